	.target	sm_90a

	.elftype	@"ET_EXEC"


//--------------------- .note.nv.tkinfo           --------------------------
	.section	.note.nv.tkinfo,"",@"SHT_NOTE"
	.sectionflags	@"SHF_NOTE_NV_TKINFO"
	.tkinfo
        /*0018*/ 	.word	0x00000002
        /*0030*/ 	.string	""
        /*0030*/ 	.string	"ptxas"
        /*0030*/ 	.string	"Cuda compilation tools, release 13.0, V13.0.88"
        /*0030*/ 	.string	"Build cuda_13.0.r13.0/compiler.36424714_0"
        /*0030*/ 	.string	"-arch sm_90a -m 64 "



//--------------------- .note.nv.cuinfo           --------------------------
	.section	.note.nv.cuinfo,"",@"SHT_NOTE"
	.sectionflags	@"SHF_NOTE_NV_CUINFO"
        /*0018*/ 	.short	0x0002
        /*001a*/ 	.short	0x005a
        /*001c*/ 	.short	0x0082
	.zero		2


//--------------------- .nv.info                  --------------------------
	.section	.nv.info,"",@"SHT_CUDA_INFO"
	.align	4


	//----- nvinfo : EIATTR_REGCOUNT
	.align		4
        /*0000*/ 	.byte	0x04, 0x2f
        /*0002*/ 	.short	(.L_15 - .L_14)
	.align		4
.L_14:
        /*0004*/ 	.word	index@(_ZN7cutlass13device_kernelINS_4gemm6kernel13GemmUniversalINS1_17GroupProblemShapeIN4cute5tupleIJiiiEEEEENS1_10collective13CollectiveMmaINS1_39MainloopSm90ArrayTmaGmmaWarpSpecializedILi3ENS6_IJNS5_1CILi2EEENSC_ILi1EEESE_EEENS1_52KernelPtrArrayTmaWarpSpecializedPingpongFP8FastAccumEEENS6_IJNSC_ILi256EEESI_NSC_ILi128EEEEEENS_12float_e4m3_tEPNS6_IJlSE_NSC_ILi0EEEEEESL_SO_NS5_8TiledMMAINS5_8MMA_AtomIJNS5_4SM904GMMA31MMA_64x256x32_F32E4M3E4M3_SS_TNILNSS_7ScaleInE1ELSU_1EEEEEENS5_6LayoutINS6_IJSE_SE_SE_EEENS6_IJSM_SM_SM_EEEEENS6_IJNS5_10UnderscoreES11_S11_EEEEENS5_13SM90_TMA_LOADENS5_14ComposedLayoutINS5_7SwizzleILi3ELi4ELi3EEENS5_18smem_ptr_flag_bitsILi8EEENSX_INS6_IJNSC_ILi8EEESJ_EEENS6_IJSJ_SE_EEEEEEEvNS5_8identityENS5_23SM90_TMA_LOAD_MULTICASTES1E_vS1F_EENS_8epilogue10collective18CollectiveEpilogueINS1I_30Sm90PtrArrayTmaWarpSpecializedILi4ELi2ELi16ELb1ELb0ELi2EEEJSK_NS6_IJNSC_ILi64EEENSC_ILi32EEEEEENS_6half_tEPNS6_IJSE_lSM_EEES1Q_S1S_NS1I_6fusion15FusionCallbacksIS1M_NS1T_17LinearCombinationIS1Q_fS1Q_fLNS_15FloatRoundStyleE2EEESK_S1P_JEEES14_NS15_IS17_NS18_ILi16EEENSX_INS6_IJS1N_S1A_EEENS6_IJSE_S1N_EEEEEEENS5_17SM75_U16x8_LDSM_TENS5_14SM90_TMA_STOREES23_NS5_17SM90_U16x8_STSM_TENS5_9Copy_AtomIJNS5_17SM90_U32x4_STSM_NES1Q_EEEvEEEvvEEEEvNT_6ParamsE)
        /*0008*/ 	.word	0x000000a8


	//----- nvinfo : EIATTR_FRAME_SIZE
	.align		4
.L_15:
        /*000c*/ 	.byte	0x04, 0x11
        /*000e*/ 	.short	(.L_17 - .L_16)
	.align		4
.L_16:
        /*0010*/ 	.word	index@($__internal_0_$__cuda_sm20_div_u64)
        /*0014*/ 	.word	0x00001b88


	//----- nvinfo : EIATTR_FRAME_SIZE
	.align		4
.L_17:
        /*0018*/ 	.byte	0x04, 0x11
        /*001a*/ 	.short	(.L_19 - .L_18)
	.align		4
.L_18:
        /*001c*/ 	.word	index@(_ZN7cutlass13device_kernelINS_4gemm6kernel13GemmUniversalINS1_17GroupProblemShapeIN4cute5tupleIJiiiEEEEENS1_10collective13CollectiveMmaINS1_39MainloopSm90ArrayTmaGmmaWarpSpecializedILi3ENS6_IJNS5_1CILi2EEENSC_ILi1EEESE_EEENS1_52KernelPtrArrayTmaWarpSpecializedPingpongFP8FastAccumEEENS6_IJNSC_ILi256EEESI_NSC_ILi128EEEEEENS_12float_e4m3_tEPNS6_IJlSE_NSC_ILi0EEEEEESL_SO_NS5_8TiledMMAINS5_8MMA_AtomIJNS5_4SM904GMMA31MMA_64x256x32_F32E4M3E4M3_SS_TNILNSS_7ScaleInE1ELSU_1EEEEEENS5_6LayoutINS6_IJSE_SE_SE_EEENS6_IJSM_SM_SM_EEEEENS6_IJNS5_10UnderscoreES11_S11_EEEEENS5_13SM90_TMA_LOADENS5_14ComposedLayoutINS5_7SwizzleILi3ELi4ELi3EEENS5_18smem_ptr_flag_bitsILi8EEENSX_INS6_IJNSC_ILi8EEESJ_EEENS6_IJSJ_SE_EEEEEEEvNS5_8identityENS5_23SM90_TMA_LOAD_MULTICASTES1E_vS1F_EENS_8epilogue10collective18CollectiveEpilogueINS1I_30Sm90PtrArrayTmaWarpSpecializedILi4ELi2ELi16ELb1ELb0ELi2EEEJSK_NS6_IJNSC_ILi64EEENSC_ILi32EEEEEENS_6half_tEPNS6_IJSE_lSM_EEES1Q_S1S_NS1I_6fusion15FusionCallbacksIS1M_NS1T_17LinearCombinationIS1Q_fS1Q_fLNS_15FloatRoundStyleE2EEESK_S1P_JEEES14_NS15_IS17_NS18_ILi16EEENSX_INS6_IJS1N_S1A_EEENS6_IJSE_S1N_EEEEEEENS5_17SM75_U16x8_LDSM_TENS5_14SM90_TMA_STOREES23_NS5_17SM90_U16x8_STSM_TENS5_9Copy_AtomIJNS5_17SM90_U32x4_STSM_NES1Q_EEEvEEEvvEEEEvNT_6ParamsE)
        /*0020*/ 	.word	0x00001b88


	//----- nvinfo : EIATTR_MIN_STACK_SIZE
	.align		4
.L_19:
        /*0024*/ 	.byte	0x04, 0x12
        /*0026*/ 	.short	(.L_21 - .L_20)
	.align		4
.L_20:
        /*0028*/ 	.word	index@(_ZN7cutlass13device_kernelINS_4gemm6kernel13GemmUniversalINS1_17GroupProblemShapeIN4cute5tupleIJiiiEEEEENS1_10collective13CollectiveMmaINS1_39MainloopSm90ArrayTmaGmmaWarpSpecializedILi3ENS6_IJNS5_1CILi2EEENSC_ILi1EEESE_EEENS1_52KernelPtrArrayTmaWarpSpecializedPingpongFP8FastAccumEEENS6_IJNSC_ILi256EEESI_NSC_ILi128EEEEEENS_12float_e4m3_tEPNS6_IJlSE_NSC_ILi0EEEEEESL_SO_NS5_8TiledMMAINS5_8MMA_AtomIJNS5_4SM904GMMA31MMA_64x256x32_F32E4M3E4M3_SS_TNILNSS_7ScaleInE1ELSU_1EEEEEENS5_6LayoutINS6_IJSE_SE_SE_EEENS6_IJSM_SM_SM_EEEEENS6_IJNS5_10UnderscoreES11_S11_EEEEENS5_13SM90_TMA_LOADENS5_14ComposedLayoutINS5_7SwizzleILi3ELi4ELi3EEENS5_18smem_ptr_flag_bitsILi8EEENSX_INS6_IJNSC_ILi8EEESJ_EEENS6_IJSJ_SE_EEEEEEEvNS5_8identityENS5_23SM90_TMA_LOAD_MULTICASTES1E_vS1F_EENS_8epilogue10collective18CollectiveEpilogueINS1I_30Sm90PtrArrayTmaWarpSpecializedILi4ELi2ELi16ELb1ELb0ELi2EEEJSK_NS6_IJNSC_ILi64EEENSC_ILi32EEEEEENS_6half_tEPNS6_IJSE_lSM_EEES1Q_S1S_NS1I_6fusion15FusionCallbacksIS1M_NS1T_17LinearCombinationIS1Q_fS1Q_fLNS_15FloatRoundStyleE2EEESK_S1P_JEEES14_NS15_IS17_NS18_ILi16EEENSX_INS6_IJS1N_S1A_EEENS6_IJSE_S1N_EEEEEEENS5_17SM75_U16x8_LDSM_TENS5_14SM90_TMA_STOREES23_NS5_17SM90_U16x8_STSM_TENS5_9Copy_AtomIJNS5_17SM90_U32x4_STSM_NES1Q_EEEvEEEvvEEEEvNT_6ParamsE)
        /*002c*/ 	.word	0x00001b88
.L_21:


//--------------------- .nv.compat                --------------------------
	.section	.nv.compat,"",@"SHT_CUDA_COMPAT_INFO"
	.align	4
        /*0000*/ 	.byte	0x02, 0x09, 0x01, 0x00, 0x02, 0x02, 0x04, 0x00, 0x02, 0x05, 0x05, 0x00, 0x03, 0x07, 0x01, 0x01
        /*0010*/ 	.byte	0x02, 0x03, 0x03, 0x00, 0x02, 0x06, 0x01, 0x00, 0x04, 0x0b, 0x08, 0x00, 0x00, 0x00, 0x00, 0x00
        /*0020*/ 	.byte	0x00, 0x00, 0x00, 0x00


//--------------------- .nv.info._ZN7cutlass13device_kernelINS_4gemm6kernel13GemmUniversalINS1_17GroupProblemShapeIN4cute5tupleIJiiiEEEEENS1_10collective13CollectiveMmaINS1_39MainloopSm90ArrayTmaGmmaWarpSpecializedILi3ENS6_IJNS5_1CILi2EEENSC_ILi1EEESE_EEENS1_52KernelPtrArrayTmaWarpSpecializedPingpongFP8FastAccumEEENS6_IJNSC_ILi256EEESI_NSC_ILi128EEEEEENS_12float_e4m3_tEPNS6_IJlSE_NSC_ILi0EEEEEESL_SO_NS5_8TiledMMAINS5_8MMA_AtomIJNS5_4SM904GMMA31MMA_64x256x32_F32E4M3E4M3_SS_TNILNSS_7ScaleInE1ELSU_1EEEEEENS5_6LayoutINS6_IJSE_SE_SE_EEENS6_IJSM_SM_SM_EEEEENS6_IJNS5_10UnderscoreES11_S11_EEEEENS5_13SM90_TMA_LOADENS5_14ComposedLayoutINS5_7SwizzleILi3ELi4ELi3EEENS5_18smem_ptr_flag_bitsILi8EEENSX_INS6_IJNSC_ILi8EEESJ_EEENS6_IJSJ_SE_EEEEEEEvNS5_8identityENS5_23SM90_TMA_LOAD_MULTICASTES1E_vS1F_EENS_8epilogue10collective18CollectiveEpilogueINS1I_30Sm90PtrArrayTmaWarpSpecializedILi4ELi2ELi16ELb1ELb0ELi2EEEJSK_NS6_IJNSC_ILi64EEENSC_ILi32EEEEEENS_6half_tEPNS6_IJSE_lSM_EEES1Q_S1S_NS1I_6fusion15FusionCallbacksIS1M_NS1T_17LinearCombinationIS1Q_fS1Q_fLNS_15FloatRoundStyleE2EEESK_S1P_JEEES14_NS15_IS17_NS18_ILi16EEENSX_INS6_IJS1N_S1A_EEENS6_IJSE_S1N_EEEEEEENS5_17SM75_U16x8_LDSM_TENS5_14SM90_TMA_STOREES23_NS5_17SM90_U16x8_STSM_TENS5_9Copy_AtomIJNS5_17SM90_U32x4_STSM_NES1Q_EEEvEEEvvEEEEvNT_6ParamsE --------------------------
	.section	.nv.info._ZN7cutlass13device_kernelINS_4gemm6kernel13GemmUniversalINS1_17GroupProblemShapeIN4cute5tupleIJiiiEEEEENS1_10collective13CollectiveMmaINS1_39MainloopSm90ArrayTmaGmmaWarpSpecializedILi3ENS6_IJNS5_1CILi2EEENSC_ILi1EEESE_EEENS1_52KernelPtrArrayTmaWarpSpecializedPingpongFP8FastAccumEEENS6_IJNSC_ILi256EEESI_NSC_ILi128EEEEEENS_12float_e4m3_tEPNS6_IJlSE_NSC_ILi0EEEEEESL_SO_NS5_8TiledMMAINS5_8MMA_AtomIJNS5_4SM904GMMA31MMA_64x256x32_F32E4M3E4M3_SS_TNILNSS_7ScaleInE1ELSU_1EEEEEENS5_6LayoutINS6_IJSE_SE_SE_EEENS6_IJSM_SM_SM_EEEEENS6_IJNS5_10UnderscoreES11_S11_EEEEENS5_13SM90_TMA_LOADENS5_14ComposedLayoutINS5_7SwizzleILi3ELi4ELi3EEENS5_18smem_ptr_flag_bitsILi8EEENSX_INS6_IJNSC_ILi8EEESJ_EEENS6_IJSJ_SE_EEEEEEEvNS5_8identityENS5_23SM90_TMA_LOAD_MULTICASTES1E_vS1F_EENS_8epilogue10collective18CollectiveEpilogueINS1I_30Sm90PtrArrayTmaWarpSpecializedILi4ELi2ELi16ELb1ELb0ELi2EEEJSK_NS6_IJNSC_ILi64EEENSC_ILi32EEEEEENS_6half_tEPNS6_IJSE_lSM_EEES1Q_S1S_NS1I_6fusion15FusionCallbacksIS1M_NS1T_17LinearCombinationIS1Q_fS1Q_fLNS_15FloatRoundStyleE2EEESK_S1P_JEEES14_NS15_IS17_NS18_ILi16EEENSX_INS6_IJS1N_S1A_EEENS6_IJSE_S1N_EEEEEEENS5_17SM75_U16x8_LDSM_TENS5_14SM90_TMA_STOREES23_NS5_17SM90_U16x8_STSM_TENS5_9Copy_AtomIJNS5_17SM90_U32x4_STSM_NES1Q_EEEvEEEvvEEEEvNT_6ParamsE,"",@"SHT_CUDA_INFO"
	.sectionflags	@""
	.align	4


	//----- nvinfo : EIATTR_CUDA_API_VERSION
	.align		4
        /*0000*/ 	.byte	0x04, 0x37
        /*0002*/ 	.short	(.L_23 - .L_22)
.L_22:
        /*0004*/ 	.word	0x00000082


	//----- nvinfo : EIATTR_KPARAM_INFO
	.align		4
.L_23:
        /*0008*/ 	.byte	0x04, 0x17
        /*000a*/ 	.short	(.L_25 - .L_24)
.L_24:
        /*000c*/ 	.word	0x00000000
        /*0010*/ 	.short	0x0000
        /*0012*/ 	.short	0x0070
        /*0014*/ 	.byte	0x00, 0xf0, 0x01, 0x1c


	//----- nvinfo : EIATTR_SPARSE_MMA_MASK
	.align		4
.L_25:
        /*0018*/ 	.byte	0x03, 0x50
        /*001a*/ 	.short	0x0000


	//----- nvinfo : EIATTR_MAXREG_COUNT
	.align		4
        /*001c*/ 	.byte	0x03, 0x1b
        /*001e*/ 	.short	0x00a8


	//----- nvinfo : EIATTR_NUM_BARRIERS
	.align		4
        /*0020*/ 	.byte	0x02, 0x4c
        /*0022*/ 	.byte	0x02
	.zero		1


	//----- nvinfo : EIATTR_EXTERNS
	.align		4
        /*0024*/ 	.byte	0x04, 0x0f
        /*0026*/ 	.short	(.L_27 - .L_26)


	//   ....[0]....
	.align		4
.L_26:
        /*0028*/ 	.word	index@(__assertfail)


	//----- nvinfo : EIATTR_ANNOTATIONS
	.align		4
.L_27:
        /*002c*/ 	.byte	0x04, 0x55
        /*002e*/ 	.short	(.L_29 - .L_28)


	//   ....[0]....
.L_28:
        /*0030*/ 	.word	0x00000001
        /*0034*/ 	.byte	0x20, 0x30, 0x00, 0x00, 0x01, 0x00, 0x00, 0x00, 0xe0, 0x32, 0x00, 0x00, 0x01, 0x00, 0x00, 0x00
        /* <DEDUP_REMOVED lines=2969> */
        /*b9d4*/ 	.byte	0xb0, 0x1d, 0x03, 0x00


	//----- nvinfo : EIATTR_MERCURY_ISA_VERSION
	.align		4
.L_29:
        /*b9d8*/ 	.byte	0x03, 0x5f
        /*b9da*/ 	.short	0x0101


	//----- nvinfo : EIATTR_INT_WARP_WIDE_INSTR_OFFSETS
	.align		4
        /*b9dc*/ 	.byte	0x04, 0x31
        /*b9de*/ 	.short	(.L_31 - .L_30)


	//   ....[0]....
.L_30:
        /*b9e0*/ 	.word	0x00001310


	//   ....[1]....
        /*b9e4*/ 	.word	0x00001340


	//   ....[2]....
        /*b9e8*/ 	.word	0x00001440


	//   ....[3]....
        /*b9ec*/ 	.word	0x000014d0


	//   ....[4]....
        /*b9f0*/ 	.word	0x00001520


	//   ....[5]....
        /*b9f4*/ 	.word	0x00001560


	//   ....[6]....
        /*b9f8*/ 	.word	0x000015b0


	//   ....[7]....
        /*b9fc*/ 	.word	0x000015d0


	//----- nvinfo : EIATTR_COOP_GROUP_MASK_REGIDS
	.align		4
.L_31:
        /*ba00*/ 	.byte	0x04, 0x29
        /*ba02*/ 	.short	(.L_33 - .L_32)


	//   ....[0]....
.L_32:
        /*ba04*/ 	.word	0xffffffff


	//   ....[1]....
        /*ba08*/ 	.word	0xffffffff


	//   ....[2]....
        /*ba0c*/ 	.word	0xffffffff


	//   ....[3]....
        /*ba10*/ 	.word	0xffffffff


	//   ....[4]....
        /*ba14*/ 	.word	0xffffffff


	//   ....[5]....
        /*ba18*/ 	.word	0xffffffff


	//   ....[6]....
        /*ba1c*/ 	.word	0xffffffff


	//   ....[7]....
        /*ba20*/ 	.word	0xffffffff


	//   ....[8]....
        /*ba24*/ 	.word	0xffffffff


	//   ....[9]....
        /*ba28*/ 	.word	0xffffffff


	//   ....[10]....
        /*ba2c*/ 	.word	0xffffffff


	//   ....[11]....
        /*ba30*/ 	.word	0xffffffff


	//   ....[12]....
        /*ba34*/ 	.word	0xffffffff


	//   ....[13]....
        /*ba38*/ 	.word	0xffffffff


	//   ....[14]....
        /*ba3c*/ 	.word	0xffffffff


	//   ....[15]....
        /*ba40*/ 	.word	0xffffffff


	//   ....[16]....
        /*ba44*/ 	.word	0xffffffff


	//   ....[17]....
        /*ba48*/ 	.word	0xffffffff


	//   ....[18]....
        /*ba4c*/ 	.word	0xffffffff


	//   ....[19]....
        /*ba50*/ 	.word	0xffffffff


	//   ....[20]....
        /*ba54*/ 	.word	0xffffffff


	//   ....[21]....
        /*ba58*/ 	.word	0xffffffff


	//   ....[22]....
        /*ba5c*/ 	.word	0xffffffff


	//   ....[23]....
        /*ba60*/ 	.word	0xffffffff


	//   ....[24]....
        /*ba64*/ 	.word	0xffffffff


	//   ....[25]....
        /*ba68*/ 	.word	0xffffffff


	//   ....[26]....
        /*ba6c*/ 	.word	0xffffffff


	//   ....[27]....
        /*ba70*/ 	.word	0xffffffff


	//   ....[28]....
        /*ba74*/ 	.word	0xffffffff


	//   ....[29]....
        /*ba78*/ 	.word	0xffffffff


	//   ....[30]....
        /*ba7c*/ 	.word	0xffffffff


	//   ....[31]....
        /*ba80*/ 	.word	0xffffffff


	//   ....[32]....
        /*ba84*/ 	.word	0xffffffff


	//   ....[33]....
        /*ba88*/ 	.word	0xffffffff


	//   ....[34]....
        /*ba8c*/ 	.word	0xffffffff


	//   ....[35]....
        /*ba90*/ 	.word	0xffffffff


	//   ....[36]....
        /*ba94*/ 	.word	0xffffffff


	//   ....[37]....
        /*ba98*/ 	.word	0xffffffff


	//   ....[38]....
        /*ba9c*/ 	.word	0xffffffff


	//   ....[39]....
        /*baa0*/ 	.word	0xffffffff


	//   ....[40]....
        /*baa4*/ 	.word	0xffffffff


	//   ....[41]....
        /*baa8*/ 	.word	0xffffffff


	//   ....[42]....
        /*baac*/ 	.word	0xffffffff


	//   ....[43]....
        /*bab0*/ 	.word	0xffffffff


	//   ....[44]....
        /*bab4*/ 	.word	0xffffffff


	//   ....[45]....
        /*bab8*/ 	.word	0xffffffff


	//   ....[46]....
        /*babc*/ 	.word	0xffffffff


	//   ....[47]....
        /*bac0*/ 	.word	0xffffffff


	//   ....[48]....
        /*bac4*/ 	.word	0xffffffff


	//   ....[49]....
        /*bac8*/ 	.word	0xffffffff


	//   ....[50]....
        /*bacc*/ 	.word	0xffffffff


	//   ....[51]....
        /*bad0*/ 	.word	0xffffffff


	//   ....[52]....
        /*bad4*/ 	.word	0xffffffff


	//   ....[53]....
        /*bad8*/ 	.word	0xffffffff


	//   ....[54]....
        /*badc*/ 	.word	0xffffffff


	//   ....[55]....
        /*bae0*/ 	.word	0xffffffff


	//   ....[56]....
        /*bae4*/ 	.word	0xffffffff


	//   ....[57]....
        /*bae8*/ 	.word	0xffffffff


	//   ....[58]....
        /*baec*/ 	.word	0xffffffff


	//   ....[59]....
        /*baf0*/ 	.word	0xffffffff


	//   ....[60]....
        /*baf4*/ 	.word	0xffffffff


	//   ....[61]....
        /*baf8*/ 	.word	0xffffffff


	//   ....[62]....
        /*bafc*/ 	.word	0xffffffff


	//   ....[63]....
        /*bb00*/ 	.word	0xffffffff


	//   ....[64]....
        /*bb04*/ 	.word	0xffffffff


	//   ....[65]....
        /*bb08*/ 	.word	0xffffffff


	//   ....[66]....
        /*bb0c*/ 	.word	0xffffffff


	//   ....[67]....
        /*bb10*/ 	.word	0xffffffff


	//   ....[68]....
        /*bb14*/ 	.word	0xffffffff


	//   ....[69]....
        /*bb18*/ 	.word	0xffffffff


	//   ....[70]....
        /*bb1c*/ 	.word	0xffffffff


	//   ....[71]....
        /*bb20*/ 	.word	0xffffffff


	//   ....[72]....
        /*bb24*/ 	.word	0xffffffff


	//   ....[73]....
        /*bb28*/ 	.word	0xffffffff


	//   ....[74]....
        /*bb2c*/ 	.word	0xffffffff


	//   ....[75]....
        /*bb30*/ 	.word	0xffffffff


	//   ....[76]....
        /*bb34*/ 	.word	0xffffffff


	//   ....[77]....
        /*bb38*/ 	.word	0xffffffff


	//   ....[78]....
        /*bb3c*/ 	.word	0xffffffff


	//   ....[79]....
        /*bb40*/ 	.word	0x0500000f


	//----- nvinfo : EIATTR_COOP_GROUP_INSTR_OFFSETS
	.align		4
.L_33:
        /*bb44*/ 	.byte	0x04, 0x28
        /*bb46*/ 	.short	(.L_35 - .L_34)


	//   ....[0]....
.L_34:
        /*bb48*/ 	.word	0x000007f0


	//   ....[1]....
        /*bb4c*/ 	.word	0x000008a0


	//   ....[2]....
        /*bb50*/ 	.word	0x00000d30


	//   ....[3]....
        /*bb54*/ 	.word	0x00000f10


	//   ....[4]....
        /*bb58*/ 	.word	0x00001170


	//   ....[5]....
        /*bb5c*/ 	.word	0x000011b0


	//   ....[6]....
        /*bb60*/ 	.word	0x00001690


	//   ....[7]....
        /*bb64*/ 	.word	0x00001dd0


	//   ....[8]....
        /*bb68*/ 	.word	0x00001e00


	//   ....[9]....
        /*bb6c*/ 	.word	0x00001e80


	//   ....[10]....
        /*bb70*/ 	.word	0x00001e90


	//   ....[11]....
        /*bb74*/ 	.word	0x00001ed0


	//   ....[12]....
        /*bb78*/ 	.word	0x00001ef0


	//   ....[13]....
        /*bb7c*/ 	.word	0x00001f30


	//   ....[14]....
        /*bb80*/ 	.word	0x00001f50


	//   ....[15]....
        /*bb84*/ 	.word	0x00001f90


	//   ....[16]....
        /*bb88*/ 	.word	0x00001fb0


	//   ....[17]....
        /*bb8c*/ 	.word	0x00002020


	//   ....[18]....
        /*bb90*/ 	.word	0x00002140


	//   ....[19]....
        /*bb94*/ 	.word	0x000021c0


	//   ....[20]....
        /*bb98*/ 	.word	0x000027a0


	//   ....[21]....
        /*bb9c*/ 	.word	0x000027b0


	//   ....[22]....
        /*bba0*/ 	.word	0x00002800


	//   ....[23]....
        /*bba4*/ 	.word	0x00002810


	//   ....[24]....
        /*bba8*/ 	.word	0x00002860


	//   ....[25]....
        /*bbac*/ 	.word	0x00002870


	//   ....[26]....
        /*bbb0*/ 	.word	0x000028c0


	//   ....[27]....
        /*bbb4*/ 	.word	0x000028d0


	//   ....[28]....
        /*bbb8*/ 	.word	0x00002920


	//   ....[29]....
        /*bbbc*/ 	.word	0x00002930


	//   ....[30]....
        /*bbc0*/ 	.word	0x000029c0


	//   ....[31]....
        /*bbc4*/ 	.word	0x00002a30


	//   ....[32]....
        /*bbc8*/ 	.word	0x00002ac0


	//   ....[33]....
        /*bbcc*/ 	.word	0x00002ae0


	//   ....[34]....
        /*bbd0*/ 	.word	0x00002af0


	//   ....[35]....
        /*bbd4*/ 	.word	0x00002b00


	//   ....[36]....
        /*bbd8*/ 	.word	0x00002b10


	//   ....[37]....
        /*bbdc*/ 	.word	0x00002b20


	//   ....[38]....
        /*bbe0*/ 	.word	0x000033d0


	//   ....[39]....
        /*bbe4*/ 	.word	0x00003670


	//   ....[40]....
        /*bbe8*/ 	.word	0x000039e0


	//   ....[41]....
        /*bbec*/ 	.word	0x0002c940


	//   ....[42]....
        /*bbf0*/ 	.word	0x0002cd60


	//   ....[43]....
        /*bbf4*/ 	.word	0x0002d100


	//   ....[44]....
        /*bbf8*/ 	.word	0x00030280


	//   ....[45]....
        /*bbfc*/ 	.word	0x000309b0


	//   ....[46]....
        /*bc00*/ 	.word	0x00030e20


	//   ....[47]....
        /*bc04*/ 	.word	0x00031c40


	//   ....[48]....
        /*bc08*/ 	.word	0x00032a00


	//   ....[49]....
        /*bc0c*/ 	.word	0x00032a20


	//   ....[50]....
        /*bc10*/ 	.word	0x00032a70


	//   ....[51]....
        /*bc14*/ 	.word	0x00032a90


	//   ....[52]....
        /*bc18*/ 	.word	0x00032ad0


	//   ....[53]....
        /*bc1c*/ 	.word	0x00032b00


	//   ....[54]....
        /*bc20*/ 	.word	0x00032b40


	//   ....[55]....
        /*bc24*/ 	.word	0x00032b70


	//   ....[56]....
        /*bc28*/ 	.word	0x00032bb0


	//   ....[57]....
        /*bc2c*/ 	.word	0x00032be0


	//   ....[58]....
        /*bc30*/ 	.word	0x00032c70


	//   ....[59]....
        /*bc34*/ 	.word	0x00032d90


	//   ....[60]....
        /*bc38*/ 	.word	0x00032db0


	//   ....[61]....
        /*bc3c*/ 	.word	0x00033410


	//   ....[62]....
        /*bc40*/ 	.word	0x00033420


	//   ....[63]....
        /*bc44*/ 	.word	0x00033470


	//   ....[64]....
        /*bc48*/ 	.word	0x00033480


	//   ....[65]....
        /*bc4c*/ 	.word	0x000334d0


	//   ....[66]....
        /*bc50*/ 	.word	0x000334e0


	//   ....[67]....
        /*bc54*/ 	.word	0x00033530


	//   ....[68]....
        /*bc58*/ 	.word	0x00033540


	//   ....[69]....
        /*bc5c*/ 	.word	0x00033590


	//   ....[70]....
        /*bc60*/ 	.word	0x000335a0


	//   ....[71]....
        /*bc64*/ 	.word	0x00033630


	//   ....[72]....
        /*bc68*/ 	.word	0x000336a0


	//   ....[73]....
        /*bc6c*/ 	.word	0x00033730


	//   ....[74]....
        /*bc70*/ 	.word	0x00033750


	//   ....[75]....
        /*bc74*/ 	.word	0x00033760


	//   ....[76]....
        /*bc78*/ 	.word	0x00033770


	//   ....[77]....
        /*bc7c*/ 	.word	0x00033780


	//   ....[78]....
        /*bc80*/ 	.word	0x00033790


	//   ....[79]....
        /*bc84*/ 	.word	0x00036260


	//----- nvinfo : EIATTR_REG_RECONFIG
	.align		4
.L_35:
        /*bc88*/ 	.byte	0x01, 0x54
	.zero		2


	//----- nvinfo : EIATTR_SYSCALL_OFFSETS
	.align		4
        /*bc8c*/ 	.byte	0x04, 0x46
        /*bc8e*/ 	.short	(.L_37 - .L_36)


	//   ....[0]....
.L_36:
        /*bc90*/ 	.word	0x0001f730


	//   ....[1]....
        /*bc94*/ 	.word	0x0001f820


	//----- nvinfo : EIATTR_MBARRIER_INSTR_OFFSETS
	.align		4
.L_37:
        /*bc98*/ 	.byte	0x04, 0x39
        /*bc9a*/ 	.short	(.L_39 - .L_38)


	//   ....[0]....
.L_38:
        /*bc9c*/ 	.word	0x00000c10
        /*bca0*/ 	.word	0x000000ff
        /*bca4*/ 	.word	0x00034400
        /*bca8*/ 	.short	0x0100
        /*bcaa*/ 	.byte	0x0b
	.zero		1


	//   ....[1]....
        /*bcac*/ 	.word	0x00000c20
        /*bcb0*/ 	.word	0x000000ff
        /*bcb4*/ 	.word	0x00034440
        /*bcb8*/ 	.short	0x0100
        /*bcba*/ 	.byte	0x0b
	.zero		1


	//   ....[2]....
        /*bcbc*/ 	.word	0x00000c30
        /*bcc0*/ 	.word	0x000000ff
        /*bcc4*/ 	.word	0x00034408
        /*bcc8*/ 	.short	0x0100
        /*bcca*/ 	.byte	0x0b
	.zero		1


	//   ....[3]....
        /*bccc*/ 	.word	0x00000c40
        /*bcd0*/ 	.word	0x000000ff
        /*bcd4*/ 	.word	0x00034448
        /*bcd8*/ 	.short	0x0100
        /*bcda*/ 	.byte	0x0b
	.zero		1


	//   ....[4]....
        /*bcdc*/ 	.word	0x00000c50
        /*bce0*/ 	.word	0x000000ff
        /*bce4*/ 	.word	0x00034410
        /*bce8*/ 	.short	0x0100
        /*bcea*/ 	.byte	0x0b
	.zero		1


	//   ....[5]....
        /*bcec*/ 	.word	0x00000c60
        /*bcf0*/ 	.word	0x000000ff
        /*bcf4*/ 	.word	0x00034450
        /*bcf8*/ 	.short	0x0100
        /*bcfa*/ 	.byte	0x0b
	.zero		1


	//   ....[6]....
        /*bcfc*/ 	.word	0x00000c70
        /*bd00*/ 	.word	0x000000ff
        /*bd04*/ 	.word	0x00034418
        /*bd08*/ 	.short	0x0100
        /*bd0a*/ 	.byte	0x0b
	.zero		1


	//   ....[7]....
        /*bd0c*/ 	.word	0x00000c80
        /*bd10*/ 	.word	0x000000ff
        /*bd14*/ 	.word	0x00034458
        /*bd18*/ 	.short	0x0100
        /*bd1a*/ 	.byte	0x0b
	.zero		1


	//   ....[8]....
        /*bd1c*/ 	.word	0x00000c90
        /*bd20*/ 	.word	0x000000ff
        /*bd24*/ 	.word	0x00034420
        /*bd28*/ 	.short	0x0100
        /*bd2a*/ 	.byte	0x0b
	.zero		1


	//   ....[9]....
        /*bd2c*/ 	.word	0x00000ca0
        /*bd30*/ 	.word	0x000000ff
        /*bd34*/ 	.word	0x00034460
        /*bd38*/ 	.short	0x0100
        /*bd3a*/ 	.byte	0x0b
	.zero		1


	//   ....[10]....
        /*bd3c*/ 	.word	0x00000cb0
        /*bd40*/ 	.word	0x000000ff
        /*bd44*/ 	.word	0x00034428
        /*bd48*/ 	.short	0x0100
        /*bd4a*/ 	.byte	0x0b
	.zero		1


	//   ....[11]....
        /*bd4c*/ 	.word	0x00000cc0
        /*bd50*/ 	.word	0x000000ff
        /*bd54*/ 	.word	0x00034468
        /*bd58*/ 	.short	0x0100
        /*bd5a*/ 	.byte	0x0b
	.zero		1


	//   ....[12]....
        /*bd5c*/ 	.word	0x00000cd0
        /*bd60*/ 	.word	0x000000ff
        /*bd64*/ 	.word	0x00034430
        /*bd68*/ 	.short	0x0100
        /*bd6a*/ 	.byte	0x0b
	.zero		1


	//   ....[13]....
        /*bd6c*/ 	.word	0x00000ce0
        /*bd70*/ 	.word	0x000000ff
        /*bd74*/ 	.word	0x00034470
        /*bd78*/ 	.short	0x0100
        /*bd7a*/ 	.byte	0x0b
	.zero		1


	//   ....[14]....
        /*bd7c*/ 	.word	0x00000cf0
        /*bd80*/ 	.word	0x000000ff
        /*bd84*/ 	.word	0x00034438
        /*bd88*/ 	.short	0x0100
        /*bd8a*/ 	.byte	0x0b
	.zero		1


	//   ....[15]....
        /*bd8c*/ 	.word	0x00000d00
        /*bd90*/ 	.word	0x000000ff
        /*bd94*/ 	.word	0x00034478
        /*bd98*/ 	.short	0x0100
        /*bd9a*/ 	.byte	0x0b
	.zero		1


	//   ....[16]....
        /*bd9c*/ 	.word	0x00000ea0
        /*bda0*/ 	.word	0x000000ff
        /*bda4*/ 	.word	0x00034480
        /*bda8*/ 	.short	0x0100
        /*bdaa*/ 	.byte	0x0b
	.zero		1


	//   ....[17]....
        /*bdac*/ 	.word	0x00000eb0
        /*bdb0*/ 	.word	0x000000ff
        /*bdb4*/ 	.word	0x00034498
        /*bdb8*/ 	.short	0x0100
        /*bdba*/ 	.byte	0x0b
	.zero		1


	//   ....[18]....
        /*bdbc*/ 	.word	0x00000ec0
        /*bdc0*/ 	.word	0x000000ff
        /*bdc4*/ 	.word	0x00034488
        /*bdc8*/ 	.short	0x0100
        /*bdca*/ 	.byte	0x0b
	.zero		1


	//   ....[19]....
        /*bdcc*/ 	.word	0x00000ed0
        /*bdd0*/ 	.word	0x000000ff
        /*bdd4*/ 	.word	0x000344a0
        /*bdd8*/ 	.short	0x0100
        /*bdda*/ 	.byte	0x0b
	.zero		1


	//   ....[20]....
        /*bddc*/ 	.word	0x00000ee0
        /*bde0*/ 	.word	0x000000ff
        /*bde4*/ 	.word	0x00034490
        /*bde8*/ 	.short	0x0100
        /*bdea*/ 	.byte	0x0b
	.zero		1


	//   ....[21]....
        /*bdec*/ 	.word	0x00000ef0
        /*bdf0*/ 	.word	0x000000ff
        /*bdf4*/ 	.word	0x000344a8
        /*bdf8*/ 	.short	0x0100
        /*bdfa*/ 	.byte	0x0b
	.zero		1


	//   ....[22]....
        /*bdfc*/ 	.word	0x000010e0
        /*be00*/ 	.word	0x000000ff
        /*be04*/ 	.word	0x000344b0
        /*be08*/ 	.short	0x0100
        /*be0a*/ 	.byte	0x06
	.zero		1


	//   ....[23]....
        /*be0c*/ 	.word	0x000010f0
        /*be10*/ 	.word	0x000000ff
        /*be14*/ 	.word	0x000344d0
        /*be18*/ 	.short	0x0100
        /*be1a*/ 	.byte	0x06
	.zero		1


	//   ....[24]....
        /*be1c*/ 	.word	0x00001100
        /*be20*/ 	.word	0x000000ff
        /*be24*/ 	.word	0x000344b8
        /*be28*/ 	.short	0x0100
        /*be2a*/ 	.byte	0x06
	.zero		1


	//   ....[25]....
        /*be2c*/ 	.word	0x00001110
        /*be30*/ 	.word	0x000000ff
        /*be34*/ 	.word	0x000344d8
        /*be38*/ 	.short	0x0100
        /*be3a*/ 	.byte	0x06
	.zero		1


	//   ....[26]....
        /*be3c*/ 	.word	0x00001120
        /*be40*/ 	.word	0x000000ff
        /*be44*/ 	.word	0x000344c0
        /*be48*/ 	.short	0x0100
        /*be4a*/ 	.byte	0x06
	.zero		1


	//   ....[27]....
        /*be4c*/ 	.word	0x00001130
        /*be50*/ 	.word	0x000000ff
        /*be54*/ 	.word	0x000344e0
        /*be58*/ 	.short	0x0100
        /*be5a*/ 	.byte	0x06
	.zero		1


	//   ....[28]....
        /*be5c*/ 	.word	0x00001140
        /*be60*/ 	.word	0x000000ff
        /*be64*/ 	.word	0x000344c8
        /*be68*/ 	.short	0x0100
        /*be6a*/ 	.byte	0x06
	.zero		1


	//   ....[29]....
        /*be6c*/ 	.word	0x00001150
        /*be70*/ 	.word	0x000000ff
        /*be74*/ 	.word	0x000344e8
        /*be78*/ 	.short	0x0100
        /*be7a*/ 	.byte	0x06
	.zero		1


	//   ....[30]....
        /*be7c*/ 	.word	0x00001510
        /*be80*/ 	.word	0x000000ff
        /*be84*/ 	.word	0x000344f0
        /*be88*/ 	.short	0x0100
        /*be8a*/ 	.byte	0x06
	.zero		1


	//   ....[31]....
        /*be8c*/ 	.word	0x00001550
        /*be90*/ 	.word	0x000000ff
        /*be94*/ 	.word	0x000344f8
        /*be98*/ 	.short	0x0100
        /*be9a*/ 	.byte	0x06
	.zero		1


	//   ....[32]....
        /*be9c*/ 	.word	0x000015a0
        /*bea0*/ 	.word	0x000000ff
        /*bea4*/ 	.word	0x00034500
        /*bea8*/ 	.short	0x0100
        /*beaa*/ 	.byte	0x0b
	.zero		1


	//   ....[33]....
        /*beac*/ 	.word	0x000015c0
        /*beb0*/ 	.word	0x000000ff
        /*beb4*/ 	.word	0x00034508
        /*beb8*/ 	.short	0x0100
        /*beba*/ 	.byte	0x0b
	.zero		1


	//   ....[34]....
        /*bebc*/ 	.word	0x00001630
        /*bec0*/ 	.word	0x000000ff
        /*bec4*/ 	.word	0x00034510
        /*bec8*/ 	.short	0x0100
        /*beca*/ 	.byte	0x0b
	.zero		1


	//   ....[35]....
        /*becc*/ 	.word	0x00001640
        /*bed0*/ 	.word	0x000000ff
        /*bed4*/ 	.word	0x00034518
        /*bed8*/ 	.short	0x0100
        /*beda*/ 	.byte	0x0b
	.zero		1


	//   ....[36]....
        /*bedc*/ 	.word	0x00003140
        /*bee0*/ 	.word	0x000000ff
        /*bee4*/ 	.word	0x00034400
        /*bee8*/ 	.short	0x010a
        /*beea*/ 	.byte	0x0b
	.zero		1


	//   ....[37]....
        /*beec*/ 	.word	0x00003220
        /*bef0*/ 	.word	0x000000ff
        /*bef4*/ 	.word	0x00000000
        /*bef8*/ 	.short	0x0101
        /*befa*/ 	.byte	0x0b
	.zero		1


	//   ....[38]....
        /*befc*/ 	.word	0x00003e20
        /*bf00*/ 	.word	0x00000008
        /*bf04*/ 	.word	0x00000000
        /*bf08*/ 	.short	0x010a
        /*bf0a*/ 	.byte	0x33
	.zero		1


	//   ....[39]....
        /*bf0c*/ 	.word	0x00005b50
        /*bf10*/ 	.word	0x000000ff
        /*bf14*/ 	.word	0x00034480
        /*bf18*/ 	.short	0x010a
        /*bf1a*/ 	.byte	0x04
	.zero		1


	//   ....[40]....
        /*bf1c*/ 	.word	0x00005b90
        /*bf20*/ 	.word	0x000000ff
        /*bf24*/ 	.word	0x00034480
        /*bf28*/ 	.short	0x010a
        /*bf2a*/ 	.byte	0x04
	.zero		1


	//   ....[41]....
        /*bf2c*/ 	.word	0x000114f0
        /*bf30*/ 	.word	0x000000ff
        /*bf34*/ 	.word	0x00034480
        /*bf38*/ 	.short	0x010a
        /*bf3a*/ 	.byte	0x06
	.zero		1


	//   ....[42]....
        /*bf3c*/ 	.word	0x00011530
        /*bf40*/ 	.word	0x000000ff
        /*bf44*/ 	.word	0x00034480
        /*bf48*/ 	.short	0x010a
        /*bf4a*/ 	.byte	0x06
	.zero		1


	//   ....[43]....
        /*bf4c*/ 	.word	0x0001f210
        /*bf50*/ 	.word	0x00000004
        /*bf54*/ 	.word	0x00000000
        /*bf58*/ 	.short	0x0101
        /*bf5a*/ 	.byte	0x3f
	.zero		1


	//   ....[44]....
        /*bf5c*/ 	.word	0x0001f320
        /*bf60*/ 	.word	0x00000000
        /*bf64*/ 	.word	0x00000000
        /*bf68*/ 	.short	0x0101
        /*bf6a*/ 	.byte	0x32
	.zero		1


	//   ....[45]....
        /*bf6c*/ 	.word	0x0001f410
        /*bf70*/ 	.word	0x00000000
        /*bf74*/ 	.word	0x00000000
        /*bf78*/ 	.short	0x0101
        /*bf7a*/ 	.byte	0x3f
	.zero		1


	//   ....[46]....
        /*bf7c*/ 	.word	0x0001f470
        /*bf80*/ 	.word	0x00000008
        /*bf84*/ 	.word	0x00000010
        /*bf88*/ 	.short	0x010a
        /*bf8a*/ 	.byte	0x33
	.zero		1


	//   ....[47]....
        /*bf8c*/ 	.word	0x0001fbc0
        /*bf90*/ 	.word	0x000000ff
        /*bf94*/ 	.word	0x000344b0
        /*bf98*/ 	.short	0x010a
        /*bf9a*/ 	.byte	0x2f
	.zero		1


	//   ....[48]....
        /*bf9c*/ 	.word	0x000202a0
        /*bfa0*/ 	.word	0x000000ff
        /*bfa4*/ 	.word	0x000344b8
        /*bfa8*/ 	.short	0x010a
        /*bfaa*/ 	.byte	0x2f
	.zero		1


	//   ....[49]....
        /*bfac*/ 	.word	0x000208f0
        /*bfb0*/ 	.word	0x000000ff
        /*bfb4*/ 	.word	0x00000000
        /*bfb8*/ 	.short	0x0101
        /*bfba*/ 	.byte	0x04
	.zero		1


	//   ....[50]....
        /*bfbc*/ 	.word	0x00020920
        /*bfc0*/ 	.word	0x000000ff
        /*bfc4*/ 	.word	0x000344c0
        /*bfc8*/ 	.short	0x010a
        /*bfca*/ 	.byte	0x2f
	.zero		1


	//   ....[51]....
        /*bfcc*/ 	.word	0x00020f70
        /*bfd0*/ 	.word	0x000000ff
        /*bfd4*/ 	.word	0x00000000
        /*bfd8*/ 	.short	0x0101
        /*bfda*/ 	.byte	0x05
	.zero		1


	//   ....[52]....
        /*bfdc*/ 	.word	0x00020fa0
        /*bfe0*/ 	.word	0x000000ff
        /*bfe4*/ 	.word	0x000344c8
        /*bfe8*/ 	.short	0x010a
        /*bfea*/ 	.byte	0x2f
	.zero		1


	//   ....[53]....
        /*bfec*/ 	.word	0x000214f0
        /*bff0*/ 	.word	0x000000ff
        /*bff4*/ 	.word	0x00000000
        /*bff8*/ 	.short	0x0101
        /*bffa*/ 	.byte	0x06
	.zero		1


	//   ....[54]....
        /*bffc*/ 	.word	0x00021540
        /*c000*/ 	.word	0x000000ff
        /*c004*/ 	.word	0x000344b0
        /*c008*/ 	.short	0x010a
        /*c00a*/ 	.byte	0x2f
	.zero		1


	//   ....[55]....
        /*c00c*/ 	.word	0x00021b90
        /*c010*/ 	.word	0x000000ff
        /*c014*/ 	.word	0x00000000
        /*c018*/ 	.short	0x0101
        /*c01a*/ 	.byte	0x07
	.zero		1


	//   ....[56]....
        /*c01c*/ 	.word	0x00021bc0
        /*c020*/ 	.word	0x000000ff
        /*c024*/ 	.word	0x000344b8
        /*c028*/ 	.short	0x010a
        /*c02a*/ 	.byte	0x2f
	.zero		1


	//   ....[57]....
        /*c02c*/ 	.word	0x000221f0
        /*c030*/ 	.word	0x000000ff
        /*c034*/ 	.word	0x00000000
        /*c038*/ 	.short	0x0101
        /*c03a*/ 	.byte	0x04
	.zero		1


	//   ....[58]....
        /*c03c*/ 	.word	0x00022220
        /*c040*/ 	.word	0x000000ff
        /*c044*/ 	.word	0x000344c0
        /*c048*/ 	.short	0x010a
        /*c04a*/ 	.byte	0x2f
	.zero		1


	//   ....[59]....
        /*c04c*/ 	.word	0x00022850
        /*c050*/ 	.word	0x000000ff
        /*c054*/ 	.word	0x00000000
        /*c058*/ 	.short	0x0101
        /*c05a*/ 	.byte	0x05
	.zero		1


	//   ....[60]....
        /*c05c*/ 	.word	0x00022880
        /*c060*/ 	.word	0x000000ff
        /*c064*/ 	.word	0x000344c8
        /*c068*/ 	.short	0x010a
        /*c06a*/ 	.byte	0x2f
	.zero		1


	//   ....[61]....
        /*c06c*/ 	.word	0x00022db0
        /*c070*/ 	.word	0x000000ff
        /*c074*/ 	.word	0x00000000
        /*c078*/ 	.short	0x0101
        /*c07a*/ 	.byte	0x06
	.zero		1


	//   ....[62]....
        /*c07c*/ 	.word	0x00022de0
        /*c080*/ 	.word	0x000000ff
        /*c084*/ 	.word	0x000344b0
        /*c088*/ 	.short	0x010a
        /*c08a*/ 	.byte	0x2f
	.zero		1


	//   ....[63]....
        /*c08c*/ 	.word	0x00023410
        /*c090*/ 	.word	0x000000ff
        /*c094*/ 	.word	0x00000000
        /*c098*/ 	.short	0x0101
        /*c09a*/ 	.byte	0x07
	.zero		1


	//   ....[64]....
        /*c09c*/ 	.word	0x00023440
        /*c0a0*/ 	.word	0x000000ff
        /*c0a4*/ 	.word	0x000344b8
        /*c0a8*/ 	.short	0x010a
        /*c0aa*/ 	.byte	0x2f
	.zero		1


	//   ....[65]....
        /*c0ac*/ 	.word	0x00023a70
        /*c0b0*/ 	.word	0x000000ff
        /*c0b4*/ 	.word	0x00000000
        /*c0b8*/ 	.short	0x0101
        /*c0ba*/ 	.byte	0x04
	.zero		1


	//   ....[66]....
        /*c0bc*/ 	.word	0x00023aa0
        /*c0c0*/ 	.word	0x000000ff
        /*c0c4*/ 	.word	0x000344c0
        /*c0c8*/ 	.short	0x010a
        /*c0ca*/ 	.byte	0x2f
	.zero		1


	//   ....[67]....
        /*c0cc*/ 	.word	0x000240d0
        /*c0d0*/ 	.word	0x000000ff
        /*c0d4*/ 	.word	0x00000000
        /*c0d8*/ 	.short	0x0101
        /*c0da*/ 	.byte	0x05
	.zero		1


	//   ....[68]....
        /*c0dc*/ 	.word	0x00024100
        /*c0e0*/ 	.word	0x000000ff
        /*c0e4*/ 	.word	0x000344c8
        /*c0e8*/ 	.short	0x010a
        /*c0ea*/ 	.byte	0x2f
	.zero		1


	//   ....[69]....
        /*c0ec*/ 	.word	0x00024630
        /*c0f0*/ 	.word	0x000000ff
        /*c0f4*/ 	.word	0x00000000
        /*c0f8*/ 	.short	0x0101
        /*c0fa*/ 	.byte	0x06
	.zero		1


	//   ....[70]....
        /*c0fc*/ 	.word	0x00024660
        /*c100*/ 	.word	0x000000ff
        /*c104*/ 	.word	0x000344b0
        /*c108*/ 	.short	0x010a
        /*c10a*/ 	.byte	0x2f
	.zero		1


	//   ....[71]....
        /*c10c*/ 	.word	0x00024c90
        /*c110*/ 	.word	0x000000ff
        /*c114*/ 	.word	0x00000000
        /*c118*/ 	.short	0x0101
        /*c11a*/ 	.byte	0x07
	.zero		1


	//   ....[72]....
        /*c11c*/ 	.word	0x00024cc0
        /*c120*/ 	.word	0x000000ff
        /*c124*/ 	.word	0x000344b8
        /*c128*/ 	.short	0x010a
        /*c12a*/ 	.byte	0x2f
	.zero		1


	//   ....[73]....
        /*c12c*/ 	.word	0x000252f0
        /*c130*/ 	.word	0x000000ff
        /*c134*/ 	.word	0x00000000
        /*c138*/ 	.short	0x0101
        /*c13a*/ 	.byte	0x04
	.zero		1


	//   ....[74]....
        /*c13c*/ 	.word	0x00025320
        /*c140*/ 	.word	0x000000ff
        /*c144*/ 	.word	0x000344c0
        /*c148*/ 	.short	0x010a
        /*c14a*/ 	.byte	0x2f
	.zero		1


	//   ....[75]....
        /*c14c*/ 	.word	0x00025950
        /*c150*/ 	.word	0x000000ff
        /*c154*/ 	.word	0x00000000
        /*c158*/ 	.short	0x0101
        /*c15a*/ 	.byte	0x05
	.zero		1


	//   ....[76]....
        /*c15c*/ 	.word	0x00025980
        /*c160*/ 	.word	0x000000ff
        /*c164*/ 	.word	0x000344c8
        /*c168*/ 	.short	0x010a
        /*c16a*/ 	.byte	0x2f
	.zero		1


	//   ....[77]....
        /*c16c*/ 	.word	0x00025eb0
        /*c170*/ 	.word	0x000000ff
        /*c174*/ 	.word	0x00000000
        /*c178*/ 	.short	0x0101
        /*c17a*/ 	.byte	0x06
	.zero		1


	//   ....[78]....
        /*c17c*/ 	.word	0x00025ee0
        /*c180*/ 	.word	0x000000ff
        /*c184*/ 	.word	0x000344b0
        /*c188*/ 	.short	0x010a
        /*c18a*/ 	.byte	0x2f
	.zero		1


	//   ....[79]....
        /*c18c*/ 	.word	0x00026510
        /*c190*/ 	.word	0x000000ff
        /*c194*/ 	.word	0x00000000
        /*c198*/ 	.short	0x0101
        /*c19a*/ 	.byte	0x07
	.zero		1


	//   ....[80]....
        /*c19c*/ 	.word	0x00026540
        /*c1a0*/ 	.word	0x000000ff
        /*c1a4*/ 	.word	0x000344b8
        /*c1a8*/ 	.short	0x010a
        /*c1aa*/ 	.byte	0x2f
	.zero		1


	//   ....[81]....
        /*c1ac*/ 	.word	0x00026b70
        /*c1b0*/ 	.word	0x000000ff
        /*c1b4*/ 	.word	0x00000000
        /*c1b8*/ 	.short	0x0101
        /*c1ba*/ 	.byte	0x04
	.zero		1


	//   ....[82]....
        /*c1bc*/ 	.word	0x00026ba0
        /*c1c0*/ 	.word	0x000000ff
        /*c1c4*/ 	.word	0x000344c0
        /*c1c8*/ 	.short	0x010a
        /*c1ca*/ 	.byte	0x2f
	.zero		1


	//   ....[83]....
        /*c1cc*/ 	.word	0x000271d0
        /*c1d0*/ 	.word	0x000000ff
        /*c1d4*/ 	.word	0x00000000
        /*c1d8*/ 	.short	0x0101
        /*c1da*/ 	.byte	0x05
	.zero		1


	//   ....[84]....
        /*c1dc*/ 	.word	0x00027200
        /*c1e0*/ 	.word	0x000000ff
        /*c1e4*/ 	.word	0x000344c8
        /*c1e8*/ 	.short	0x010a
        /*c1ea*/ 	.byte	0x2f
	.zero		1


	//   ....[85]....
        /*c1ec*/ 	.word	0x00027730
        /*c1f0*/ 	.word	0x000000ff
        /*c1f4*/ 	.word	0x00000000
        /*c1f8*/ 	.short	0x0101
        /*c1fa*/ 	.byte	0x06
	.zero		1


	//   ....[86]....
        /*c1fc*/ 	.word	0x00027760
        /*c200*/ 	.word	0x000000ff
        /*c204*/ 	.word	0x000344b0
        /*c208*/ 	.short	0x010a
        /*c20a*/ 	.byte	0x2f
	.zero		1


	//   ....[87]....
        /*c20c*/ 	.word	0x00027d90
        /*c210*/ 	.word	0x000000ff
        /*c214*/ 	.word	0x00000000
        /*c218*/ 	.short	0x0101
        /*c21a*/ 	.byte	0x07
	.zero		1


	//   ....[88]....
        /*c21c*/ 	.word	0x00027dc0
        /*c220*/ 	.word	0x000000ff
        /*c224*/ 	.word	0x000344b8
        /*c228*/ 	.short	0x010a
        /*c22a*/ 	.byte	0x2f
	.zero		1


	//   ....[89]....
        /*c22c*/ 	.word	0x000283f0
        /*c230*/ 	.word	0x000000ff
        /*c234*/ 	.word	0x00000000
        /*c238*/ 	.short	0x0101
        /*c23a*/ 	.byte	0x04
	.zero		1


	//   ....[90]....
        /*c23c*/ 	.word	0x00028420
        /*c240*/ 	.word	0x000000ff
        /*c244*/ 	.word	0x000344c0
        /*c248*/ 	.short	0x010a
        /*c24a*/ 	.byte	0x2f
	.zero		1


	//   ....[91]....
        /*c24c*/ 	.word	0x00028a50
        /*c250*/ 	.word	0x000000ff
        /*c254*/ 	.word	0x00000000
        /*c258*/ 	.short	0x0101
        /*c25a*/ 	.byte	0x05
	.zero		1


	//   ....[92]....
        /*c25c*/ 	.word	0x00028a80
        /*c260*/ 	.word	0x000000ff
        /*c264*/ 	.word	0x000344c8
        /*c268*/ 	.short	0x010a
        /*c26a*/ 	.byte	0x2f
	.zero		1


	//   ....[93]....
        /*c26c*/ 	.word	0x00028fb0
        /*c270*/ 	.word	0x000000ff
        /*c274*/ 	.word	0x00000000
        /*c278*/ 	.short	0x0101
        /*c27a*/ 	.byte	0x06
	.zero		1


	//   ....[94]....
        /*c27c*/ 	.word	0x00028fe0
        /*c280*/ 	.word	0x000000ff
        /*c284*/ 	.word	0x000344b0
        /*c288*/ 	.short	0x010a
        /*c28a*/ 	.byte	0x2f
	.zero		1


	//   ....[95]....
        /*c28c*/ 	.word	0x00029610
        /*c290*/ 	.word	0x000000ff
        /*c294*/ 	.word	0x00000000
        /*c298*/ 	.short	0x0101
        /*c29a*/ 	.byte	0x07
	.zero		1


	//   ....[96]....
        /*c29c*/ 	.word	0x00029640
        /*c2a0*/ 	.word	0x000000ff
        /*c2a4*/ 	.word	0x000344b8
        /*c2a8*/ 	.short	0x010a
        /*c2aa*/ 	.byte	0x2f
	.zero		1


	//   ....[97]....
        /*c2ac*/ 	.word	0x00029c70
        /*c2b0*/ 	.word	0x000000ff
        /*c2b4*/ 	.word	0x00000000
        /*c2b8*/ 	.short	0x0101
        /*c2ba*/ 	.byte	0x04
	.zero		1


	//   ....[98]....
        /*c2bc*/ 	.word	0x00029ca0
        /*c2c0*/ 	.word	0x000000ff
        /*c2c4*/ 	.word	0x000344c0
        /*c2c8*/ 	.short	0x010a
        /*c2ca*/ 	.byte	0x2f
	.zero		1


	//   ....[99]....
        /*c2cc*/ 	.word	0x0002a2d0
        /*c2d0*/ 	.word	0x000000ff
        /*c2d4*/ 	.word	0x00000000
        /*c2d8*/ 	.short	0x0101
        /*c2da*/ 	.byte	0x05
	.zero		1


	//   ....[100]....
        /*c2dc*/ 	.word	0x0002a300
        /*c2e0*/ 	.word	0x000000ff
        /*c2e4*/ 	.word	0x000344c8
        /*c2e8*/ 	.short	0x010a
        /*c2ea*/ 	.byte	0x2f
	.zero		1


	//   ....[101]....
        /*c2ec*/ 	.word	0x0002a830
        /*c2f0*/ 	.word	0x000000ff
        /*c2f4*/ 	.word	0x00000000
        /*c2f8*/ 	.short	0x0101
        /*c2fa*/ 	.byte	0x06
	.zero		1


	//   ....[102]....
        /*c2fc*/ 	.word	0x0002a860
        /*c300*/ 	.word	0x000000ff
        /*c304*/ 	.word	0x000344b0
        /*c308*/ 	.short	0x010a
        /*c30a*/ 	.byte	0x2f
	.zero		1


	//   ....[103]....
        /*c30c*/ 	.word	0x0002ae90
        /*c310*/ 	.word	0x000000ff
        /*c314*/ 	.word	0x00000000
        /*c318*/ 	.short	0x0101
        /*c31a*/ 	.byte	0x07
	.zero		1


	//   ....[104]....
        /*c31c*/ 	.word	0x0002aec0
        /*c320*/ 	.word	0x000000ff
        /*c324*/ 	.word	0x000344b8
        /*c328*/ 	.short	0x010a
        /*c32a*/ 	.byte	0x2f
	.zero		1


	//   ....[105]....
        /*c32c*/ 	.word	0x0002b4f0
        /*c330*/ 	.word	0x000000ff
        /*c334*/ 	.word	0x00000000
        /*c338*/ 	.short	0x0101
        /*c33a*/ 	.byte	0x04
	.zero		1


	//   ....[106]....
        /*c33c*/ 	.word	0x0002b520
        /*c340*/ 	.word	0x000000ff
        /*c344*/ 	.word	0x000344c0
        /*c348*/ 	.short	0x010a
        /*c34a*/ 	.byte	0x2f
	.zero		1


	//   ....[107]....
        /*c34c*/ 	.word	0x0002bb50
        /*c350*/ 	.word	0x000000ff
        /*c354*/ 	.word	0x00000000
        /*c358*/ 	.short	0x0101
        /*c35a*/ 	.byte	0x05
	.zero		1


	//   ....[108]....
        /*c35c*/ 	.word	0x0002bb80
        /*c360*/ 	.word	0x000000ff
        /*c364*/ 	.word	0x000344c8
        /*c368*/ 	.short	0x010a
        /*c36a*/ 	.byte	0x2f
	.zero		1


	//   ....[109]....
        /*c36c*/ 	.word	0x0002c0c0
        /*c370*/ 	.word	0x000000ff
        /*c374*/ 	.word	0x00000000
        /*c378*/ 	.short	0x0101
        /*c37a*/ 	.byte	0x06
	.zero		1


	//   ....[110]....
        /*c37c*/ 	.word	0x0002c150
        /*c380*/ 	.word	0x000000ff
        /*c384*/ 	.word	0x00034400
        /*c388*/ 	.short	0x010a
        /*c38a*/ 	.byte	0x04
	.zero		1


	//   ....[111]....
        /*c38c*/ 	.word	0x0002c250
        /*c390*/ 	.word	0x000000ff
        /*c394*/ 	.word	0x00000000
        /*c398*/ 	.short	0x0101
        /*c39a*/ 	.byte	0x04
	.zero		1


	//   ....[112]....
        /*c39c*/ 	.word	0x0002c440
        /*c3a0*/ 	.word	0x000000ff
        /*c3a4*/ 	.word	0x00034400
        /*c3a8*/ 	.short	0x010a
        /*c3aa*/ 	.byte	0x04
	.zero		1


	//   ....[113]....
        /*c3ac*/ 	.word	0x0002c520
        /*c3b0*/ 	.word	0x000000ff
        /*c3b4*/ 	.word	0x00000000
        /*c3b8*/ 	.short	0x0101
        /*c3ba*/ 	.byte	0x04
	.zero		1


	//   ....[114]....
        /*c3bc*/ 	.word	0x0002ca30
        /*c3c0*/ 	.word	0x000000ff
        /*c3c4*/ 	.word	0x00000000
        /*c3c8*/ 	.short	0x0101
        /*c3ca*/ 	.byte	0x07
	.zero		1


	//   ....[115]....
        /*c3cc*/ 	.word	0x0002ca60
        /*c3d0*/ 	.word	0x00000000
        /*c3d4*/ 	.word	0x00000000
        /*c3d8*/ 	.short	0x0101
        /*c3da*/ 	.byte	0x32
	.zero		1


	//   ....[116]....
        /*c3dc*/ 	.word	0x0002d200
        /*c3e0*/ 	.word	0x000000ff
        /*c3e4*/ 	.word	0x000344f8
        /*c3e8*/ 	.short	0x010a
        /*c3ea*/ 	.byte	0x04
	.zero		1


	//   ....[117]....
        /*c3ec*/ 	.word	0x0002d330
        /*c3f0*/ 	.word	0x000000ff
        /*c3f4*/ 	.word	0x00034400
        /*c3f8*/ 	.short	0x010a
        /*c3fa*/ 	.byte	0x06
	.zero		1


	//   ....[118]....
        /*c3fc*/ 	.word	0x0002d450
        /*c400*/ 	.word	0x000000ff
        /*c404*/ 	.word	0x00000000
        /*c408*/ 	.short	0x0101
        /*c40a*/ 	.byte	0x06
	.zero		1


	//   ....[119]....
        /*c40c*/ 	.word	0x0002d640
        /*c410*/ 	.word	0x000000ff
        /*c414*/ 	.word	0x000344d0
        /*c418*/ 	.short	0x010a
        /*c41a*/ 	.byte	0x04
	.zero		1


	//   ....[120]....
        /*c41c*/ 	.word	0x0002d700
        /*c420*/ 	.word	0x000000ff
        /*c424*/ 	.word	0x000344b0
        /*c428*/ 	.short	0x010b
        /*c42a*/ 	.byte	0x04
	.zero		1


	//   ....[121]....
        /*c42c*/ 	.word	0x0002d760
        /*c430*/ 	.word	0x000000ff
        /*c434*/ 	.word	0x00000000
        /*c438*/ 	.short	0x0101
        /*c43a*/ 	.byte	0x06
	.zero		1


	//   ....[122]....
        /*c43c*/ 	.word	0x0002d790
        /*c440*/ 	.word	0x000000ff
        /*c444*/ 	.word	0x000344d8
        /*c448*/ 	.short	0x010a
        /*c44a*/ 	.byte	0x04
	.zero		1


	//   ....[123]....
        /*c44c*/ 	.word	0x0002d870
        /*c450*/ 	.word	0x000000ff
        /*c454*/ 	.word	0x000344b8
        /*c458*/ 	.short	0x010b
        /*c45a*/ 	.byte	0x04
	.zero		1


	//   ....[124]....
        /*c45c*/ 	.word	0x0002d8d0
        /*c460*/ 	.word	0x000000ff
        /*c464*/ 	.word	0x00000000
        /*c468*/ 	.short	0x0101
        /*c46a*/ 	.byte	0x07
	.zero		1


	//   ....[125]....
        /*c46c*/ 	.word	0x0002d900
        /*c470*/ 	.word	0x000000ff
        /*c474*/ 	.word	0x000344e0
        /*c478*/ 	.short	0x010a
        /*c47a*/ 	.byte	0x04
	.zero		1


	//   ....[126]....
        /*c47c*/ 	.word	0x0002d9e0
        /*c480*/ 	.word	0x000000ff
        /*c484*/ 	.word	0x000344c0
        /*c488*/ 	.short	0x010b
        /*c48a*/ 	.byte	0x04
	.zero		1


	//   ....[127]....
        /*c48c*/ 	.word	0x0002da40
        /*c490*/ 	.word	0x000000ff
        /*c494*/ 	.word	0x00000000
        /*c498*/ 	.short	0x0101
        /*c49a*/ 	.byte	0x08
	.zero		1


	//   ....[128]....
        /*c49c*/ 	.word	0x0002da70
        /*c4a0*/ 	.word	0x000000ff
        /*c4a4*/ 	.word	0x000344e8
        /*c4a8*/ 	.short	0x010a
        /*c4aa*/ 	.byte	0x04
	.zero		1


	//   ....[129]....
        /*c4ac*/ 	.word	0x0002db50
        /*c4b0*/ 	.word	0x000000ff
        /*c4b4*/ 	.word	0x000344c8
        /*c4b8*/ 	.short	0x010b
        /*c4ba*/ 	.byte	0x04
	.zero		1


	//   ....[130]....
        /*c4bc*/ 	.word	0x0002dbc0
        /*c4c0*/ 	.word	0x000000ff
        /*c4c4*/ 	.word	0x00000000
        /*c4c8*/ 	.short	0x0101
        /*c4ca*/ 	.byte	0x09
	.zero		1


	//   ....[131]....
        /*c4cc*/ 	.word	0x0002dc00
        /*c4d0*/ 	.word	0x000000ff
        /*c4d4*/ 	.word	0x000344d0
        /*c4d8*/ 	.short	0x010a
        /*c4da*/ 	.byte	0x04
	.zero		1


	//   ....[132]....
        /*c4dc*/ 	.word	0x0002dcc0
        /*c4e0*/ 	.word	0x000000ff
        /*c4e4*/ 	.word	0x000344b0
        /*c4e8*/ 	.short	0x010b
        /*c4ea*/ 	.byte	0x04
	.zero		1


	//   ....[133]....
        /*c4ec*/ 	.word	0x0002dd00
        /*c4f0*/ 	.word	0x000000ff
        /*c4f4*/ 	.word	0x00000000
        /*c4f8*/ 	.short	0x0101
        /*c4fa*/ 	.byte	0x06
	.zero		1


	//   ....[134]....
        /*c4fc*/ 	.word	0x0002dd30
        /*c500*/ 	.word	0x000000ff
        /*c504*/ 	.word	0x000344d8
        /*c508*/ 	.short	0x010a
        /*c50a*/ 	.byte	0x04
	.zero		1


	//   ....[135]....
        /*c50c*/ 	.word	0x0002de00
        /*c510*/ 	.word	0x000000ff
        /*c514*/ 	.word	0x000344b8
        /*c518*/ 	.short	0x010b
        /*c51a*/ 	.byte	0x04
	.zero		1


	//   ....[136]....
        /*c51c*/ 	.word	0x0002de40
        /*c520*/ 	.word	0x000000ff
        /*c524*/ 	.word	0x00000000
        /*c528*/ 	.short	0x0101
        /*c52a*/ 	.byte	0x07
	.zero		1


	//   ....[137]....
        /*c52c*/ 	.word	0x0002de70
        /*c530*/ 	.word	0x000000ff
        /*c534*/ 	.word	0x000344e0
        /*c538*/ 	.short	0x010a
        /*c53a*/ 	.byte	0x04
	.zero		1


	//   ....[138]....
        /*c53c*/ 	.word	0x0002df40
        /*c540*/ 	.word	0x000000ff
        /*c544*/ 	.word	0x000344c0
        /*c548*/ 	.short	0x010b
        /*c54a*/ 	.byte	0x04
	.zero		1


	//   ....[139]....
        /*c54c*/ 	.word	0x0002df80
        /*c550*/ 	.word	0x000000ff
        /*c554*/ 	.word	0x00000000
        /*c558*/ 	.short	0x0101
        /*c55a*/ 	.byte	0x08
	.zero		1


	//   ....[140]....
        /*c55c*/ 	.word	0x0002dfb0
        /*c560*/ 	.word	0x000000ff
        /*c564*/ 	.word	0x000344e8
        /*c568*/ 	.short	0x010a
        /*c56a*/ 	.byte	0x04
	.zero		1


	//   ....[141]....
        /*c56c*/ 	.word	0x0002e080
        /*c570*/ 	.word	0x000000ff
        /*c574*/ 	.word	0x000344c8
        /*c578*/ 	.short	0x010b
        /*c57a*/ 	.byte	0x04
	.zero		1


	//   ....[142]....
        /*c57c*/ 	.word	0x0002e0c0
        /*c580*/ 	.word	0x000000ff
        /*c584*/ 	.word	0x00000000
        /*c588*/ 	.short	0x0101
        /*c58a*/ 	.byte	0x09
	.zero		1


	//   ....[143]....
        /*c58c*/ 	.word	0x0002e100
        /*c590*/ 	.word	0x000000ff
        /*c594*/ 	.word	0x000344d0
        /*c598*/ 	.short	0x010a
        /*c59a*/ 	.byte	0x04
	.zero		1


	//   ....[144]....
        /*c59c*/ 	.word	0x0002e1c0
        /*c5a0*/ 	.word	0x000000ff
        /*c5a4*/ 	.word	0x000344b0
        /*c5a8*/ 	.short	0x010b
        /*c5aa*/ 	.byte	0x04
	.zero		1


	//   ....[145]....
        /*c5ac*/ 	.word	0x0002e200
        /*c5b0*/ 	.word	0x000000ff
        /*c5b4*/ 	.word	0x00000000
        /*c5b8*/ 	.short	0x0101
        /*c5ba*/ 	.byte	0x06
	.zero		1


	//   ....[146]....
        /*c5bc*/ 	.word	0x0002e230
        /*c5c0*/ 	.word	0x000000ff
        /*c5c4*/ 	.word	0x000344d8
        /*c5c8*/ 	.short	0x010a
        /*c5ca*/ 	.byte	0x04
	.zero		1


	//   ....[147]....
        /*c5cc*/ 	.word	0x0002e300
        /*c5d0*/ 	.word	0x000000ff
        /*c5d4*/ 	.word	0x000344b8
        /*c5d8*/ 	.short	0x010b
        /*c5da*/ 	.byte	0x04
	.zero		1


	//   ....[148]....
        /*c5dc*/ 	.word	0x0002e340
        /*c5e0*/ 	.word	0x000000ff
        /*c5e4*/ 	.word	0x00000000
        /*c5e8*/ 	.short	0x0101
        /*c5ea*/ 	.byte	0x07
	.zero		1


	//   ....[149]....
        /*c5ec*/ 	.word	0x0002e370
        /*c5f0*/ 	.word	0x000000ff
        /*c5f4*/ 	.word	0x000344e0
        /*c5f8*/ 	.short	0x010a
        /*c5fa*/ 	.byte	0x04
	.zero		1


	//   ....[150]....
        /*c5fc*/ 	.word	0x0002e440
        /*c600*/ 	.word	0x000000ff
        /*c604*/ 	.word	0x000344c0
        /*c608*/ 	.short	0x010b
        /*c60a*/ 	.byte	0x04
	.zero		1


	//   ....[151]....
        /*c60c*/ 	.word	0x0002e480
        /*c610*/ 	.word	0x000000ff
        /*c614*/ 	.word	0x00000000
        /*c618*/ 	.short	0x0101
        /*c61a*/ 	.byte	0x08
	.zero		1


	//   ....[152]....
        /*c61c*/ 	.word	0x0002e4b0
        /*c620*/ 	.word	0x000000ff
        /*c624*/ 	.word	0x000344e8
        /*c628*/ 	.short	0x010a
        /*c62a*/ 	.byte	0x04
	.zero		1


	//   ....[153]....
        /*c62c*/ 	.word	0x0002e580
        /*c630*/ 	.word	0x000000ff
        /*c634*/ 	.word	0x000344c8
        /*c638*/ 	.short	0x010b
        /*c63a*/ 	.byte	0x04
	.zero		1


	//   ....[154]....
        /*c63c*/ 	.word	0x0002e5c0
        /*c640*/ 	.word	0x000000ff
        /*c644*/ 	.word	0x00000000
        /*c648*/ 	.short	0x0101
        /*c64a*/ 	.byte	0x09
	.zero		1


	//   ....[155]....
        /*c64c*/ 	.word	0x0002e600
        /*c650*/ 	.word	0x000000ff
        /*c654*/ 	.word	0x000344d0
        /*c658*/ 	.short	0x010a
        /*c65a*/ 	.byte	0x04
	.zero		1


	//   ....[156]....
        /*c65c*/ 	.word	0x0002e6c0
        /*c660*/ 	.word	0x000000ff
        /*c664*/ 	.word	0x000344b0
        /*c668*/ 	.short	0x010b
        /*c66a*/ 	.byte	0x04
	.zero		1


	//   ....[157]....
        /*c66c*/ 	.word	0x0002e700
        /*c670*/ 	.word	0x000000ff
        /*c674*/ 	.word	0x00000000
        /*c678*/ 	.short	0x0101
        /*c67a*/ 	.byte	0x06
	.zero		1


	//   ....[158]....
        /*c67c*/ 	.word	0x0002e730
        /*c680*/ 	.word	0x000000ff
        /*c684*/ 	.word	0x000344d8
        /*c688*/ 	.short	0x010a
        /*c68a*/ 	.byte	0x04
	.zero		1


	//   ....[159]....
        /*c68c*/ 	.word	0x0002e800
        /*c690*/ 	.word	0x000000ff
        /*c694*/ 	.word	0x000344b8
        /*c698*/ 	.short	0x010b
        /*c69a*/ 	.byte	0x04
	.zero		1


	//   ....[160]....
        /*c69c*/ 	.word	0x0002e840
        /*c6a0*/ 	.word	0x000000ff
        /*c6a4*/ 	.word	0x00000000
        /*c6a8*/ 	.short	0x0101
        /*c6aa*/ 	.byte	0x07
	.zero		1


	//   ....[161]....
        /*c6ac*/ 	.word	0x0002e870
        /*c6b0*/ 	.word	0x000000ff
        /*c6b4*/ 	.word	0x000344e0
        /*c6b8*/ 	.short	0x010a
        /*c6ba*/ 	.byte	0x04
	.zero		1


	//   ....[162]....
        /*c6bc*/ 	.word	0x0002e940
        /*c6c0*/ 	.word	0x000000ff
        /*c6c4*/ 	.word	0x000344c0
        /*c6c8*/ 	.short	0x010b
        /*c6ca*/ 	.byte	0x04
	.zero		1


	//   ....[163]....
        /*c6cc*/ 	.word	0x0002e980
        /*c6d0*/ 	.word	0x000000ff
        /*c6d4*/ 	.word	0x00000000
        /*c6d8*/ 	.short	0x0101
        /*c6da*/ 	.byte	0x08
	.zero		1


	//   ....[164]....
        /*c6dc*/ 	.word	0x0002e9b0
        /*c6e0*/ 	.word	0x000000ff
        /*c6e4*/ 	.word	0x000344e8
        /*c6e8*/ 	.short	0x010a
        /*c6ea*/ 	.byte	0x04
	.zero		1


	//   ....[165]....
        /*c6ec*/ 	.word	0x0002ea80
        /*c6f0*/ 	.word	0x000000ff
        /*c6f4*/ 	.word	0x000344c8
        /*c6f8*/ 	.short	0x010b
        /*c6fa*/ 	.byte	0x04
	.zero		1


	//   ....[166]....
        /*c6fc*/ 	.word	0x0002eac0
        /*c700*/ 	.word	0x000000ff
        /*c704*/ 	.word	0x00000000
        /*c708*/ 	.short	0x0101
        /*c70a*/ 	.byte	0x09
	.zero		1


	//   ....[167]....
        /*c70c*/ 	.word	0x0002eb00
        /*c710*/ 	.word	0x000000ff
        /*c714*/ 	.word	0x000344d0
        /*c718*/ 	.short	0x010a
        /*c71a*/ 	.byte	0x04
	.zero		1


	//   ....[168]....
        /*c71c*/ 	.word	0x0002ebc0
        /*c720*/ 	.word	0x000000ff
        /*c724*/ 	.word	0x000344b0
        /*c728*/ 	.short	0x010b
        /*c72a*/ 	.byte	0x04
	.zero		1


	//   ....[169]....
        /*c72c*/ 	.word	0x0002ec00
        /*c730*/ 	.word	0x000000ff
        /*c734*/ 	.word	0x00000000
        /*c738*/ 	.short	0x0101
        /*c73a*/ 	.byte	0x06
	.zero		1


	//   ....[170]....
        /*c73c*/ 	.word	0x0002ec30
        /*c740*/ 	.word	0x000000ff
        /*c744*/ 	.word	0x000344d8
        /*c748*/ 	.short	0x010a
        /*c74a*/ 	.byte	0x04
	.zero		1


	//   ....[171]....
        /*c74c*/ 	.word	0x0002ed00
        /*c750*/ 	.word	0x000000ff
        /*c754*/ 	.word	0x000344b8
        /*c758*/ 	.short	0x010b
        /*c75a*/ 	.byte	0x04
	.zero		1


	//   ....[172]....
        /*c75c*/ 	.word	0x0002ed40
        /*c760*/ 	.word	0x000000ff
        /*c764*/ 	.word	0x00000000
        /*c768*/ 	.short	0x0101
        /*c76a*/ 	.byte	0x07
	.zero		1


	//   ....[173]....
        /*c76c*/ 	.word	0x0002ed70
        /*c770*/ 	.word	0x000000ff
        /*c774*/ 	.word	0x000344e0
        /*c778*/ 	.short	0x010a
        /*c77a*/ 	.byte	0x04
	.zero		1


	//   ....[174]....
        /*c77c*/ 	.word	0x0002ee40
        /*c780*/ 	.word	0x000000ff
        /*c784*/ 	.word	0x000344c0
        /*c788*/ 	.short	0x010b
        /*c78a*/ 	.byte	0x04
	.zero		1


	//   ....[175]....
        /*c78c*/ 	.word	0x0002ee80
        /*c790*/ 	.word	0x000000ff
        /*c794*/ 	.word	0x00000000
        /*c798*/ 	.short	0x0101
        /*c79a*/ 	.byte	0x08
	.zero		1


	//   ....[176]....
        /*c79c*/ 	.word	0x0002eeb0
        /*c7a0*/ 	.word	0x000000ff
        /*c7a4*/ 	.word	0x000344e8
        /*c7a8*/ 	.short	0x010a
        /*c7aa*/ 	.byte	0x04
	.zero		1


	//   ....[177]....
        /*c7ac*/ 	.word	0x0002ef80
        /*c7b0*/ 	.word	0x000000ff
        /*c7b4*/ 	.word	0x000344c8
        /*c7b8*/ 	.short	0x010b
        /*c7ba*/ 	.byte	0x04
	.zero		1


	//   ....[178]....
        /*c7bc*/ 	.word	0x0002efc0
        /*c7c0*/ 	.word	0x000000ff
        /*c7c4*/ 	.word	0x00000000
        /*c7c8*/ 	.short	0x0101
        /*c7ca*/ 	.byte	0x09
	.zero		1


	//   ....[179]....
        /*c7cc*/ 	.word	0x0002f000
        /*c7d0*/ 	.word	0x000000ff
        /*c7d4*/ 	.word	0x000344d0
        /*c7d8*/ 	.short	0x010a
        /*c7da*/ 	.byte	0x04
	.zero		1


	//   ....[180]....
        /*c7dc*/ 	.word	0x0002f0c0
        /*c7e0*/ 	.word	0x000000ff
        /*c7e4*/ 	.word	0x000344b0
        /*c7e8*/ 	.short	0x010b
        /*c7ea*/ 	.byte	0x04
	.zero		1


	//   ....[181]....
        /*c7ec*/ 	.word	0x0002f100
        /*c7f0*/ 	.word	0x000000ff
        /*c7f4*/ 	.word	0x00000000
        /*c7f8*/ 	.short	0x0101
        /*c7fa*/ 	.byte	0x06
	.zero		1


	//   ....[182]....
        /*c7fc*/ 	.word	0x0002f130
        /*c800*/ 	.word	0x000000ff
        /*c804*/ 	.word	0x000344d8
        /*c808*/ 	.short	0x010a
        /*c80a*/ 	.byte	0x04
	.zero		1


	//   ....[183]....
        /*c80c*/ 	.word	0x0002f200
        /*c810*/ 	.word	0x000000ff
        /*c814*/ 	.word	0x000344b8
        /*c818*/ 	.short	0x010b
        /*c81a*/ 	.byte	0x04
	.zero		1


	//   ....[184]....
        /*c81c*/ 	.word	0x0002f240
        /*c820*/ 	.word	0x000000ff
        /*c824*/ 	.word	0x00000000
        /*c828*/ 	.short	0x0101
        /*c82a*/ 	.byte	0x07
	.zero		1


	//   ....[185]....
        /*c82c*/ 	.word	0x0002f270
        /*c830*/ 	.word	0x000000ff
        /*c834*/ 	.word	0x000344e0
        /*c838*/ 	.short	0x010a
        /*c83a*/ 	.byte	0x04
	.zero		1


	//   ....[186]....
        /*c83c*/ 	.word	0x0002f340
        /*c840*/ 	.word	0x000000ff
        /*c844*/ 	.word	0x000344c0
        /*c848*/ 	.short	0x010b
        /*c84a*/ 	.byte	0x04
	.zero		1


	//   ....[187]....
        /*c84c*/ 	.word	0x0002f380
        /*c850*/ 	.word	0x000000ff
        /*c854*/ 	.word	0x00000000
        /*c858*/ 	.short	0x0101
        /*c85a*/ 	.byte	0x08
	.zero		1


	//   ....[188]....
        /*c85c*/ 	.word	0x0002f3b0
        /*c860*/ 	.word	0x000000ff
        /*c864*/ 	.word	0x000344e8
        /*c868*/ 	.short	0x010a
        /*c86a*/ 	.byte	0x04
	.zero		1


	//   ....[189]....
        /*c86c*/ 	.word	0x0002f480
        /*c870*/ 	.word	0x000000ff
        /*c874*/ 	.word	0x000344c8
        /*c878*/ 	.short	0x010b
        /*c87a*/ 	.byte	0x04
	.zero		1


	//   ....[190]....
        /*c87c*/ 	.word	0x0002f4c0
        /*c880*/ 	.word	0x000000ff
        /*c884*/ 	.word	0x00000000
        /*c888*/ 	.short	0x0101
        /*c88a*/ 	.byte	0x09
	.zero		1


	//   ....[191]....
        /*c88c*/ 	.word	0x0002f500
        /*c890*/ 	.word	0x000000ff
        /*c894*/ 	.word	0x000344d0
        /*c898*/ 	.short	0x010a
        /*c89a*/ 	.byte	0x04
	.zero		1


	//   ....[192]....
        /*c89c*/ 	.word	0x0002f5c0
        /*c8a0*/ 	.word	0x000000ff
        /*c8a4*/ 	.word	0x000344b0
        /*c8a8*/ 	.short	0x010b
        /*c8aa*/ 	.byte	0x04
	.zero		1


	//   ....[193]....
        /*c8ac*/ 	.word	0x0002f600
        /*c8b0*/ 	.word	0x000000ff
        /*c8b4*/ 	.word	0x00000000
        /*c8b8*/ 	.short	0x0101
        /*c8ba*/ 	.byte	0x06
	.zero		1


	//   ....[194]....
        /*c8bc*/ 	.word	0x0002f630
        /*c8c0*/ 	.word	0x000000ff
        /*c8c4*/ 	.word	0x000344d8
        /*c8c8*/ 	.short	0x010a
        /*c8ca*/ 	.byte	0x04
	.zero		1


	//   ....[195]....
        /*c8cc*/ 	.word	0x0002f700
        /*c8d0*/ 	.word	0x000000ff
        /*c8d4*/ 	.word	0x000344b8
        /*c8d8*/ 	.short	0x010b
        /*c8da*/ 	.byte	0x04
	.zero		1


	//   ....[196]....
        /*c8dc*/ 	.word	0x0002f740
        /*c8e0*/ 	.word	0x000000ff
        /*c8e4*/ 	.word	0x00000000
        /*c8e8*/ 	.short	0x0101
        /*c8ea*/ 	.byte	0x07
	.zero		1


	//   ....[197]....
        /*c8ec*/ 	.word	0x0002f770
        /*c8f0*/ 	.word	0x000000ff
        /*c8f4*/ 	.word	0x000344e0
        /*c8f8*/ 	.short	0x010a
        /*c8fa*/ 	.byte	0x04
	.zero		1


	//   ....[198]....
        /*c8fc*/ 	.word	0x0002f840
        /*c900*/ 	.word	0x000000ff
        /*c904*/ 	.word	0x000344c0
        /*c908*/ 	.short	0x010b
        /*c90a*/ 	.byte	0x04
	.zero		1


	//   ....[199]....
        /*c90c*/ 	.word	0x0002f880
        /*c910*/ 	.word	0x000000ff
        /*c914*/ 	.word	0x00000000
        /*c918*/ 	.short	0x0101
        /*c91a*/ 	.byte	0x08
	.zero		1


	//   ....[200]....
        /*c91c*/ 	.word	0x0002f8b0
        /*c920*/ 	.word	0x000000ff
        /*c924*/ 	.word	0x000344e8
        /*c928*/ 	.short	0x010a
        /*c92a*/ 	.byte	0x04
	.zero		1


	//   ....[201]....
        /*c92c*/ 	.word	0x0002f980
        /*c930*/ 	.word	0x000000ff
        /*c934*/ 	.word	0x000344c8
        /*c938*/ 	.short	0x010b
        /*c93a*/ 	.byte	0x04
	.zero		1


	//   ....[202]....
        /*c93c*/ 	.word	0x0002f9c0
        /*c940*/ 	.word	0x000000ff
        /*c944*/ 	.word	0x00000000
        /*c948*/ 	.short	0x0101
        /*c94a*/ 	.byte	0x09
	.zero		1


	//   ....[203]....
        /*c94c*/ 	.word	0x0002fa00
        /*c950*/ 	.word	0x000000ff
        /*c954*/ 	.word	0x000344d0
        /*c958*/ 	.short	0x010a
        /*c95a*/ 	.byte	0x04
	.zero		1


	//   ....[204]....
        /*c95c*/ 	.word	0x0002fac0
        /*c960*/ 	.word	0x000000ff
        /*c964*/ 	.word	0x000344b0
        /*c968*/ 	.short	0x010b
        /*c96a*/ 	.byte	0x04
	.zero		1


	//   ....[205]....
        /*c96c*/ 	.word	0x0002fb00
        /*c970*/ 	.word	0x000000ff
        /*c974*/ 	.word	0x00000000
        /*c978*/ 	.short	0x0101
        /*c97a*/ 	.byte	0x06
	.zero		1


	//   ....[206]....
        /*c97c*/ 	.word	0x0002fb30
        /*c980*/ 	.word	0x000000ff
        /*c984*/ 	.word	0x000344d8
        /*c988*/ 	.short	0x010a
        /*c98a*/ 	.byte	0x04
	.zero		1


	//   ....[207]....
        /*c98c*/ 	.word	0x0002fc00
        /*c990*/ 	.word	0x000000ff
        /*c994*/ 	.word	0x000344b8
        /*c998*/ 	.short	0x010b
        /*c99a*/ 	.byte	0x04
	.zero		1


	//   ....[208]....
        /*c99c*/ 	.word	0x0002fc40
        /*c9a0*/ 	.word	0x000000ff
        /*c9a4*/ 	.word	0x00000000
        /*c9a8*/ 	.short	0x0101
        /*c9aa*/ 	.byte	0x07
	.zero		1


	//   ....[209]....
        /*c9ac*/ 	.word	0x0002fc70
        /*c9b0*/ 	.word	0x000000ff
        /*c9b4*/ 	.word	0x000344e0
        /*c9b8*/ 	.short	0x010a
        /*c9ba*/ 	.byte	0x04
	.zero		1


	//   ....[210]....
        /*c9bc*/ 	.word	0x0002fd50
        /*c9c0*/ 	.word	0x000000ff
        /*c9c4*/ 	.word	0x000344c0
        /*c9c8*/ 	.short	0x010b
        /*c9ca*/ 	.byte	0x04
	.zero		1


	//   ....[211]....
        /*c9cc*/ 	.word	0x0002fd90
        /*c9d0*/ 	.word	0x000000ff
        /*c9d4*/ 	.word	0x00000000
        /*c9d8*/ 	.short	0x0101
        /*c9da*/ 	.byte	0x08
	.zero		1


	//   ....[212]....
        /*c9dc*/ 	.word	0x0002fdc0
        /*c9e0*/ 	.word	0x000000ff
        /*c9e4*/ 	.word	0x000344e8
        /*c9e8*/ 	.short	0x010a
        /*c9ea*/ 	.byte	0x04
	.zero		1


	//   ....[213]....
        /*c9ec*/ 	.word	0x0002fea0
        /*c9f0*/ 	.word	0x000000ff
        /*c9f4*/ 	.word	0x000344c8
        /*c9f8*/ 	.short	0x010b
        /*c9fa*/ 	.byte	0x04
	.zero		1


	//   ....[214]....
        /*c9fc*/ 	.word	0x0002fef0
        /*ca00*/ 	.word	0x000000ff
        /*ca04*/ 	.word	0x00000000
        /*ca08*/ 	.short	0x0101
        /*ca0a*/ 	.byte	0x09
	.zero		1


	//   ....[215]....
        /*ca0c*/ 	.word	0x00030460
        /*ca10*/ 	.word	0x000000ff
        /*ca14*/ 	.word	0x000344d0
        /*ca18*/ 	.short	0x010a
        /*ca1a*/ 	.byte	0x04
	.zero		1


	//   ....[216]....
        /*ca1c*/ 	.word	0x000304a0
        /*ca20*/ 	.word	0x000000ff
        /*ca24*/ 	.word	0x000344d8
        /*ca28*/ 	.short	0x010a
        /*ca2a*/ 	.byte	0x04
	.zero		1


	//   ....[217]....
        /*ca2c*/ 	.word	0x000304e0
        /*ca30*/ 	.word	0x000000ff
        /*ca34*/ 	.word	0x000344e0
        /*ca38*/ 	.short	0x010a
        /*ca3a*/ 	.byte	0x04
	.zero		1


	//   ....[218]....
        /*ca3c*/ 	.word	0x00030550
        /*ca40*/ 	.word	0x00000003
        /*ca44*/ 	.word	0x000344e8
        /*ca48*/ 	.short	0x010a
        /*ca4a*/ 	.byte	0x3f
	.zero		1


	//   ....[219]....
        /*ca4c*/ 	.word	0x00031220
        /*ca50*/ 	.word	0x00000008
        /*ca54*/ 	.word	0x00034498
        /*ca58*/ 	.short	0x010a
        /*ca5a*/ 	.byte	0x3f
	.zero		1


	//   ....[220]....
        /*ca5c*/ 	.word	0x000314e0
        /*ca60*/ 	.word	0x000000ff
        /*ca64*/ 	.word	0x000344f8
        /*ca68*/ 	.short	0x0101
        /*ca6a*/ 	.byte	0x11
	.zero		1


	//   ....[221]....
        /*ca6c*/ 	.word	0x000315b0
        /*ca70*/ 	.word	0x00000003
        /*ca74*/ 	.word	0x00034400
        /*ca78*/ 	.short	0x010a
        /*ca7a*/ 	.byte	0x3f
	.zero		1


	//   ....[222]....
        /*ca7c*/ 	.word	0x000316f0
        /*ca80*/ 	.word	0x00000002
        /*ca84*/ 	.word	0x00000000
        /*ca88*/ 	.short	0x0101
        /*ca8a*/ 	.byte	0x3f
	.zero		1


	//   ....[223]....
        /*ca8c*/ 	.word	0x00031ef0
        /*ca90*/ 	.word	0x00000007
        /*ca94*/ 	.word	0x00000000
        /*ca98*/ 	.short	0x010a
        /*ca9a*/ 	.byte	0x3f
	.zero		1


	//   ....[224]....
        /*ca9c*/ 	.word	0x00031f70
        /*caa0*/ 	.word	0x00000009
        /*caa4*/ 	.word	0x00000000
        /*caa8*/ 	.short	0x010a
        /*caaa*/ 	.byte	0x3f
	.zero		1


	//   ....[225]....
        /*caac*/ 	.word	0x00032000
        /*cab0*/ 	.word	0x00000003
        /*cab4*/ 	.word	0x00000000
        /*cab8*/ 	.short	0x010a
        /*caba*/ 	.byte	0x3f
	.zero		1


	//   ....[226]....
        /*cabc*/ 	.word	0x00033c80
        /*cac0*/ 	.word	0x0000000c
        /*cac4*/ 	.word	0x00034440
        /*cac8*/ 	.short	0x010a
        /*caca*/ 	.byte	0x3f
	.zero		1


	//   ....[227]....
        /*cacc*/ 	.word	0x00033da0
        /*cad0*/ 	.word	0x0000000c
        /*cad4*/ 	.word	0x00034400
        /*cad8*/ 	.short	0x0101
        /*cada*/ 	.byte	0x3f
	.zero		1


	//   ....[228]....
        /*cadc*/ 	.word	0x00033e70
        /*cae0*/ 	.word	0x00000003
        /*cae4*/ 	.word	0x00034440
        /*cae8*/ 	.short	0x010a
        /*caea*/ 	.byte	0x3f
	.zero		1


	//   ....[229]....
        /*caec*/ 	.word	0x00033f20
        /*caf0*/ 	.word	0x00000003
        /*caf4*/ 	.word	0x00034440
        /*caf8*/ 	.short	0x010a
        /*cafa*/ 	.byte	0x3f
	.zero		1


	//   ....[230]....
        /*cafc*/ 	.word	0x00033fd0
        /*cb00*/ 	.word	0x00000003
        /*cb04*/ 	.word	0x00034440
        /*cb08*/ 	.short	0x010a
        /*cb0a*/ 	.byte	0x3f
	.zero		1


	//   ....[231]....
        /*cb0c*/ 	.word	0x00034080
        /*cb10*/ 	.word	0x00000003
        /*cb14*/ 	.word	0x00034440
        /*cb18*/ 	.short	0x010a
        /*cb1a*/ 	.byte	0x3f
	.zero		1


	//   ....[232]....
        /*cb1c*/ 	.word	0x00034130
        /*cb20*/ 	.word	0x00000003
        /*cb24*/ 	.word	0x00034440
        /*cb28*/ 	.short	0x010a
        /*cb2a*/ 	.byte	0x3f
	.zero		1


	//   ....[233]....
        /*cb2c*/ 	.word	0x000341e0
        /*cb30*/ 	.word	0x00000003
        /*cb34*/ 	.word	0x00034440
        /*cb38*/ 	.short	0x010a
        /*cb3a*/ 	.byte	0x3f
	.zero		1


	//   ....[234]....
        /*cb3c*/ 	.word	0x00034290
        /*cb40*/ 	.word	0x00000003
        /*cb44*/ 	.word	0x00034440
        /*cb48*/ 	.short	0x010a
        /*cb4a*/ 	.byte	0x3f
	.zero		1


	//   ....[235]....
        /*cb4c*/ 	.word	0x00034340
        /*cb50*/ 	.word	0x00000003
        /*cb54*/ 	.word	0x00034440
        /*cb58*/ 	.short	0x010a
        /*cb5a*/ 	.byte	0x3f
	.zero		1


	//   ....[236]....
        /*cb5c*/ 	.word	0x000343a0
        /*cb60*/ 	.word	0x0000000c
        /*cb64*/ 	.word	0x00034400
        /*cb68*/ 	.short	0x010a
        /*cb6a*/ 	.byte	0x3f
	.zero		1


	//   ....[237]....
        /*cb6c*/ 	.word	0x00034410
        /*cb70*/ 	.word	0x00000000
        /*cb74*/ 	.word	0x00000000
        /*cb78*/ 	.short	0x010a
        /*cb7a*/ 	.byte	0x3f
	.zero		1


	//   ....[238]....
        /*cb7c*/ 	.word	0x00034470
        /*cb80*/ 	.word	0x00000003
        /*cb84*/ 	.word	0x00034480
        /*cb88*/ 	.short	0x010a
        /*cb8a*/ 	.byte	0x3f
	.zero		1


	//   ....[239]....
        /*cb8c*/ 	.word	0x000344d0
        /*cb90*/ 	.word	0x00000009
        /*cb94*/ 	.word	0x00034480
        /*cb98*/ 	.short	0x010a
        /*cb9a*/ 	.byte	0x3f
	.zero		1


	//   ....[240]....
        /*cb9c*/ 	.word	0x00034540
        /*cba0*/ 	.word	0x00000002
        /*cba4*/ 	.word	0x00000010
        /*cba8*/ 	.short	0x010a
        /*cbaa*/ 	.byte	0x3f
	.zero		1


	//   ....[241]....
        /*cbac*/ 	.word	0x00034600
        /*cbb0*/ 	.word	0x00000004
        /*cbb4*/ 	.word	0x000344b0
        /*cbb8*/ 	.short	0x010a
        /*cbba*/ 	.byte	0x3f
	.zero		1


	//   ....[242]....
        /*cbbc*/ 	.word	0x00034660
        /*cbc0*/ 	.word	0x0000000c
        /*cbc4*/ 	.word	0x000344b8
        /*cbc8*/ 	.short	0x010a
        /*cbca*/ 	.byte	0x3f
	.zero		1


	//   ....[243]....
        /*cbcc*/ 	.word	0x000346c0
        /*cbd0*/ 	.word	0x0000000c
        /*cbd4*/ 	.word	0x000344c0
        /*cbd8*/ 	.short	0x010a
        /*cbda*/ 	.byte	0x3f
	.zero		1


	//   ....[244]....
        /*cbdc*/ 	.word	0x00034720
        /*cbe0*/ 	.word	0x0000000c
        /*cbe4*/ 	.word	0x000344c8
        /*cbe8*/ 	.short	0x010a
        /*cbea*/ 	.byte	0x3f
	.zero		1


	//   ....[245]....
        /*cbec*/ 	.word	0x00034780
        /*cbf0*/ 	.word	0x0000000c
        /*cbf4*/ 	.word	0x000344b0
        /*cbf8*/ 	.short	0x010a
        /*cbfa*/ 	.byte	0x3f
	.zero		1


	//   ....[246]....
        /*cbfc*/ 	.word	0x000347e0
        /*cc00*/ 	.word	0x0000000c
        /*cc04*/ 	.word	0x000344b8
        /*cc08*/ 	.short	0x010a
        /*cc0a*/ 	.byte	0x3f
	.zero		1


	//   ....[247]....
        /*cc0c*/ 	.word	0x00034840
        /*cc10*/ 	.word	0x0000000c
        /*cc14*/ 	.word	0x000344c0
        /*cc18*/ 	.short	0x010a
        /*cc1a*/ 	.byte	0x3f
	.zero		1


	//   ....[248]....
        /*cc1c*/ 	.word	0x000348a0
        /*cc20*/ 	.word	0x0000000c
        /*cc24*/ 	.word	0x000344c8
        /*cc28*/ 	.short	0x010a
        /*cc2a*/ 	.byte	0x3f
	.zero		1


	//   ....[249]....
        /*cc2c*/ 	.word	0x00034900
        /*cc30*/ 	.word	0x0000000c
        /*cc34*/ 	.word	0x000344b0
        /*cc38*/ 	.short	0x010a
        /*cc3a*/ 	.byte	0x3f
	.zero		1


	//   ....[250]....
        /*cc3c*/ 	.word	0x00034960
        /*cc40*/ 	.word	0x0000000c
        /*cc44*/ 	.word	0x000344b8
        /*cc48*/ 	.short	0x010a
        /*cc4a*/ 	.byte	0x3f
	.zero		1


	//   ....[251]....
        /*cc4c*/ 	.word	0x000349c0
        /*cc50*/ 	.word	0x0000000c
        /*cc54*/ 	.word	0x000344c0
        /*cc58*/ 	.short	0x010a
        /*cc5a*/ 	.byte	0x3f
	.zero		1


	//   ....[252]....
        /*cc5c*/ 	.word	0x00034a20
        /*cc60*/ 	.word	0x0000000c
        /*cc64*/ 	.word	0x000344c8
        /*cc68*/ 	.short	0x010a
        /*cc6a*/ 	.byte	0x3f
	.zero		1


	//   ....[253]....
        /*cc6c*/ 	.word	0x00034a80
        /*cc70*/ 	.word	0x0000000c
        /*cc74*/ 	.word	0x000344b0
        /*cc78*/ 	.short	0x010a
        /*cc7a*/ 	.byte	0x3f
	.zero		1


	//   ....[254]....
        /*cc7c*/ 	.word	0x00034ae0
        /*cc80*/ 	.word	0x0000000c
        /*cc84*/ 	.word	0x000344b8
        /*cc88*/ 	.short	0x010a
        /*cc8a*/ 	.byte	0x3f
	.zero		1


	//   ....[255]....
        /*cc8c*/ 	.word	0x00034b40
        /*cc90*/ 	.word	0x0000000c
        /*cc94*/ 	.word	0x000344c0
        /*cc98*/ 	.short	0x010a
        /*cc9a*/ 	.byte	0x3f
	.zero		1


	//   ....[0]....
        /*cc9c*/ 	.word	0x00034ba0
        /*cca0*/ 	.word	0x0000000c
        /*cca4*/ 	.word	0x000344c8
        /*cca8*/ 	.short	0x010a
        /*ccaa*/ 	.byte	0x3f
	.zero		1


	//   ....[1]....
        /*ccac*/ 	.word	0x00034c00
        /*ccb0*/ 	.word	0x0000000c
        /*ccb4*/ 	.word	0x000344b0
        /*ccb8*/ 	.short	0x010a
        /*ccba*/ 	.byte	0x3f
	.zero		1


	//   ....[2]....
        /*ccbc*/ 	.word	0x00034c60
        /*ccc0*/ 	.word	0x0000000c
        /*ccc4*/ 	.word	0x000344b8
        /*ccc8*/ 	.short	0x010a
        /*ccca*/ 	.byte	0x3f
	.zero		1


	//   ....[3]....
        /*cccc*/ 	.word	0x00034cc0
        /*ccd0*/ 	.word	0x0000000c
        /*ccd4*/ 	.word	0x000344c0
        /*ccd8*/ 	.short	0x010a
        /*ccda*/ 	.byte	0x3f
	.zero		1


	//   ....[4]....
        /*ccdc*/ 	.word	0x00034d20
        /*cce0*/ 	.word	0x0000000c
        /*cce4*/ 	.word	0x000344c8
        /*cce8*/ 	.short	0x010a
        /*ccea*/ 	.byte	0x3f
	.zero		1


	//   ....[5]....
        /*ccec*/ 	.word	0x00034d80
        /*ccf0*/ 	.word	0x0000000c
        /*ccf4*/ 	.word	0x000344b0
        /*ccf8*/ 	.short	0x010a
        /*ccfa*/ 	.byte	0x3f
	.zero		1


	//   ....[6]....
        /*ccfc*/ 	.word	0x00034de0
        /*cd00*/ 	.word	0x0000000c
        /*cd04*/ 	.word	0x000344b8
        /*cd08*/ 	.short	0x010a
        /*cd0a*/ 	.byte	0x3f
	.zero		1


	//   ....[7]....
        /*cd0c*/ 	.word	0x00034e40
        /*cd10*/ 	.word	0x0000000c
        /*cd14*/ 	.word	0x000344c0
        /*cd18*/ 	.short	0x010a
        /*cd1a*/ 	.byte	0x3f
	.zero		1


	//   ....[8]....
        /*cd1c*/ 	.word	0x00034ea0
        /*cd20*/ 	.word	0x0000000c
        /*cd24*/ 	.word	0x000344c8
        /*cd28*/ 	.short	0x010a
        /*cd2a*/ 	.byte	0x3f
	.zero		1


	//   ....[9]....
        /*cd2c*/ 	.word	0x00034f00
        /*cd30*/ 	.word	0x0000000c
        /*cd34*/ 	.word	0x000344b0
        /*cd38*/ 	.short	0x010a
        /*cd3a*/ 	.byte	0x3f
	.zero		1


	//   ....[10]....
        /*cd3c*/ 	.word	0x00034f60
        /*cd40*/ 	.word	0x0000000c
        /*cd44*/ 	.word	0x000344b8
        /*cd48*/ 	.short	0x010a
        /*cd4a*/ 	.byte	0x3f
	.zero		1


	//   ....[11]....
        /*cd4c*/ 	.word	0x00034fc0
        /*cd50*/ 	.word	0x0000000c
        /*cd54*/ 	.word	0x000344c0
        /*cd58*/ 	.short	0x010a
        /*cd5a*/ 	.byte	0x3f
	.zero		1


	//   ....[12]....
        /*cd5c*/ 	.word	0x00035020
        /*cd60*/ 	.word	0x0000000c
        /*cd64*/ 	.word	0x000344c8
        /*cd68*/ 	.short	0x010a
        /*cd6a*/ 	.byte	0x3f
	.zero		1


	//   ....[13]....
        /*cd6c*/ 	.word	0x00035080
        /*cd70*/ 	.word	0x0000000c
        /*cd74*/ 	.word	0x000344b0
        /*cd78*/ 	.short	0x010a
        /*cd7a*/ 	.byte	0x3f
	.zero		1


	//   ....[14]....
        /*cd7c*/ 	.word	0x000350e0
        /*cd80*/ 	.word	0x0000000c
        /*cd84*/ 	.word	0x000344b8
        /*cd88*/ 	.short	0x010a
        /*cd8a*/ 	.byte	0x3f
	.zero		1


	//   ....[15]....
        /*cd8c*/ 	.word	0x00035140
        /*cd90*/ 	.word	0x0000000c
        /*cd94*/ 	.word	0x000344c0
        /*cd98*/ 	.short	0x010a
        /*cd9a*/ 	.byte	0x3f
	.zero		1


	//   ....[16]....
        /*cd9c*/ 	.word	0x000351a0
        /*cda0*/ 	.word	0x0000000c
        /*cda4*/ 	.word	0x000344c8
        /*cda8*/ 	.short	0x010a
        /*cdaa*/ 	.byte	0x3f
	.zero		1


	//   ....[17]....
        /*cdac*/ 	.word	0x00035200
        /*cdb0*/ 	.word	0x00000003
        /*cdb4*/ 	.word	0x00034400
        /*cdb8*/ 	.short	0x010a
        /*cdba*/ 	.byte	0x3f
	.zero		1


	//   ....[18]....
        /*cdbc*/ 	.word	0x00035260
        /*cdc0*/ 	.word	0x00000003
        /*cdc4*/ 	.word	0x00034400
        /*cdc8*/ 	.short	0x010a
        /*cdca*/ 	.byte	0x3f
	.zero		1


	//   ....[19]....
        /*cdcc*/ 	.word	0x000352c0
        /*cdd0*/ 	.word	0x00000003
        /*cdd4*/ 	.word	0x000344f8
        /*cdd8*/ 	.short	0x010a
        /*cdda*/ 	.byte	0x3f
	.zero		1


	//   ....[20]....
        /*cddc*/ 	.word	0x00035320
        /*cde0*/ 	.word	0x00000006
        /*cde4*/ 	.word	0x00034400
        /*cde8*/ 	.short	0x010a
        /*cdea*/ 	.byte	0x3f
	.zero		1


	//   ....[21]....
        /*cdec*/ 	.word	0x00035380
        /*cdf0*/ 	.word	0x00000003
        /*cdf4*/ 	.word	0x000344d0
        /*cdf8*/ 	.short	0x010a
        /*cdfa*/ 	.byte	0x3f
	.zero		1


	//   ....[22]....
        /*cdfc*/ 	.word	0x000353e0
        /*ce00*/ 	.word	0x00000003
        /*ce04*/ 	.word	0x000344d8
        /*ce08*/ 	.short	0x010a
        /*ce0a*/ 	.byte	0x3f
	.zero		1


	//   ....[23]....
        /*ce0c*/ 	.word	0x00035440
        /*ce10*/ 	.word	0x00000003
        /*ce14*/ 	.word	0x000344e0
        /*ce18*/ 	.short	0x010a
        /*ce1a*/ 	.byte	0x3f
	.zero		1


	//   ....[24]....
        /*ce1c*/ 	.word	0x000354a0
        /*ce20*/ 	.word	0x00000003
        /*ce24*/ 	.word	0x000344e8
        /*ce28*/ 	.short	0x010a
        /*ce2a*/ 	.byte	0x3f
	.zero		1


	//   ....[25]....
        /*ce2c*/ 	.word	0x00035500
        /*ce30*/ 	.word	0x00000003
        /*ce34*/ 	.word	0x000344d0
        /*ce38*/ 	.short	0x010a
        /*ce3a*/ 	.byte	0x3f
	.zero		1


	//   ....[26]....
        /*ce3c*/ 	.word	0x00035560
        /*ce40*/ 	.word	0x00000003
        /*ce44*/ 	.word	0x000344d8
        /*ce48*/ 	.short	0x010a
        /*ce4a*/ 	.byte	0x3f
	.zero		1


	//   ....[27]....
        /*ce4c*/ 	.word	0x000355c0
        /*ce50*/ 	.word	0x00000003
        /*ce54*/ 	.word	0x000344e0
        /*ce58*/ 	.short	0x010a
        /*ce5a*/ 	.byte	0x3f
	.zero		1


	//   ....[28]....
        /*ce5c*/ 	.word	0x00035620
        /*ce60*/ 	.word	0x00000003
        /*ce64*/ 	.word	0x000344e8
        /*ce68*/ 	.short	0x010a
        /*ce6a*/ 	.byte	0x3f
	.zero		1


	//   ....[29]....
        /*ce6c*/ 	.word	0x00035680
        /*ce70*/ 	.word	0x00000003
        /*ce74*/ 	.word	0x000344d0
        /*ce78*/ 	.short	0x010a
        /*ce7a*/ 	.byte	0x3f
	.zero		1


	//   ....[30]....
        /*ce7c*/ 	.word	0x000356e0
        /*ce80*/ 	.word	0x00000003
        /*ce84*/ 	.word	0x000344d8
        /*ce88*/ 	.short	0x010a
        /*ce8a*/ 	.byte	0x3f
	.zero		1


	//   ....[31]....
        /*ce8c*/ 	.word	0x00035740
        /*ce90*/ 	.word	0x00000003
        /*ce94*/ 	.word	0x000344e0
        /*ce98*/ 	.short	0x010a
        /*ce9a*/ 	.byte	0x3f
	.zero		1


	//   ....[32]....
        /*ce9c*/ 	.word	0x000357a0
        /*cea0*/ 	.word	0x00000003
        /*cea4*/ 	.word	0x000344e8
        /*cea8*/ 	.short	0x010a
        /*ceaa*/ 	.byte	0x3f
	.zero		1


	//   ....[33]....
        /*ceac*/ 	.word	0x00035800
        /*ceb0*/ 	.word	0x00000003
        /*ceb4*/ 	.word	0x000344d0
        /*ceb8*/ 	.short	0x010a
        /*ceba*/ 	.byte	0x3f
	.zero		1


	//   ....[34]....
        /*cebc*/ 	.word	0x00035860
        /*cec0*/ 	.word	0x00000003
        /*cec4*/ 	.word	0x000344d8
        /*cec8*/ 	.short	0x010a
        /*ceca*/ 	.byte	0x3f
	.zero		1


	//   ....[35]....
        /*cecc*/ 	.word	0x000358c0
        /*ced0*/ 	.word	0x00000003
        /*ced4*/ 	.word	0x000344e0
        /*ced8*/ 	.short	0x010a
        /*ceda*/ 	.byte	0x3f
	.zero		1


	//   ....[36]....
        /*cedc*/ 	.word	0x00035920
        /*cee0*/ 	.word	0x00000003
        /*cee4*/ 	.word	0x000344e8
        /*cee8*/ 	.short	0x010a
        /*ceea*/ 	.byte	0x3f
	.zero		1


	//   ....[37]....
        /*ceec*/ 	.word	0x00035980
        /*cef0*/ 	.word	0x00000003
        /*cef4*/ 	.word	0x000344d0
        /*cef8*/ 	.short	0x010a
        /*cefa*/ 	.byte	0x3f
	.zero		1


	//   ....[38]....
        /*cefc*/ 	.word	0x000359e0
        /*cf00*/ 	.word	0x00000003
        /*cf04*/ 	.word	0x000344d8
        /*cf08*/ 	.short	0x010a
        /*cf0a*/ 	.byte	0x3f
	.zero		1


	//   ....[39]....
        /*cf0c*/ 	.word	0x00035a40
        /*cf10*/ 	.word	0x00000003
        /*cf14*/ 	.word	0x000344e0
        /*cf18*/ 	.short	0x010a
        /*cf1a*/ 	.byte	0x3f
	.zero		1


	//   ....[40]....
        /*cf1c*/ 	.word	0x00035aa0
        /*cf20*/ 	.word	0x00000003
        /*cf24*/ 	.word	0x000344e8
        /*cf28*/ 	.short	0x010a
        /*cf2a*/ 	.byte	0x3f
	.zero		1


	//   ....[41]....
        /*cf2c*/ 	.word	0x00035b00
        /*cf30*/ 	.word	0x00000003
        /*cf34*/ 	.word	0x000344d0
        /*cf38*/ 	.short	0x010a
        /*cf3a*/ 	.byte	0x3f
	.zero		1


	//   ....[42]....
        /*cf3c*/ 	.word	0x00035b60
        /*cf40*/ 	.word	0x00000003
        /*cf44*/ 	.word	0x000344d8
        /*cf48*/ 	.short	0x010a
        /*cf4a*/ 	.byte	0x3f
	.zero		1


	//   ....[43]....
        /*cf4c*/ 	.word	0x00035bc0
        /*cf50*/ 	.word	0x00000003
        /*cf54*/ 	.word	0x000344e0
        /*cf58*/ 	.short	0x010a
        /*cf5a*/ 	.byte	0x3f
	.zero		1


	//   ....[44]....
        /*cf5c*/ 	.word	0x00035c20
        /*cf60*/ 	.word	0x00000003
        /*cf64*/ 	.word	0x000344e8
        /*cf68*/ 	.short	0x010a
        /*cf6a*/ 	.byte	0x3f
	.zero		1


	//   ....[45]....
        /*cf6c*/ 	.word	0x00035c80
        /*cf70*/ 	.word	0x00000003
        /*cf74*/ 	.word	0x000344d0
        /*cf78*/ 	.short	0x010a
        /*cf7a*/ 	.byte	0x3f
	.zero		1


	//   ....[46]....
        /*cf7c*/ 	.word	0x00035ce0
        /*cf80*/ 	.word	0x00000003
        /*cf84*/ 	.word	0x000344d8
        /*cf88*/ 	.short	0x010a
        /*cf8a*/ 	.byte	0x3f
	.zero		1


	//   ....[47]....
        /*cf8c*/ 	.word	0x00035d40
        /*cf90*/ 	.word	0x00000003
        /*cf94*/ 	.word	0x000344e0
        /*cf98*/ 	.short	0x010a
        /*cf9a*/ 	.byte	0x3f
	.zero		1


	//   ....[48]....
        /*cf9c*/ 	.word	0x00035da0
        /*cfa0*/ 	.word	0x00000003
        /*cfa4*/ 	.word	0x000344e8
        /*cfa8*/ 	.short	0x010a
        /*cfaa*/ 	.byte	0x3f
	.zero		1


	//   ....[49]....
        /*cfac*/ 	.word	0x00035e00
        /*cfb0*/ 	.word	0x00000003
        /*cfb4*/ 	.word	0x000344d0
        /*cfb8*/ 	.short	0x010a
        /*cfba*/ 	.byte	0x3f
	.zero		1


	//   ....[50]....
        /*cfbc*/ 	.word	0x00035e60
        /*cfc0*/ 	.word	0x00000003
        /*cfc4*/ 	.word	0x000344d8
        /*cfc8*/ 	.short	0x010a
        /*cfca*/ 	.byte	0x3f
	.zero		1


	//   ....[51]....
        /*cfcc*/ 	.word	0x00035ec0
        /*cfd0*/ 	.word	0x00000003
        /*cfd4*/ 	.word	0x000344e0
        /*cfd8*/ 	.short	0x010a
        /*cfda*/ 	.byte	0x3f
	.zero		1


	//   ....[52]....
        /*cfdc*/ 	.word	0x00035f20
        /*cfe0*/ 	.word	0x00000003
        /*cfe4*/ 	.word	0x000344e8
        /*cfe8*/ 	.short	0x010a
        /*cfea*/ 	.byte	0x3f
	.zero		1


	//   ....[53]....
        /*cfec*/ 	.word	0x00035f80
        /*cff0*/ 	.word	0x00000003
        /*cff4*/ 	.word	0x000344d0
        /*cff8*/ 	.short	0x010a
        /*cffa*/ 	.byte	0x3f
	.zero		1


	//   ....[54]....
        /*cffc*/ 	.word	0x00035fe0
        /*d000*/ 	.word	0x00000003
        /*d004*/ 	.word	0x000344d8
        /*d008*/ 	.short	0x010a
        /*d00a*/ 	.byte	0x3f
	.zero		1


	//   ....[55]....
        /*d00c*/ 	.word	0x00036040
        /*d010*/ 	.word	0x00000003
        /*d014*/ 	.word	0x000344e0
        /*d018*/ 	.short	0x010a
        /*d01a*/ 	.byte	0x3f
	.zero		1


	//   ....[56]....
        /*d01c*/ 	.word	0x00036110
        /*d020*/ 	.word	0x00000008
        /*d024*/ 	.word	0x00034498
        /*d028*/ 	.short	0x010a
        /*d02a*/ 	.byte	0x3f
	.zero		1


	//   ....[57]....
        /*d02c*/ 	.word	0x00036160
        /*d030*/ 	.word	0x00000003
        /*d034*/ 	.word	0x00034400
        /*d038*/ 	.short	0x010a
        /*d03a*/ 	.byte	0x3f
	.zero		1


	//   ....[58]....
        /*d03c*/ 	.word	0x00036370
        /*d040*/ 	.word	0x00000007
        /*d044*/ 	.word	0x00000000
        /*d048*/ 	.short	0x010a
        /*d04a*/ 	.byte	0x3f
	.zero		1


	//   ....[59]....
        /*d04c*/ 	.word	0x000363c0
        /*d050*/ 	.word	0x00000009
        /*d054*/ 	.word	0x00000000
        /*d058*/ 	.short	0x010a
        /*d05a*/ 	.byte	0x3f
	.zero		1


	//   ....[60]....
        /*d05c*/ 	.word	0x00036410
        /*d060*/ 	.word	0x0000000c
        /*d064*/ 	.word	0x00034440
        /*d068*/ 	.short	0x010a
        /*d06a*/ 	.byte	0x3f
	.zero		1


	//   ....[61]....
        /*d06c*/ 	.word	0x00036460
        /*d070*/ 	.word	0x00000003
        /*d074*/ 	.word	0x00034440
        /*d078*/ 	.short	0x010a
        /*d07a*/ 	.byte	0x3f
	.zero		1


	//   ....[62]....
        /*d07c*/ 	.word	0x000364b0
        /*d080*/ 	.word	0x00000003
        /*d084*/ 	.word	0x00034440
        /*d088*/ 	.short	0x010a
        /*d08a*/ 	.byte	0x3f
	.zero		1


	//   ....[63]....
        /*d08c*/ 	.word	0x00036500
        /*d090*/ 	.word	0x00000003
        /*d094*/ 	.word	0x00034440
        /*d098*/ 	.short	0x010a
        /*d09a*/ 	.byte	0x3f
	.zero		1


	//   ....[64]....
        /*d09c*/ 	.word	0x00036550
        /*d0a0*/ 	.word	0x00000003
        /*d0a4*/ 	.word	0x00034440
        /*d0a8*/ 	.short	0x010a
        /*d0aa*/ 	.byte	0x3f
	.zero		1


	//   ....[65]....
        /*d0ac*/ 	.word	0x000365a0
        /*d0b0*/ 	.word	0x00000003
        /*d0b4*/ 	.word	0x00034440
        /*d0b8*/ 	.short	0x010a
        /*d0ba*/ 	.byte	0x3f
	.zero		1


	//   ....[66]....
        /*d0bc*/ 	.word	0x000365f0
        /*d0c0*/ 	.word	0x00000003
        /*d0c4*/ 	.word	0x00034440
        /*d0c8*/ 	.short	0x010a
        /*d0ca*/ 	.byte	0x3f
	.zero		1


	//   ....[67]....
        /*d0cc*/ 	.word	0x00036640
        /*d0d0*/ 	.word	0x00000003
        /*d0d4*/ 	.word	0x00034440
        /*d0d8*/ 	.short	0x010a
        /*d0da*/ 	.byte	0x3f
	.zero		1


	//----- nvinfo : EIATTR_NUM_MBARRIERS
	.align		4
.L_39:
        /*d0dc*/ 	.byte	0x03, 0x38
        /*d0de*/ 	.short	0x0024


	//----- nvinfo : EIATTR_EXIT_INSTR_OFFSETS
	.align		4
        /*d0e0*/ 	.byte	0x04, 0x1c
        /*d0e2*/ 	.short	(.L_41 - .L_40)


	//   ....[0]....
.L_40:
        /*d0e4*/ 	.word	0x00002fb0


	//   ....[1]....
        /*d0e8*/ 	.word	0x00003230


	//   ....[2]....
        /*d0ec*/ 	.word	0x00003380


	//   ....[3]....
        /*d0f0*/ 	.word	0x0002ca80


	//   ....[4]....
        /*d0f4*/ 	.word	0x0002cb20


	//   ....[5]....
        /*d0f8*/ 	.word	0x000305a0


	//   ....[6]....
        /*d0fc*/ 	.word	0x00032050


	//   ....[7]....
        /*d100*/ 	.word	0x00034370


	//----- nvinfo : EIATTR_MAX_THREADS
	.align		4
.L_41:
        /*d104*/ 	.byte	0x04, 0x05
        /*d106*/ 	.short	(.L_43 - .L_42)
.L_42:
        /*d108*/ 	.word	0x00000180
        /*d10c*/ 	.word	0x00000001
        /*d110*/ 	.word	0x00000001


	//----- nvinfo : EIATTR_CRS_STACK_SIZE
	.align		4
.L_43:
        /*d114*/ 	.byte	0x04, 0x1e
        /*d116*/ 	.short	(.L_45 - .L_44)
.L_44:
        /*d118*/ 	.word	0x00000000


	//----- nvinfo : EIATTR_CBANK_PARAM_SIZE
	.align		4
.L_45:
        /*d11c*/ 	.byte	0x03, 0x19
        /*d11e*/ 	.short	0x0770


	//----- nvinfo : EIATTR_PARAM_CBANK
	.align		4
        /*d120*/ 	.byte	0x04, 0x0a
        /*d122*/ 	.short	(.L_47 - .L_46)
	.align		4
.L_46:
        /*d124*/ 	.word	index@(.nv.constant0._ZN7cutlass13device_kernelINS_4gemm6kernel13GemmUniversalINS1_17GroupProblemShapeIN4cute5tupleIJiiiEEEEENS1_10collective13CollectiveMmaINS1_39MainloopSm90ArrayTmaGmmaWarpSpecializedILi3ENS6_IJNS5_1CILi2EEENSC_ILi1EEESE_EEENS1_52KernelPtrArrayTmaWarpSpecializedPingpongFP8FastAccumEEENS6_IJNSC_ILi256EEESI_NSC_ILi128EEEEEENS_12float_e4m3_tEPNS6_IJlSE_NSC_ILi0EEEEEESL_SO_NS5_8TiledMMAINS5_8MMA_AtomIJNS5_4SM904GMMA31MMA_64x256x32_F32E4M3E4M3_SS_TNILNSS_7ScaleInE1ELSU_1EEEEEENS5_6LayoutINS6_IJSE_SE_SE_EEENS6_IJSM_SM_SM_EEEEENS6_IJNS5_10UnderscoreES11_S11_EEEEENS5_13SM90_TMA_LOADENS5_14ComposedLayoutINS5_7SwizzleILi3ELi4ELi3EEENS5_18smem_ptr_flag_bitsILi8EEENSX_INS6_IJNSC_ILi8EEESJ_EEENS6_IJSJ_SE_EEEEEEEvNS5_8identityENS5_23SM90_TMA_LOAD_MULTICASTES1E_vS1F_EENS_8epilogue10collective18CollectiveEpilogueINS1I_30Sm90PtrArrayTmaWarpSpecializedILi4ELi2ELi16ELb1ELb0ELi2EEEJSK_NS6_IJNSC_ILi64EEENSC_ILi32EEEEEENS_6half_tEPNS6_IJSE_lSM_EEES1Q_S1S_NS1I_6fusion15FusionCallbacksIS1M_NS1T_17LinearCombinationIS1Q_fS1Q_fLNS_15FloatRoundStyleE2EEESK_S1P_JEEES14_NS15_IS17_NS18_ILi16EEENSX_INS6_IJS1N_S1A_EEENS6_IJSE_S1N_EEEEEEENS5_17SM75_U16x8_LDSM_TENS5_14SM90_TMA_STOREES23_NS5_17SM90_U16x8_STSM_TENS5_9Copy_AtomIJNS5_17SM90_U32x4_STSM_NES1Q_EEEvEEEvvEEEEvNT_6ParamsE)
        /*d128*/ 	.short	0x0210
        /*d12a*/ 	.short	0x0770


	//----- nvinfo : EIATTR_SW_WAR
	.align		4
.L_47:
        /*d12c*/ 	.byte	0x04, 0x36
        /*d12e*/ 	.short	(.L_49 - .L_48)
.L_48:
        /*d130*/ 	.word	0x00000008
.L_49:


//--------------------- .nv.callgraph             --------------------------
	.section	.nv.callgraph,"",@"SHT_CUDA_CALLGRAPH"
	.align	4
	.sectionentsize	8
	.align		4
        /*0000*/ 	.word	0x00000000
	.align		4
        /*0004*/ 	.word	0xffffffff
	.align		4
        /*0008*/ 	.word	index@(_ZN7cutlass13device_kernelINS_4gemm6kernel13GemmUniversalINS1_17GroupProblemShapeIN4cute5tupleIJiiiEEEEENS1_10collective13CollectiveMmaINS1_39MainloopSm90ArrayTmaGmmaWarpSpecializedILi3ENS6_IJNS5_1CILi2EEENSC_ILi1EEESE_EEENS1_52KernelPtrArrayTmaWarpSpecializedPingpongFP8FastAccumEEENS6_IJNSC_ILi256EEESI_NSC_ILi128EEEEEENS_12float_e4m3_tEPNS6_IJlSE_NSC_ILi0EEEEEESL_SO_NS5_8TiledMMAINS5_8MMA_AtomIJNS5_4SM904GMMA31MMA_64x256x32_F32E4M3E4M3_SS_TNILNSS_7ScaleInE1ELSU_1EEEEEENS5_6LayoutINS6_IJSE_SE_SE_EEENS6_IJSM_SM_SM_EEEEENS6_IJNS5_10UnderscoreES11_S11_EEEEENS5_13SM90_TMA_LOADENS5_14ComposedLayoutINS5_7SwizzleILi3ELi4ELi3EEENS5_18smem_ptr_flag_bitsILi8EEENSX_INS6_IJNSC_ILi8EEESJ_EEENS6_IJSJ_SE_EEEEEEEvNS5_8identityENS5_23SM90_TMA_LOAD_MULTICASTES1E_vS1F_EENS_8epilogue10collective18CollectiveEpilogueINS1I_30Sm90PtrArrayTmaWarpSpecializedILi4ELi2ELi16ELb1ELb0ELi2EEEJSK_NS6_IJNSC_ILi64EEENSC_ILi32EEEEEENS_6half_tEPNS6_IJSE_lSM_EEES1Q_S1S_NS1I_6fusion15FusionCallbacksIS1M_NS1T_17LinearCombinationIS1Q_fS1Q_fLNS_15FloatRoundStyleE2EEESK_S1P_JEEES14_NS15_IS17_NS18_ILi16EEENSX_INS6_IJS1N_S1A_EEENS6_IJSE_S1N_EEEEEEENS5_17SM75_U16x8_LDSM_TENS5_14SM90_TMA_STOREES23_NS5_17SM90_U16x8_STSM_TENS5_9Copy_AtomIJNS5_17SM90_U32x4_STSM_NES1Q_EEEvEEEvvEEEEvNT_6ParamsE)
	.align		4
        /*000c*/ 	.word	index@(__assertfail)
	.align		4
        /*0010*/ 	.word	0x00000000
	.align		4
        /*0014*/ 	.word	0xfffffffe
	.align		4
        /*0018*/ 	.word	0x00000000
	.align		4
        /*001c*/ 	.word	0xfffffffd
	.align		4
        /*0020*/ 	.word	0x00000000
	.align		4
        /*0024*/ 	.word	0xfffffffc


//--------------------- .nv.constant4             --------------------------
	.section	.nv.constant4,"a",@progbits
	.align	8
	.align		8
.nv.constant4:
        /*0000*/ 	.dword	__assertfail
	.align		8
        /*0008*/ 	.dword	__unnamed_1
	.align		8
        /*0010*/ 	.dword	_ZN39_INTERNAL_d4eac6ea_4_k_cu_fb859cd4_27934cuda3std3__45__cpo5beginE
	.align		8
        /*0018*/ 	.dword	_ZN39_INTERNAL_d4eac6ea_4_k_cu_fb859cd4_27934cuda3std3__45__cpo3endE
	.align		8
        /*0020*/ 	.dword	_ZN39_INTERNAL_d4eac6ea_4_k_cu_fb859cd4_27934cuda3std3__45__cpo6cbeginE
	.align		8
        /*0028*/ 	.dword	_ZN39_INTERNAL_d4eac6ea_4_k_cu_fb859cd4_27934cuda3std3__45__cpo4cendE
	.align		8
        /*0030*/ 	.dword	_ZN39_INTERNAL_d4eac6ea_4_k_cu_fb859cd4_27934cuda3std3__441_GLOBAL__N__d4eac6ea_4_k_cu_fb859cd4_27936ignoreE
	.align		8
        /*0038*/ 	.dword	_ZN39_INTERNAL_d4eac6ea_4_k_cu_fb859cd4_27934cuda3std3__419piecewise_constructE
	.align		8
        /*0040*/ 	.dword	_ZN39_INTERNAL_d4eac6ea_4_k_cu_fb859cd4_27934cuda3std3__48in_placeE
	.align		8
        /*0048*/ 	.dword	_ZN39_INTERNAL_d4eac6ea_4_k_cu_fb859cd4_27934cuda3std6ranges3__45__cpo4swapE
	.align		8
        /*0050*/ 	.dword	_ZN39_INTERNAL_d4eac6ea_4_k_cu_fb859cd4_27934cuda3std6ranges3__45__cpo9iter_moveE
	.align		8
        /*0058*/ 	.dword	_ZN39_INTERNAL_d4eac6ea_4_k_cu_fb859cd4_27934cute7productE
	.align		8
        /*0060*/ 	.dword	_ZN39_INTERNAL_d4eac6ea_4_k_cu_fb859cd4_27934cute1_E
	.align		8
        /*0068*/ 	.dword	$str$24
	.align		8
        /*0070*/ 	.dword	$str$25


//--------------------- .text._ZN7cutlass13device_kernelINS_4gemm6kernel13GemmUniversalINS1_17GroupProblemShapeIN4cute5tupleIJiiiEEEEENS1_10collective13CollectiveMmaINS1_39MainloopSm90ArrayTmaGmmaWarpSpecializedILi3ENS6_IJNS5_1CILi2EEENSC_ILi1EEESE_EEENS1_52KernelPtrArrayTmaWarpSpecializedPingpongFP8FastAccumEEENS6_IJNSC_ILi256EEESI_NSC_ILi128EEEEEENS_12float_e4m3_tEPNS6_IJlSE_NSC_ILi0EEEEEESL_SO_NS5_8TiledMMAINS5_8MMA_AtomIJNS5_4SM904GMMA31MMA_64x256x32_F32E4M3E4M3_SS_TNILNSS_7ScaleInE1ELSU_1EEEEEENS5_6LayoutINS6_IJSE_SE_SE_EEENS6_IJSM_SM_SM_EEEEENS6_IJNS5_10UnderscoreES11_S11_EEEEENS5_13SM90_TMA_LOADENS5_14ComposedLayoutINS5_7SwizzleILi3ELi4ELi3EEENS5_18smem_ptr_flag_bitsILi8EEENSX_INS6_IJNSC_ILi8EEESJ_EEENS6_IJSJ_SE_EEEEEEEvNS5_8identityENS5_23SM90_TMA_LOAD_MULTICASTES1E_vS1F_EENS_8epilogue10collective18CollectiveEpilogueINS1I_30Sm90PtrArrayTmaWarpSpecializedILi4ELi2ELi16ELb1ELb0ELi2EEEJSK_NS6_IJNSC_ILi64EEENSC_ILi32EEEEEENS_6half_tEPNS6_IJSE_lSM_EEES1Q_S1S_NS1I_6fusion15FusionCallbacksIS1M_NS1T_17LinearCombinationIS1Q_fS1Q_fLNS_15FloatRoundStyleE2EEESK_S1P_JEEES14_NS15_IS17_NS18_ILi16EEENSX_INS6_IJS1N_S1A_EEENS6_IJSE_S1N_EEEEEEENS5_17SM75_U16x8_LDSM_TENS5_14SM90_TMA_STOREES23_NS5_17SM90_U16x8_STSM_TENS5_9Copy_AtomIJNS5_17SM90_U32x4_STSM_NES1Q_EEEvEEEvvEEEEvNT_6ParamsE --------------------------
	.section	.text._ZN7cutlass13device_kernelINS_4gemm6kernel13GemmUniversalINS1_17GroupProblemShapeIN4cute5tupleIJiiiEEEEENS1_10collective13CollectiveMmaINS1_39MainloopSm90ArrayTmaGmmaWarpSpecializedILi3ENS6_IJNS5_1CILi2EEENSC_ILi1EEESE_EEENS1_52KernelPtrArrayTmaWarpSpecializedPingpongFP8FastAccumEEENS6_IJNSC_ILi256EEESI_NSC_ILi128EEEEEENS_12float_e4m3_tEPNS6_IJlSE_NSC_ILi0EEEEEESL_SO_NS5_8TiledMMAINS5_8MMA_AtomIJNS5_4SM904GMMA31MMA_64x256x32_F32E4M3E4M3_SS_TNILNSS_7ScaleInE1ELSU_1EEEEEENS5_6LayoutINS6_IJSE_SE_SE_EEENS6_IJSM_SM_SM_EEEEENS6_IJNS5_10UnderscoreES11_S11_EEEEENS5_13SM90_TMA_LOADENS5_14ComposedLayoutINS5_7SwizzleILi3ELi4ELi3EEENS5_18smem_ptr_flag_bitsILi8EEENSX_INS6_IJNSC_ILi8EEESJ_EEENS6_IJSJ_SE_EEEEEEEvNS5_8identityENS5_23SM90_TMA_LOAD_MULTICASTES1E_vS1F_EENS_8epilogue10collective18CollectiveEpilogueINS1I_30Sm90PtrArrayTmaWarpSpecializedILi4ELi2ELi16ELb1ELb0ELi2EEEJSK_NS6_IJNSC_ILi64EEENSC_ILi32EEEEEENS_6half_tEPNS6_IJSE_lSM_EEES1Q_S1S_NS1I_6fusion15FusionCallbacksIS1M_NS1T_17LinearCombinationIS1Q_fS1Q_fLNS_15FloatRoundStyleE2EEESK_S1P_JEEES14_NS15_IS17_NS18_ILi16EEENSX_INS6_IJS1N_S1A_EEENS6_IJSE_S1N_EEEEEEENS5_17SM75_U16x8_LDSM_TENS5_14SM90_TMA_STOREES23_NS5_17SM90_U16x8_STSM_TENS5_9Copy_AtomIJNS5_17SM90_U32x4_STSM_NES1Q_EEEvEEEvvEEEEvNT_6ParamsE,"ax",@progbits
	.align	128
.text._ZN7cutlass13device_kernelINS_4gemm6kernel13GemmUniversalINS1_17GroupProblemShapeIN4cute5tupleIJiiiEEEEENS1_10collective13CollectiveMmaINS1_39MainloopSm90ArrayTmaGmmaWarpSpecializedILi3ENS6_IJNS5_1CILi2EEENSC_ILi1EEESE_EEENS1_52KernelPtrArrayTmaWarpSpecializedPingpongFP8FastAccumEEENS6_IJNSC_ILi256EEESI_NSC_ILi128EEEEEENS_12float_e4m3_tEPNS6_IJlSE_NSC_ILi0EEEEEESL_SO_NS5_8TiledMMAINS5_8MMA_AtomIJNS5_4SM904GMMA31MMA_64x256x32_F32E4M3E4M3_SS_TNILNSS_7ScaleInE1ELSU_1EEEEEENS5_6LayoutINS6_IJSE_SE_SE_EEENS6_IJSM_SM_SM_EEEEENS6_IJNS5_10UnderscoreES11_S11_EEEEENS5_13SM90_TMA_LOADENS5_14ComposedLayoutINS5_7SwizzleILi3ELi4ELi3EEENS5_18smem_ptr_flag_bitsILi8EEENSX_INS6_IJNSC_ILi8EEESJ_EEENS6_IJSJ_SE_EEEEEEEvNS5_8identityENS5_23SM90_TMA_LOAD_MULTICASTES1E_vS1F_EENS_8epilogue10collective18CollectiveEpilogueINS1I_30Sm90PtrArrayTmaWarpSpecializedILi4ELi2ELi16ELb1ELb0ELi2EEEJSK_NS6_IJNSC_ILi64EEENSC_ILi32EEEEEENS_6half_tEPNS6_IJSE_lSM_EEES1Q_S1S_NS1I_6fusion15FusionCallbacksIS1M_NS1T_17LinearCombinationIS1Q_fS1Q_fLNS_15FloatRoundStyleE2EEESK_S1P_JEEES14_NS15_IS17_NS18_ILi16EEENSX_INS6_IJS1N_S1A_EEENS6_IJSE_S1N_EEEEEEENS5_17SM75_U16x8_LDSM_TENS5_14SM90_TMA_STOREES23_NS5_17SM90_U16x8_STSM_TENS5_9Copy_AtomIJNS5_17SM90_U32x4_STSM_NES1Q_EEEvEEEvvEEEEvNT_6ParamsE:
        .type           _ZN7cutlass13device_kernelINS_4gemm6kernel13GemmUniversalINS1_17GroupProblemShapeIN4cute5tupleIJiiiEEEEENS1_10collective13CollectiveMmaINS1_39MainloopSm90ArrayTmaGmmaWarpSpecializedILi3ENS6_IJNS5_1CILi2EEENSC_ILi1EEESE_EEENS1_52KernelPtrArrayTmaWarpSpecializedPingpongFP8FastAccumEEENS6_IJNSC_ILi256EEESI_NSC_ILi128EEEEEENS_12float_e4m3_tEPNS6_IJlSE_NSC_ILi0EEEEEESL_SO_NS5_8TiledMMAINS5_8MMA_AtomIJNS5_4SM904GMMA31MMA_64x256x32_F32E4M3E4M3_SS_TNILNSS_7ScaleInE1ELSU_1EEEEEENS5_6LayoutINS6_IJSE_SE_SE_EEENS6_IJSM_SM_SM_EEEEENS6_IJNS5_10UnderscoreES11_S11_EEEEENS5_13SM90_TMA_LOADENS5_14ComposedLayoutINS5_7SwizzleILi3ELi4ELi3EEENS5_18smem_ptr_flag_bitsILi8EEENSX_INS6_IJNSC_ILi8EEESJ_EEENS6_IJSJ_SE_EEEEEEEvNS5_8identityENS5_23SM90_TMA_LOAD_MULTICASTES1E_vS1F_EENS_8epilogue10collective18CollectiveEpilogueINS1I_30Sm90PtrArrayTmaWarpSpecializedILi4ELi2ELi16ELb1ELb0ELi2EEEJSK_NS6_IJNSC_ILi64EEENSC_ILi32EEEEEENS_6half_tEPNS6_IJSE_lSM_EEES1Q_S1S_NS1I_6fusion15FusionCallbacksIS1M_NS1T_17LinearCombinationIS1Q_fS1Q_fLNS_15FloatRoundStyleE2EEESK_S1P_JEEES14_NS15_IS17_NS18_ILi16EEENSX_INS6_IJS1N_S1A_EEENS6_IJSE_S1N_EEEEEEENS5_17SM75_U16x8_LDSM_TENS5_14SM90_TMA_STOREES23_NS5_17SM90_U16x8_STSM_TENS5_9Copy_AtomIJNS5_17SM90_U32x4_STSM_NES1Q_EEEvEEEvvEEEEvNT_6ParamsE,@function
        .size           _ZN7cutlass13device_kernelINS_4gemm6kernel13GemmUniversalINS1_17GroupProblemShapeIN4cute5tupleIJiiiEEEEENS1_10collective13CollectiveMmaINS1_39MainloopSm90ArrayTmaGmmaWarpSpecializedILi3ENS6_IJNS5_1CILi2EEENSC_ILi1EEESE_EEENS1_52KernelPtrArrayTmaWarpSpecializedPingpongFP8FastAccumEEENS6_IJNSC_ILi256EEESI_NSC_ILi128EEEEEENS_12float_e4m3_tEPNS6_IJlSE_NSC_ILi0EEEEEESL_SO_NS5_8TiledMMAINS5_8MMA_AtomIJNS5_4SM904GMMA31MMA_64x256x32_F32E4M3E4M3_SS_TNILNSS_7ScaleInE1ELSU_1EEEEEENS5_6LayoutINS6_IJSE_SE_SE_EEENS6_IJSM_SM_SM_EEEEENS6_IJNS5_10UnderscoreES11_S11_EEEEENS5_13SM90_TMA_LOADENS5_14ComposedLayoutINS5_7SwizzleILi3ELi4ELi3EEENS5_18smem_ptr_flag_bitsILi8EEENSX_INS6_IJNSC_ILi8EEESJ_EEENS6_IJSJ_SE_EEEEEEEvNS5_8identityENS5_23SM90_TMA_LOAD_MULTICASTES1E_vS1F_EENS_8epilogue10collective18CollectiveEpilogueINS1I_30Sm90PtrArrayTmaWarpSpecializedILi4ELi2ELi16ELb1ELb0ELi2EEEJSK_NS6_IJNSC_ILi64EEENSC_ILi32EEEEEENS_6half_tEPNS6_IJSE_lSM_EEES1Q_S1S_NS1I_6fusion15FusionCallbacksIS1M_NS1T_17LinearCombinationIS1Q_fS1Q_fLNS_15FloatRoundStyleE2EEESK_S1P_JEEES14_NS15_IS17_NS18_ILi16EEENSX_INS6_IJS1N_S1A_EEENS6_IJSE_S1N_EEEEEEENS5_17SM75_U16x8_LDSM_TENS5_14SM90_TMA_STOREES23_NS5_17SM90_U16x8_STSM_TENS5_9Copy_AtomIJNS5_17SM90_U32x4_STSM_NES1Q_EEEvEEEvvEEEEvNT_6ParamsE,(.L_x_638 - _ZN7cutlass13device_kernelINS_4gemm6kernel13GemmUniversalINS1_17GroupProblemShapeIN4cute5tupleIJiiiEEEEENS1_10collective13CollectiveMmaINS1_39MainloopSm90ArrayTmaGmmaWarpSpecializedILi3ENS6_IJNS5_1CILi2EEENSC_ILi1EEESE_EEENS1_52KernelPtrArrayTmaWarpSpecializedPingpongFP8FastAccumEEENS6_IJNSC_ILi256EEESI_NSC_ILi128EEEEEENS_12float_e4m3_tEPNS6_IJlSE_NSC_ILi0EEEEEESL_SO_NS5_8TiledMMAINS5_8MMA_AtomIJNS5_4SM904GMMA31MMA_64x256x32_F32E4M3E4M3_SS_TNILNSS_7ScaleInE1ELSU_1EEEEEENS5_6LayoutINS6_IJSE_SE_SE_EEENS6_IJSM_SM_SM_EEEEENS6_IJNS5_10UnderscoreES11_S11_EEEEENS5_13SM90_TMA_LOADENS5_14ComposedLayoutINS5_7SwizzleILi3ELi4ELi3EEENS5_18smem_ptr_flag_bitsILi8EEENSX_INS6_IJNSC_ILi8EEESJ_EEENS6_IJSJ_SE_EEEEEEEvNS5_8identityENS5_23SM90_TMA_LOAD_MULTICASTES1E_vS1F_EENS_8epilogue10collective18CollectiveEpilogueINS1I_30Sm90PtrArrayTmaWarpSpecializedILi4ELi2ELi16ELb1ELb0ELi2EEEJSK_NS6_IJNSC_ILi64EEENSC_ILi32EEEEEENS_6half_tEPNS6_IJSE_lSM_EEES1Q_S1S_NS1I_6fusion15FusionCallbacksIS1M_NS1T_17LinearCombinationIS1Q_fS1Q_fLNS_15FloatRoundStyleE2EEESK_S1P_JEEES14_NS15_IS17_NS18_ILi16EEENSX_INS6_IJS1N_S1A_EEENS6_IJSE_S1N_EEEEEEENS5_17SM75_U16x8_LDSM_TENS5_14SM90_TMA_STOREES23_NS5_17SM90_U16x8_STSM_TENS5_9Copy_AtomIJNS5_17SM90_U32x4_STSM_NES1Q_EEEvEEEvvEEEEvNT_6ParamsE)
        .other          _ZN7cutlass13device_kernelINS_4gemm6kernel13GemmUniversalINS1_17GroupProblemShapeIN4cute5tupleIJiiiEEEEENS1_10collective13CollectiveMmaINS1_39MainloopSm90ArrayTmaGmmaWarpSpecializedILi3ENS6_IJNS5_1CILi2EEENSC_ILi1EEESE_EEENS1_52KernelPtrArrayTmaWarpSpecializedPingpongFP8FastAccumEEENS6_IJNSC_ILi256EEESI_NSC_ILi128EEEEEENS_12float_e4m3_tEPNS6_IJlSE_NSC_ILi0EEEEEESL_SO_NS5_8TiledMMAINS5_8MMA_AtomIJNS5_4SM904GMMA31MMA_64x256x32_F32E4M3E4M3_SS_TNILNSS_7ScaleInE1ELSU_1EEEEEENS5_6LayoutINS6_IJSE_SE_SE_EEENS6_IJSM_SM_SM_EEEEENS6_IJNS5_10UnderscoreES11_S11_EEEEENS5_13SM90_TMA_LOADENS5_14ComposedLayoutINS5_7SwizzleILi3ELi4ELi3EEENS5_18smem_ptr_flag_bitsILi8EEENSX_INS6_IJNSC_ILi8EEESJ_EEENS6_IJSJ_SE_EEEEEEEvNS5_8identityENS5_23SM90_TMA_LOAD_MULTICASTES1E_vS1F_EENS_8epilogue10collective18CollectiveEpilogueINS1I_30Sm90PtrArrayTmaWarpSpecializedILi4ELi2ELi16ELb1ELb0ELi2EEEJSK_NS6_IJNSC_ILi64EEENSC_ILi32EEEEEENS_6half_tEPNS6_IJSE_lSM_EEES1Q_S1S_NS1I_6fusion15FusionCallbacksIS1M_NS1T_17LinearCombinationIS1Q_fS1Q_fLNS_15FloatRoundStyleE2EEESK_S1P_JEEES14_NS15_IS17_NS18_ILi16EEENSX_INS6_IJS1N_S1A_EEENS6_IJSE_S1N_EEEEEEENS5_17SM75_U16x8_LDSM_TENS5_14SM90_TMA_STOREES23_NS5_17SM90_U16x8_STSM_TENS5_9Copy_AtomIJNS5_17SM90_U32x4_STSM_NES1Q_EEEvEEEvvEEEEvNT_6ParamsE,@"STO_CUDA_ENTRY STV_DEFAULT"
_ZN7cutlass13device_kernelINS_4gemm6kernel13GemmUniversalINS1_17GroupProblemShapeIN4cute5tupleIJiiiEEEEENS1_10collective13CollectiveMmaINS1_39MainloopSm90ArrayTmaGmmaWarpSpecializedILi3ENS6_IJNS5_1CILi2EEENSC_ILi1EEESE_EEENS1_52KernelPtrArrayTmaWarpSpecializedPingpongFP8FastAccumEEENS6_IJNSC_ILi256EEESI_NSC_ILi128EEEEEENS_12float_e4m3_tEPNS6_IJlSE_NSC_ILi0EEEEEESL_SO_NS5_8TiledMMAINS5_8MMA_AtomIJNS5_4SM904GMMA31MMA_64x256x32_F32E4M3E4M3_SS_TNILNSS_7ScaleInE1ELSU_1EEEEEENS5_6LayoutINS6_IJSE_SE_SE_EEENS6_IJSM_SM_SM_EEEEENS6_IJNS5_10UnderscoreES11_S11_EEEEENS5_13SM90_TMA_LOADENS5_14ComposedLayoutINS5_7SwizzleILi3ELi4ELi3EEENS5_18smem_ptr_flag_bitsILi8EEENSX_INS6_IJNSC_ILi8EEESJ_EEENS6_IJSJ_SE_EEEEEEEvNS5_8identityENS5_23SM90_TMA_LOAD_MULTICASTES1E_vS1F_EENS_8epilogue10collective18CollectiveEpilogueINS1I_30Sm90PtrArrayTmaWarpSpecializedILi4ELi2ELi16ELb1ELb0ELi2EEEJSK_NS6_IJNSC_ILi64EEENSC_ILi32EEEEEENS_6half_tEPNS6_IJSE_lSM_EEES1Q_S1S_NS1I_6fusion15FusionCallbacksIS1M_NS1T_17LinearCombinationIS1Q_fS1Q_fLNS_15FloatRoundStyleE2EEESK_S1P_JEEES14_NS15_IS17_NS18_ILi16EEENSX_INS6_IJS1N_S1A_EEENS6_IJSE_S1N_EEEEEEENS5_17SM75_U16x8_LDSM_TENS5_14SM90_TMA_STOREES23_NS5_17SM90_U16x8_STSM_TENS5_9Copy_AtomIJNS5_17SM90_U32x4_STSM_NES1Q_EEEvEEEvvEEEEvNT_6ParamsE:
[----:B------:R-:W1:Y:S02]  /*0000*/  LDC R1, c[0x0][0x28] ;  /* 0x00000a00ff017b82 */ /* 0x000e640000000800 */
[----:B-1----:R-:W-:-:S06]  /*0010*/  IADD3 R1, R1, -0x1b88, RZ ;  /* 0xffffe47801017810 */ /* 0x002fcc0007ffe0ff */
[----:B------:R-:W1:Y:S01]  /*0020*/  LDC.64 R4, c[0x0][0x918] ;  /* 0x00024600ff047b82 */ /* 0x000e620000000a00 */
[----:B------:R-:W-:Y:S01]  /*0030*/  ULDC.64 UR38, c[0x0][0x208] ;  /* 0x0000820000267ab9 */ /* 0x000fe20000000a00 */
[----:B------:R-:W2:Y:S01]  /*0040*/  S2R R20, SR_TID.X ;  /* 0x0000000000147919 */ /* 0x000ea20000002100 */
[----:B------:R-:W-:Y:S01]  /*0050*/  ULDC UR4, c[0x0][0x910] ;  /* 0x0002440000047ab9 */ /* 0x000fe20000000800 */
[----:B------:R-:W-:Y:S01]  /*0060*/  ULDC.64 UR20, c[0x0][0x8d0] ;  /* 0x0002340000147ab9 */ /* 0x000fe20000000a00 */
[----:B------:R-:W-:Y:S01]  /*0070*/  ULDC.64 UR14, c[0x0][0x8c8] ;  /* 0x00023200000e7ab9 */ /* 0x000fe20000000a00 */
[----:B------:R-:W-:Y:S01]  /*0080*/  IMAD.MOV.U32 R8, RZ, RZ, RZ ;  /* 0x000000ffff087224 */ /* 0x000fe200078e00ff */
[----:B------:R-:W-:Y:S01]  /*0090*/  MOV R0, RZ ;  /* 0x000000ff00007202 */ /* 0x000fe20000000f00 */
[----:B------:R-:W3:Y:S01]  /*00a0*/  S2UR UR25, SR_CTAID.Y ;  /* 0x00000000001979c3 */ /* 0x000ee20000002600 */
[----:B------:R-:W-:Y:S01]  /*00b0*/  ULDC.64 UR16, c[0x0][0x8e0] ;  /* 0x0002380000107ab9 */ /* 0x000fe20000000a00 */
[----:B------:R-:W-:Y:S01]  /*00c0*/  ULDC.64 UR22, c[0x0][0x8e8] ;  /* 0x00023a0000167ab9 */ /* 0x000fe20000000a00 */
[----:B-1----:R-:W4:Y:S01]  /*00d0*/  LDG.E R7, desc[UR38][R4.64] ;  /* 0x0000002604077981 */ /* 0x002f22000c1e1900 */
[----:B------:R-:W-:-:S03]  /*00e0*/  MOV R12, UR4 ;  /* 0x00000004000c7c02 */ /* 0x000fc60008000f00 */
[----:B------:R-:W4:Y:S01]  /*00f0*/  LDG.E R6, desc[UR38][R4.64+0x4] ;  /* 0x0000042604067981 */ /* 0x000f22000c1e1900 */
[----:B--2---:R-:W-:Y:S01]  /*0100*/  LOP3.LUT R21, R20, 0x1f, RZ, 0xc0, !PT ;  /* 0x0000001f14157812 */ /* 0x004fe200078ec0ff */
[----:B------:R-:W-:Y:S01]  /*0110*/  UISETP.NE.U32.AND UP0, UPT, UR20, URZ, UPT ;  /* 0x0000003f1400728c */ /* 0x000fe2000bf05070 */
[----:B------:R-:W1:Y:S01]  /*0120*/  S2UR UR58, SR_CTAID.X ;  /* 0x00000000003a79c3 */ /* 0x000e620000002500 */
[----:B------:R-:W-:Y:S01]  /*0130*/  ULDC UR4, c[0x0][0x908] ;  /* 0x0002420000047ab9 */ /* 0x000fe20000000800 */
[----:B------:R-:W-:Y:S01]  /*0140*/  ISETP.GE.AND P0, PT, R21, R12, PT ;  /* 0x0000000c1500720c */ /* 0x000fe20003f06270 */
[----:B------:R-:W-:Y:S02]  /*0150*/  UISETP.NE.AND.EX UP0, UPT, UR21, URZ, UPT, UP0 ;  /* 0x0000003f1500728c */ /* 0x000fe4000bf05300 */
[----:B------:R-:W-:-:S09]  /*0160*/  UISETP.NE.AND UP3, UPT, UR4, 0x1, UPT ;  /* 0x000000010400788c */ /* 0x000fd2000bf65270 */
[----:B------:R-:W-:Y:S01]  /*0170*/  @UP0 ULDC UR24, c[0x0][0x8dc] ;  /* 0x0002370000180ab9 */ /* 0x000fe20000000800 */
[----:B------:R-:W2:Y:S01]  /*0180*/  @!P0 LDC.64 R2, c[0x0][0x918] ;  /* 0x00024600ff028b82 */ /* 0x000ea20000000a00 */
[----:B---3--:R-:W-:Y:S01]  /*0190*/  @UP3 UMOV UR6, UR25 ;  /* 0x0000001900063c82 */ /* 0x008fe20008000000 */
[----:B------:R-:W-:Y:S01]  /*01a0*/  @UP3 ULDC UR8, c[0x0][0x10] ;  /* 0x0000040000083ab9 */ /* 0x000fe20000000800 */
[----:B------:R-:W-:Y:S01]  /*01b0*/  @UP3 UMOV UR4, UR6 ;  /* 0x0000000600043c82 */ /* 0x000fe20008000000 */
[----:B------:R-:W-:Y:S01]  /*01c0*/  @UP3 UMOV UR5, URZ ;  /* 0x0000003f00053c82 */ /* 0x000fe20008000000 */
[----:B------:R-:W-:Y:S01]  /*01d0*/  @!UP3 UMOV UR6, UR25 ;  /* 0x000000190006bc82 */ /* 0x000fe20008000000 */
[----:B-1----:R-:W-:Y:S01]  /*01e0*/  @UP3 UIMAD.WIDE.U32 UR8, UR58, UR8, UR4 ;  /* 0x000000083a0832a5 */ /* 0x002fe2000f8e0004 */
[----:B------:R-:W-:Y:S01]  /*01f0*/  @UP3 UMOV UR7, URZ ;  /* 0x0000003f00073c82 */ /* 0x000fe20008000000 */
[----:B--2---:R-:W-:-:S05]  /*0200*/  @!P0 IMAD.WIDE.U32 R2, R21, 0xc, R2 ;  /* 0x0000000c15028825 */ /* 0x004fca00078e0002 */
[----:B------:R1:W5:Y:S04]  /*0210*/  @!P0 LDG.E R8, desc[UR38][R2.64] ;  /* 0x0000002602088981 */ /* 0x000368000c1e1900 */
[----:B------:R1:W5:Y:S01]  /*0220*/  @!P0 LDG.E R0, desc[UR38][R2.64+0x4] ;  /* 0x0000042602008981 */ /* 0x000362000c1e1900 */
[----:B------:R-:W-:Y:S01]  /*0230*/  ISETP.NE.U32.AND P0, PT, RZ, UR22, PT ;  /* 0x00000016ff007c0c */ /* 0x000fe2000bf05070 */
[----:B------:R-:W-:-:S03]  /*0240*/  @!UP3 ULDC UR10, c[0x0][0xc] ;  /* 0x00000300000abab9 */ /* 0x000fc60000000800 */
[----:B------:R-:W-:Y:S01]  /*0250*/  ISETP.NE.AND.EX P0, PT, RZ, UR23, PT, P0 ;  /* 0x00000017ff007c0c */ /* 0x000fe2000bf05300 */
[----:B------:R-:W-:Y:S01]  /*0260*/  UMOV UR59, URZ ;  /* 0x0000003f003b7c82 */ /* 0x000fe20008000000 */
[----:B------:R-:W-:Y:S01]  /*0270*/  @UP3 UIADD3 UR7, UR9, UR7, URZ ;  /* 0x0000000709073290 */ /* 0x000fe2000fffe03f */
[----:B----4-:R-:W-:Y:S02]  /*0280*/  R2UR UR12, R7 ;  /* 0x00000000070c72ca */ /* 0x010fe400000e0000 */
[----:B------:R-:W-:-:S11]  /*0290*/  R2UR UR26, R6 ;  /* 0x00000000061a72ca */ /* 0x000fd600000e0000 */
[----:B------:R-:W-:-:S04]  /*02a0*/  UIADD3 UR11, UP1, UR12, UR14, URZ ;  /* 0x0000000e0c0b7290 */ /* 0x000fc8000ff3e03f */
[----:B------:R-:W-:Y:S02]  /*02b0*/  ULEA.HI.X.SX32 UR12, UR12, UR15, 0x1, UP1 ;  /* 0x0000000f0c0c7291 */ /* 0x000fe400088f0e3f */
[----:B------:R-:W-:-:S04]  /*02c0*/  UIADD3 UR11, UP1, UR11, -0x1, URZ ;  /* 0xffffffff0b0b7890 */ /* 0x000fc8000ff3e03f */
[----:B------:R-:W-:Y:S02]  /*02d0*/  UIADD3.X UR12, UR12, -0x1, URZ, UP1, !UPT ;  /* 0xffffffff0c0c7890 */ /* 0x000fe40008ffe43f */
[----:B------:R-:W-:-:S04]  /*02e0*/  @UP0 UIADD3 UR24, UP1, UR11, UR24, URZ ;  /* 0x000000180b180290 */ /* 0x000fc8000ff3e03f */
[----:B------:R-:W-:Y:S02]  /*02f0*/  @UP0 UIADD3.X UR27, URZ, UR12, URZ, UP1, !UPT ;  /* 0x0000000c3f1b0290 */ /* 0x000fe40008ffe43f */
[----:B------:R-:W-:Y:S02]  /*0300*/  UIADD3 UR13, UP1, UR26, UR16, URZ ;  /* 0x000000101a0d7290 */ /* 0x000fe4000ff3e03f */
[----:B------:R-:W-:Y:S02]  /*0310*/  @UP0 UIMAD.WIDE.U32 UR18, UR27, UR20, URZ ;  /* 0x000000141b1202a5 */ /* 0x000fe4000f8e003f */
[----:B------:R-:W-:Y:S02]  /*0320*/  ULEA.HI.X.SX32 UR26, UR26, UR17, 0x1, UP1 ;  /* 0x000000111a1a7291 */ /* 0x000fe400088f0e3f */
[----:B------:R-:W-:Y:S02]  /*0330*/  @UP0 UIMAD.WIDE.U32 UR18, UP1, UR24, UR21, UR18 ;  /* 0x00000015181202a5 */ /* 0x000fe4000f820012 */
[----:B------:R-:W-:-:S02]  /*0340*/  @UP0 UIMAD.WIDE.U32 UR4, UR24, UR20, URZ ;  /* 0x00000014180402a5 */ /* 0x000fc4000f8e003f */
[----:B------:R-:W-:Y:S02]  /*0350*/  @UP0 UIADD3.X UR25, URZ, URZ, URZ, UP1, !UPT ;  /* 0x0000003f3f190290 */ /* 0x000fe40008ffe43f */
[----:B------:R-:W-:Y:S01]  /*0360*/  @UP0 UIADD3 URZ, UP1, UR5, UR18, URZ ;  /* 0x00000012053f0290 */ /* 0x000fe2000ff3e03f */
[----:B------:R-:W-:Y:S01]  /*0370*/  @UP0 UMOV UR24, UR19 ;  /* 0x0000001300180c82 */ /* 0x000fe20008000000 */
[----:B------:R-:W-:Y:S02]  /*0380*/  @!UP3 UIMAD.WIDE.U32 UR4, UR10, UR6, UR58 ;  /* 0x000000060a04b2a5 */ /* 0x000fe4000f8e003a */
[----:B------:R-:W-:Y:S02]  /*0390*/  @UP0 UIMAD.WIDE.U32.X UR18, UR27, UR21, UR24, UP1 ;  /* 0x000000151b1202a5 */ /* 0x000fe400088e0418 */
[----:B------:R-:W-:-:S03]  /*03a0*/  UIADD3 UR13, UP2, UR13, -0x1, URZ ;  /* 0xffffffff0d0d7890 */ /* 0x000fc6000ff5e03f */
[----:B------:R-:W-:Y:S01]  /*03b0*/  @!UP3 UMOV UR8, UR4 ;  /* 0x000000040008bc82 */ /* 0x000fe20008000000 */
[----:B------:R-:W-:Y:S01]  /*03c0*/  UIADD3.X UR24, UR26, -0x1, URZ, UP2, !UPT ;  /* 0xffffffff1a187890 */ /* 0x000fe200097fe43f */
[----:B------:R-:W-:Y:S01]  /*03d0*/  @!UP3 UMOV UR7, UR5 ;  /* 0x000000050007bc82 */ /* 0x000fe20008000000 */
[----:B------:R-:W-:Y:S01]  /*03e0*/  @UP0 UMOV UR11, UR18 ;  /* 0x00000012000b0c82 */ /* 0x000fe20008000000 */
[----:B------:R-:W-:Y:S01]  /*03f0*/  @UP0 UMOV UR12, UR19 ;  /* 0x00000013000c0c82 */ /* 0x000fe20008000000 */
[----:B-1----:R-:W-:Y:S08]  /*0400*/  @!P0 BRA `(.L_x_0) ;  /* 0x0000000000308947 */ /* 0x002ff00003800000 */
[----:B------:R-:W-:Y:S02]  /*0410*/  ULDC UR9, c[0x0][0x8f4] ;  /* 0x00023d0000097ab9 */ /* 0x000fe40000000800 */
[----:B------:R-:W-:-:S04]  /*0420*/  UIADD3 UR9, UP1, UR13, UR9, URZ ;  /* 0x000000090d097290 */ /* 0x000fc8000ff3e03f */
[----:B------:R-:W-:-:S04]  /*0430*/  UIADD3.X UR10, URZ, UR24, URZ, UP1, !UPT ;  /* 0x000000183f0a7290 */ /* 0x000fc80008ffe43f */
[----:B------:R-:W-:-:S04]  /*0440*/  UIMAD.WIDE.U32 UR4, UR10, UR22, URZ ;  /* 0x000000160a0472a5 */ /* 0x000fc8000f8e003f */
[----:B------:R-:W-:Y:S02]  /*0450*/  UIMAD.WIDE.U32 UR18, UP1, UR9, UR23, UR4 ;  /* 0x00000017091272a5 */ /* 0x000fe4000f820004 */
[----:B------:R-:W-:Y:S02]  /*0460*/  UIMAD.WIDE.U32 UR4, UR9, UR22, URZ ;  /* 0x00000016090472a5 */ /* 0x000fe4000f8e003f */
[----:B------:R-:W-:Y:S02]  /*0470*/  UIADD3.X UR25, URZ, URZ, URZ, UP1, !UPT ;  /* 0x0000003f3f197290 */ /* 0x000fe40008ffe43f */
[----:B------:R-:W-:Y:S01]  /*0480*/  UIADD3 URZ, UP1, UR5, UR18, URZ ;  /* 0x00000012053f7290 */ /* 0x000fe2000ff3e03f */
[----:B------:R-:W-:-:S03]  /*0490*/  UMOV UR24, UR19 ;  /* 0x0000001300187c82 */ /* 0x000fc60008000000 */
[----:B------:R-:W-:-:S07]  /*04a0*/  UIMAD.WIDE.U32.X UR4, UR10, UR23, UR24, UP1 ;  /* 0x000000170a0472a5 */ /* 0x000fce00088e0418 */
[----:B------:R-:W-:Y:S01]  /*04b0*/  UMOV UR13, UR4 ;  /* 0x00000004000d7c82 */ /* 0x000fe20008000000 */
[----:B------:R-:W-:-:S05]  /*04c0*/  UMOV UR24, UR5 ;  /* 0x0000000500187c82 */ /* 0x000fca0008000000 */
.L_x_0:
[----:B------:R-:W-:Y:S01]  /*04d0*/  ULDC UR9, c[0x0][0x934] ;  /* 0x00024d0000097ab9 */ /* 0x000fe20000000800 */
[----:B------:R-:W-:Y:S01]  /*04e0*/  ULDC UR10, c[0x0][0x904] ;  /* 0x00024100000a7ab9 */ /* 0x000fe20000000800 */
[----:B------:R-:W-:Y:S01]  /*04f0*/  ULDC UR4, c[0x0][0x938] ;  /* 0x00024e0000047ab9 */ /* 0x000fe20000000800 */
[----:B------:R-:W-:Y:S01]  /*0500*/  USHF.L.U32 UR9, UR9, UR10, URZ ;  /* 0x0000000a09097299 */ /* 0x000fe2000800063f */
[----:B------:R-:W-:Y:S01]  /*0510*/  SHF.R.U32.HI R14, RZ, 0x5, R20 ;  /* 0x00000005ff0e7819 */ /* 0x000fe20000011614 */
[----:B------:R-:W-:Y:S01]  /*0520*/  USHF.L.U32 UR10, UR4, UR10, URZ ;  /* 0x0000000a040a7299 */ /* 0x000fe2000800063f */
[----:B------:R-:W-:Y:S01]  /*0530*/  ULDC UR27, c[0x0][0x8d8] ;  /* 0x00023600001b7ab9 */ /* 0x000fe20000000800 */
[----:B------:R-:W-:Y:S02]  /*0540*/  ULDC UR31, c[0x0][0x8f0] ;  /* 0x00023c00001f7ab9 */ /* 0x000fe40000000800 */
[----:B------:R-:W-:Y:S01]  /*0550*/  MOV R10, UR9 ;  /* 0x00000009000a7c02 */ /* 0x000fe20008000f00 */
[----:B------:R-:W-:Y:S01]  /*0560*/  USHF.R.U64 UR18, UR11, UR27, UR12 ;  /* 0x0000001b0b127299 */ /* 0x000fe2000800120c */
[----:B------:R-:W-:Y:S01]  /*0570*/  IMAD.U32 R9, RZ, RZ, UR10 ;  /* 0x0000000aff097e24 */ /* 0x000fe2000f8e00ff */
[----:B------:R-:W-:Y:S01]  /*0580*/  USHF.R.U64 UR11, UR13, UR31, UR24 ;  /* 0x0000001f0d0b7299 */ /* 0x000fe20008001218 */
[----:B------:R-:W-:Y:S01]  /*0590*/  IABS R2, R10 ;  /* 0x0000000a00027213 */ /* 0x000fe20000000000 */
[----:B------:R-:W-:-:S02]  /*05a0*/  UIADD3 UR18, UR18, -0x1, UR9 ;  /* 0xffffffff12127890 */ /* 0x000fc4000fffe009 */
[----:B------:R-:W-:Y:S01]  /*05b0*/  IABS R3, R9 ;  /* 0x0000000900037213 */ /* 0x000fe20000000000 */
[----:B------:R-:W-:Y:S01]  /*05c0*/  UIADD3 UR11, UR11, -0x1, UR10 ;  /* 0xffffffff0b0b7890 */ /* 0x000fe2000fffe00a */
[----:B------:R-:W-:Y:S01]  /*05d0*/  R2UR UR29, R2 ;  /* 0x00000000021d72ca */ /* 0x000fe200000e0000 */
[----:B------:R-:W-:Y:S01]  /*05e0*/  UMOV UR12, URZ ;  /* 0x0000003f000c7c82 */ /* 0x000fe20008000000 */
[----:B------:R-:W-:Y:S01]  /*05f0*/  MOV R2, R3 ;  /* 0x0000000300027202 */ /* 0x000fe20000000f00 */
[----:B------:R-:W-:Y:S01]  /*0600*/  UMOV UR4, URZ ;  /* 0x0000003f00047c82 */ /* 0x000fe20008000000 */
[----:B------:R-:W-:Y:S02]  /*0610*/  UISETP.GE.AND UP5, UPT, UR18, URZ, UPT ;  /* 0x0000003f1200728c */ /* 0x000fe4000bfa6270 */
[----:B------:R-:W-:Y:S01]  /*0620*/  R2UR UR28, R2 ;  /* 0x00000000021c72ca */ /* 0x000fe200000e0000 */
[----:B------:R-:W-:Y:S01]  /*0630*/  UISETP.NE.AND UP4, UPT, UR9, URZ, UPT ;  /* 0x0000003f0900728c */ /* 0x000fe2000bf85270 */
[----:B------:R-:W-:-:S05]  /*0640*/  UMOV UR59, 0x1 ;  /* 0x00000001003b7882 */ /* 0x000fca0000000000 */
[----:B------:R-:W1:Y:S08]  /*0650*/  I2F.RP R2, UR29 ;  /* 0x0000001d00027d06 */ /* 0x000e700008209400 */
[----:B------:R-:W2:Y:S08]  /*0660*/  I2F.RP R4, UR28 ;  /* 0x0000001c00047d06 */ /* 0x000eb00008209400 */
[----:B-1----:R-:W1:Y:S08]  /*0670*/  MUFU.RCP R2, R2 ;  /* 0x0000000200027308 */ /* 0x002e700000001000 */
[----:B--2---:R-:W2:Y:S01]  /*0680*/  MUFU.RCP R4, R4 ;  /* 0x0000000400047308 */ /* 0x004ea20000001000 */
[----:B-1----:R-:W-:-:S02]  /*0690*/  IADD3 R3, R2, 0xffffffe, RZ ;  /* 0x0ffffffe02037810 */ /* 0x002fc40007ffe0ff */
[----:B------:R-:W-:-:S05]  /*06a0*/  MOV R2, UR18 ;  /* 0x0000001200027c02 */ /* 0x000fca0008000f00 */
[----:B------:R-:W1:Y:S01]  /*06b0*/  F2I.FTZ.U32.TRUNC.NTZ R3, R3 ;  /* 0x0000000300037305 */ /* 0x000e62000021f000 */
[----:B------:R-:W-:Y:S01]  /*06c0*/  IABS R2, R2 ;  /* 0x0000000200027213 */ /* 0x000fe20000000000 */
[----:B--2---:R-:W-:Y:S01]  /*06d0*/  VIADD R5, R4, 0xffffffe ;  /* 0x0ffffffe04057836 */ /* 0x004fe20000000000 */
[----:B------:R-:W-:Y:S02]  /*06e0*/  IABS R4, R10 ;  /* 0x0000000a00047213 */ /* 0x000fe40000000000 */
[----:B------:R-:W-:-:S03]  /*06f0*/  R2UR UR26, R2 ;  /* 0x00000000021a72ca */ /* 0x000fc600000e0000 */
[----:B------:R-:W2:Y:S01]  /*0700*/  F2I.FTZ.U32.TRUNC.NTZ R5, R5 ;  /* 0x0000000500057305 */ /* 0x000ea2000021f000 */
[----:B------:R-:W-:Y:S01]  /*0710*/  IMAD.MOV R4, RZ, RZ, -R4 ;  /* 0x000000ffff047224 */ /* 0x000fe200078e0a04 */
[----:B-1----:R-:W-:Y:S02]  /*0720*/  R2UR UR13, R3 ;  /* 0x00000000030d72ca */ /* 0x002fe400000e0000 */
[----:B------:R-:W-:Y:S02]  /*0730*/  MOV R3, UR11 ;  /* 0x0000000b00037c02 */ /* 0x000fe40008000f00 */
[----:B--2---:R-:W-:Y:S02]  /*0740*/  R2UR UR5, R5 ;  /* 0x00000000050572ca */ /* 0x004fe400000e0000 */
[----:B------:R-:W-:Y:S02]  /*0750*/  IABS R5, R3 ;  /* 0x0000000300057213 */ /* 0x000fe40000000000 */
[----:B------:R-:W-:-:S05]  /*0760*/  MOV R3, R4 ;  /* 0x0000000400037202 */ /* 0x000fca0000000f00 */
[----:B------:R-:W-:Y:S01]  /*0770*/  UIADD3 UR24, URZ, -UR13, URZ ;  /* 0x8000000d3f187290 */ /* 0x000fe2000fffe03f */
[----:B------:R-:W-:Y:S02]  /*0780*/  IABS R4, R9 ;  /* 0x0000000900047213 */ /* 0x000fe40000000000 */
[----:B------:R-:W-:Y:S01]  /*0790*/  MOV R2, R5 ;  /* 0x0000000500027202 */ /* 0x000fe20000000f00 */
[----:B------:R-:W-:Y:S01]  /*07a0*/  UIMAD UR24, UR24, UR29, URZ ;  /* 0x0000001d181872a4 */ /* 0x000fe2000f8e023f */
[----:B------:R-:W-:Y:S01]  /*07b0*/  R2UR UR30, R3 ;  /* 0x00000000031e72ca */ /* 0x000fe200000e0000 */
[----:B------:R-:W-:Y:S01]  /*07c0*/  IMAD.MOV R4, RZ, RZ, -R4 ;  /* 0x000000ffff047224 */ /* 0x000fe200078e0a04 */
[----:B------:R-:W-:Y:S01]  /*07d0*/  R2UR UR34, R2 ;  /* 0x00000000022272ca */ /* 0x000fe200000e0000 */
[----:B------:R-:W-:Y:S01]  /*07e0*/  UIADD3 UR32, URZ, -UR5, URZ ;  /* 0x800000053f207290 */ /* 0x000fe2000fffe03f */
[----:B------:R-:W1:Y:S01]  /*07f0*/  SHFL.IDX PT, R3, R14, RZ, 0x1f ;  /* 0x00001fff0e037589 */ /* 0x000e6200000e0000 */
[----:B------:R-:W-:Y:S01]  /*0800*/  UIMAD.WIDE.U32 UR24, UR13, UR24, UR12 ;  /* 0x000000180d1872a5 */ /* 0x000fe2000f8e000c */
[----:B------:R-:W-:Y:S01]  /*0810*/  MOV R2, R4 ;  /* 0x0000000400027202 */ /* 0x000fe20000000f00 */
[----:B------:R-:W-:-:S03]  /*0820*/  UIMAD UR32, UR32, UR28, URZ ;  /* 0x0000001c202072a4 */ /* 0x000fc6000f8e023f */
[----:B------:R-:W-:Y:S01]  /*0830*/  R2UR UR12, R2 ;  /* 0x00000000020c72ca */ /* 0x000fe200000e0000 */
[----:B------:R-:W-:Y:S01]  /*0840*/  UIMAD.WIDE.U32 UR32, UR5, UR32, UR4 ;  /* 0x00000020052072a5 */ /* 0x000fe2000f8e0004 */
[----:B------:R-:W-:Y:S01]  /*0850*/  SHF.R.U32.HI R2, RZ, 0x7, R20 ;  /* 0x00000007ff027819 */ /* 0x000fe20000011614 */
[----:B------:R-:W-:Y:S01]  /*0860*/  UMOV UR13, UR25 ;  /* 0x00000019000d7c82 */ /* 0x000fe20008000000 */
[----:B------:R-:W-:Y:S02]  /*0870*/  ULOP3.LUT UR32, URZ, UR9, URZ, 0x33, !UPT ;  /* 0x000000093f207292 */ /* 0x000fe4000f8e333f */
[----:B------:R-:W-:Y:S02]  /*0880*/  UIMAD.WIDE.U32 UR4, UR13, UR26, URZ ;  /* 0x0000001a0d0472a5 */ /* 0x000fe4000f8e003f */
[----:B------:R-:W-:Y:S01]  /*0890*/  UMOV UR19, UR33 ;  /* 0x0000002100137c82 */ /* 0x000fe20008000000 */
[----:B------:R-:W2:Y:S01]  /*08a0*/  SHFL.IDX PT, R2, R2, RZ, 0x1f ;  /* 0x00001fff02027589 */ /* 0x000ea200000e0000 */
[----:B------:R-:W-:-:S02]  /*08b0*/  UIMAD UR5, UR5, UR30, UR26 ;  /* 0x0000001e050572a4 */ /* 0x000fc4000f8e021a */
[----:B------:R-:W-:Y:S02]  /*08c0*/  UIMAD.WIDE.U32 UR24, UR19, UR34, URZ ;  /* 0x00000022131872a5 */ /* 0x000fe4000f8e003f */
[----:B------:R-:W-:Y:S02]  /*08d0*/  UISETP.GT.U32.AND UP1, UPT, UR29, UR5, UPT ;  /* 0x000000051d00728c */ /* 0x000fe4000bf24070 */
[----:B------:R-:W-:Y:S01]  /*08e0*/  UIMAD UR25, UR25, UR12, UR34 ;  /* 0x0000000c191972a4 */ /* 0x000fe2000f8e0222 */
[----:B-1----:R-:W-:Y:S01]  /*08f0*/  R2UR UR34, R3 ;  /* 0x00000000032272ca */ /* 0x002fe200000e0000 */
[----:B------:R-:W-:Y:S02]  /*0900*/  ULOP3.LUT UR33, URZ, UR10, URZ, 0x33, !UPT ;  /* 0x0000000a3f217292 */ /* 0x000fe4000f8e333f */
[----:B------:R-:W-:-:S05]  /*0910*/  UISETP.GT.U32.AND UP2, UPT, UR28, UR25, UPT ;  /* 0x000000191c00728c */ /* 0x000fca000bf44070 */
[----:B------:R-:W-:-:S04]  /*0920*/  @!UP1 UIADD3 UR5, UR5, -UR29, URZ ;  /* 0x8000001d05059290 */ /* 0x000fc8000fffe03f */
[----:B------:R-:W-:Y:S02]  /*0930*/  UISETP.GT.U32.AND UP6, UPT, UR29, UR5, UPT ;  /* 0x000000051d00728c */ /* 0x000fe4000bfc4070 */
[----:B------:R-:W-:Y:S02]  /*0940*/  USHF.R.S32.HI UR4, URZ, 0x1f, UR34 ;  /* 0x0000001f3f047899 */ /* 0x000fe40008011422 */
[----:B------:R-:W-:Y:S01]  /*0950*/  ISETP.NE.AND P1, PT, RZ, UR34, PT ;  /* 0x00000022ff007c0c */ /* 0x000fe2000bf25270 */
[----:B------:R-:W-:Y:S01]  /*0960*/  @!UP2 UIADD3 UR25, UR25, -UR28, URZ ;  /* 0x8000001c1919a290 */ /* 0x000fe2000fffe03f */
[----:B--2---:R-:W-:Y:S01]  /*0970*/  R2UR UR26, R2 ;  /* 0x00000000021a72ca */ /* 0x004fe200000e0000 */
[----:B------:R-:W-:Y:S02]  /*0980*/  UISETP.NE.AND UP2, UPT, UR10, URZ, UPT ;  /* 0x0000003f0a00728c */ /* 0x000fe4000bf45270 */
[----:B------:R-:W-:Y:S02]  /*0990*/  UISETP.GT.U32.AND UP1, UPT, UR28, UR25, UPT ;  /* 0x000000191c00728c */ /* 0x000fe4000bf24070 */
[----:B------:R-:W-:-:S02]  /*09a0*/  ULEA.HI UR4, UR4, UR34, URZ, 0x2 ;  /* 0x0000002204047291 */ /* 0x000fc4000f8f103f */
[----:B------:R-:W-:Y:S02]  /*09b0*/  @!UP6 UIADD3 UR5, UR5, -UR29, URZ ;  /* 0x8000001d0505e290 */ /* 0x000fe4000fffe03f */
[----:B------:R-:W-:Y:S02]  /*09c0*/  UISETP.GE.AND UP6, UPT, UR11, URZ, UPT ;  /* 0x0000003f0b00728c */ /* 0x000fe4000bfc6270 */
[----:B------:R-:W-:Y:S02]  /*09d0*/  @!UP5 UIADD3 UR5, -UR5, URZ, URZ ;  /* 0x0000003f0505d290 */ /* 0x000fe4000fffe13f */
[----:B------:R-:W-:Y:S02]  /*09e0*/  ULOP3.LUT UR4, UR4, 0xfffffffc, URZ, 0xc0, !UPT ;  /* 0xfffffffc04047892 */ /* 0x000fe4000f8ec03f */
[----:B------:R-:W-:Y:S02]  /*09f0*/  @!UP1 UIADD3 UR25, UR25, -UR28, URZ ;  /* 0x8000001c19199290 */ /* 0x000fe4000fffe03f */
[----:B------:R-:W-:-:S02]  /*0a00*/  USEL UR5, UR32, UR5, !UP4 ;  /* 0x0000000520057287 */ /* 0x000fc4000e000000 */
[----:B------:R-:W-:Y:S02]  /*0a10*/  UIADD3 UR52, UR34, -UR4, URZ ;  /* 0x8000000422347290 */ /* 0x000fe4000fffe03f */
[----:B------:R-:W-:Y:S02]  /*0a20*/  @!UP6 UIADD3 UR25, -UR25, URZ, URZ ;  /* 0x0000003f1919e290 */ /* 0x000fe4000fffe13f */
[----:B------:R-:W-:Y:S02]  /*0a30*/  UIADD3 UR5, UR18, -UR5, URZ ;  /* 0x8000000512057290 */ /* 0x000fe4000fffe03f */
[----:B------:R-:W-:Y:S02]  /*0a40*/  USEL UR25, UR33, UR25, !UP2 ;  /* 0x0000001921197287 */ /* 0x000fe4000d000000 */
[----:B------:R-:W-:Y:S02]  /*0a50*/  UISETP.NE.AND UP1, UPT, UR26, URZ, UPT ;  /* 0x0000003f1a00728c */ /* 0x000fe4000bf25270 */
[----:B------:R-:W-:-:S02]  /*0a60*/  UIADD3 UR25, UR11, -UR25, URZ ;  /* 0x800000190b197290 */ /* 0x000fc4000fffe03f */
[----:B------:R-:W-:Y:S02]  /*0a70*/  UISETP.EQ.AND UP5, UPT, UR52, 0x3, !UP1 ;  /* 0x000000033400788c */ /* 0x000fe4000cfa2270 */
[----:B------:R-:W-:Y:S02]  /*0a80*/  UIMAD UR24, UR5, UR25, URZ ;  /* 0x00000019051872a4 */ /* 0x000fe4000f8e023f */
[----:B------:R-:W-:Y:S02]  /*0a90*/  USEL UR4, UR25, UR5, !UP3 ;  /* 0x0000000519047287 */ /* 0x000fe4000d800000 */
[----:B------:R-:W-:Y:S02]  /*0aa0*/  USHF.R.S32.HI UR25, URZ, 0x1f, UR24 ;  /* 0x0000001f3f197899 */ /* 0x000fe40008011418 */
[----:B------:R-:W-:Y:S01]  /*0ab0*/  USHF.R.S32.HI UR5, URZ, 0x1f, UR4 ;  /* 0x0000001f3f057899 */ /* 0x000fe20008011404 */
[----:B------:R-:W-:Y:S01]  /*0ac0*/  MOV R6, UR24 ;  /* 0x0000001800067c02 */ /* 0x000fe20008000f00 */
[----:B------:R-:W-:Y:S01]  /*0ad0*/  USEL UR59, UR59, 0x2, UP5 ;  /* 0x000000023b3b7887 */ /* 0x000fe2000a800000 */
[----:B------:R-:W-:Y:S01]  /*0ae0*/  MOV R4, UR4 ;  /* 0x0000000400047c02 */ /* 0x000fe20008000f00 */
[----:B------:R-:W-:-:S02]  /*0af0*/  IMAD.U32 R7, RZ, RZ, UR25 ;  /* 0x00000019ff077e24 */ /* 0x000fc4000f8e00ff */
[----:B------:R-:W-:Y:S01]  /*0b00*/  MOV R5, UR5 ;  /* 0x0000000500057c02 */ /* 0x000fe20008000f00 */
[----:B------:R-:W-:Y:S07]  /*0b10*/  @P1 BRA `(.L_x_1) ;  /* 0x0000000000841947 */ /* 0x000fee0003800000 */
[----:B------:R-:W-:Y:S01]  /*0b20*/  ELECT P1, URZ, PT ;  /* 0x00000000003f782f */ /* 0x000fe20003820000 */
[----:B------:R-:W-:-:S12]  /*0b30*/  BSSY B0, `(.L_x_1) ;  /* 0x000001f000007945 */ /* 0x000fd80003800000 */
[----:B------:R-:W-:Y:S05]  /*0b40*/  @!P1 BRA `(.L_x_2) ;  /* 0x0000000000749947 */ /* 0x000fea0003800000 */
[----:B------:R-:W1:Y:S01]  /*0b50*/  S2UR UR11, SR_CgaCtaId ;  /* 0x00000000000b79c3 */ /* 0x000e620000008800 */
[----:B------:R-:W-:Y:S01]  /*0b60*/  UMOV UR4, 0x400 ;  /* 0x0000040000047882 */ /* 0x000fe20000000000 */
[----:B------:R-:W-:Y:S01]  /*0b70*/  UMOV UR5, 0x1 ;  /* 0x0000000100057882 */ /* 0x000fe20000000000 */
[----:B------:R-:W-:Y:S02]  /*0b80*/  UMOV UR24, 0x140 ;  /* 0x0000014000187882 */ /* 0x000fe40000000000 */
[----:B------:R-:W-:-:S04]  /*0b90*/  UIADD3 UR24, -UR24, 0x100000, URZ ;  /* 0x0010000018187890 */ /* 0x000fc8000fffe13f */
[----:B------:R-:W-:Y:S02]  /*0ba0*/  USHF.L.U32 UR25, UR24, 0xb, URZ ;  /* 0x0000000b18197899 */ /* 0x000fe4000800063f */
[----:B------:R-:W-:Y:S02]  /*0bb0*/  USHF.L.U32 UR24, UR24, 0x1, URZ ;  /* 0x0000000118187899 */ /* 0x000fe4000800063f */
[----:B-1----:R-:W-:Y:S02]  /*0bc0*/  ULEA UR11, UR11, UR4, 0x18 ;  /* 0x000000040b0b7291 */ /* 0x002fe4000f8ec03f */
[----:B------:R-:W-:-:S04]  /*0bd0*/  UIADD3 UR4, -UR5, 0x100000, URZ ;  /* 0x0010000005047890 */ /* 0x000fc8000fffe13f */
[----:B------:R-:W-:Y:S02]  /*0be0*/  USHF.L.U32 UR5, UR4, 0xb, URZ ;  /* 0x0000000b04057899 */ /* 0x000fe4000800063f */
[----:B------:R-:W-:Y:S01]  /*0bf0*/  USHF.L.U32 UR4, UR4, 0x1, URZ ;  /* 0x0000000104047899 */ /* 0x000fe2000800063f */
[----:B------:R-:W1:Y:S11]  /*0c00*/  FENCE.VIEW.ASYNC.S ;  /* 0x00000000000073c6 */ /* 0x000e760000000000 */
[----:B-1----:R1:W2:Y:S01]  /*0c10*/  SYNCS.EXCH.64 URZ, [UR11+0x34400], UR4 ;  /* 0x034400040b3f75b2 */ /* 0x0022a20008000100 */
[----:B------:R1:W3:Y:S01]  /*0c20*/  SYNCS.EXCH.64 URZ, [UR11+0x34440], UR24 ;  /* 0x034440180b3f75b2 */ /* 0x0002e20008000100 */
[----:B------:R1:W4:Y:S01]  /*0c30*/  SYNCS.EXCH.64 URZ, [UR11+0x34408], UR4 ;  /* 0x034408040b3f75b2 */ /* 0x0003220008000100 */
[----:B------:R1:W1:Y:S01]  /*0c40*/  SYNCS.EXCH.64 URZ, [UR11+0x34448], UR24 ;  /* 0x034448180b3f75b2 */ /* 0x0002620008000100 */
        /* <DEDUP_REMOVED lines=12> */
[----:B------:R-:W-:Y:S01]  /*0d10*/  NOP ;  /* 0x0000000000007918 */ /* 0x000fe20000000000 */
.L_x_2:
[----:B-1----:R-:W-:Y:S05]  /*0d20*/  BSYNC B0 ;  /* 0x0000000000007941 */ /* 0x002fea0003800000 */
.L_x_1:
[----:B------:R-:W1:Y:S01]  /*0d30*/  SHFL.IDX PT, R11, R14, RZ, 0x1f ;  /* 0x00001fff0e0b7589 */ /* 0x000e6200000e0000 */
[----:B------:R-:W-:Y:S01]  /*0d40*/  UIADD3 UR18, UR26, -0x1, URZ ;  /* 0xffffffff1a127890 */ /* 0x000fe2000fffe03f */
[----:B------:R-:W-:Y:S01]  /*0d50*/  I2FP.F32.U32 R2, UR6 ;  /* 0x0000000600027c45 */ /* 0x000fe20008201000 */
[----:B------:R-:W-:Y:S01]  /*0d60*/  UISETP.LT.U32.AND UP6, UPT, UR52, 0x2, !UP1 ;  /* 0x000000023400788c */ /* 0x000fe2000cfc1070 */
[----:B------:R-:W-:Y:S01]  /*0d70*/  NOP ;  /* 0x0000000000007918 */ /* 0x000fe20000000000 */
[----:B------:R-:W-:Y:S02]  /*0d80*/  UISETP.GE.U32.AND UP5, UPT, UR18, 0x2, UPT ;  /* 0x000000021200788c */ /* 0x000fe4000bfa6070 */
[----:B------:R-:W-:-:S04]  /*0d90*/  USEL UR40, URZ, 0x1, !UP6 ;  /* 0x000000013f287887 */ /* 0x000fc8000f000000 */
[----:B------:R-:W-:Y:S01]  /*0da0*/  USEL UR40, UR40, 0x2, UP5 ;  /* 0x0000000228287887 */ /* 0x000fe2000a800000 */
[----:B-1----:R-:W-:-:S13]  /*0db0*/  ISETP.NE.AND P1, PT, R11, RZ, PT ;  /* 0x000000ff0b00720c */ /* 0x002fda0003f25270 */
[----:B------:R-:W-:Y:S05]  /*0dc0*/  @P1 BRA `(.L_x_3) ;  /* 0x0000000000501947 */ /* 0x000fea0003800000 */
[----:B------:R-:W1:Y:S01]  /*0dd0*/  S2UR UR5, SR_CgaCtaId ;  /* 0x00000000000579c3 */ /* 0x000e620000008800 */
[----:B------:R-:W-:Y:S01]  /*0de0*/  UMOV UR4, 0x400 ;  /* 0x0000040000047882 */ /* 0x000fe20000000000 */
[----:B------:R-:W-:Y:S01]  /*0df0*/  UMOV UR24, 0x1 ;  /* 0x0000000100187882 */ /* 0x000fe20000000000 */
[----:B------:R-:W-:Y:S01]  /*0e00*/  UMOV UR25, 0x2 ;  /* 0x0000000200197882 */ /* 0x000fe20000000000 */
[----:B------:R-:W-:Y:S01]  /*0e10*/  ELECT P1, URZ, PT ;  /* 0x00000000003f782f */ /* 0x000fe20003820000 */
[----:B-1----:R-:W-:Y:S02]  /*0e20*/  ULEA UR11, UR5, UR4, 0x18 ;  /* 0x00000004050b7291 */ /* 0x002fe4000f8ec03f */
[----:B------:R-:W-:-:S04]  /*0e30*/  UIADD3 UR4, -UR24, 0x100000, URZ ;  /* 0x0010000018047890 */ /* 0x000fc8000fffe13f */
[----:B------:R-:W-:Y:S02]  /*0e40*/  USHF.L.U32 UR5, UR4, 0xb, URZ ;  /* 0x0000000b04057899 */ /* 0x000fe4000800063f */
[----:B------:R-:W-:Y:S02]  /*0e50*/  USHF.L.U32 UR4, UR4, 0x1, URZ ;  /* 0x0000000104047899 */ /* 0x000fe4000800063f */
[----:B------:R-:W-:-:S04]  /*0e60*/  UIADD3 UR24, -UR25, 0x100000, URZ ;  /* 0x0010000019187890 */ /* 0x000fc8000fffe13f */
[----:B------:R-:W-:Y:S02]  /*0e70*/  USHF.L.U32 UR25, UR24, 0xb, URZ ;  /* 0x0000000b18197899 */ /* 0x000fe4000800063f */
[----:B------:R-:W-:Y:S01]  /*0e80*/  USHF.L.U32 UR24, UR24, 0x1, URZ ;  /* 0x0000000118187899 */ /* 0x000fe2000800063f */
[----:B------:R-:W1:Y:S03]  /*0e90*/  FENCE.VIEW.ASYNC.S ;  /* 0x00000000000073c6 */ /* 0x000e660000000000 */
[----:B-1----:R1:W1:Y:S08]  /*0ea0*/  SYNCS.EXCH.64 URZ, [UR11+0x34480], UR4 ;  /* 0x034480040b3f75b2 */ /* 0x0022700008000100 */
[----:B------:R1:W1:Y:S01]  /*0eb0*/  SYNCS.EXCH.64 URZ, [UR11+0x34498], UR24 ;  /* 0x034498180b3f75b2 */ /* 0x0002620008000100 */
[----:B------:R1:W1:Y:S01]  /*0ec0*/  SYNCS.EXCH.64 URZ, [UR11+0x34488], UR4 ;  /* 0x034488040b3f75b2 */ /* 0x0002620008000100 */
[----:B------:R1:W1:Y:S01]  /*0ed0*/  SYNCS.EXCH.64 URZ, [UR11+0x344a0], UR24 ;  /* 0x0344a0180b3f75b2 */ /* 0x0002620008000100 */
[----:B------:R1:W1:Y:S01]  /*0ee0*/  SYNCS.EXCH.64 URZ, [UR11+0x34490], UR4 ;  /* 0x034490040b3f75b2 */ /* 0x0002620008000100 */
[----:B------:R1:W1:Y:S01]  /*0ef0*/  SYNCS.EXCH.64 URZ, [UR11+0x344a8], UR24 ;  /* 0x0344a8180b3f75b2 */ /* 0x0002620008000100 */
[----:B------:R-:W-:Y:S01]  /*0f00*/  NOP ;  /* 0x0000000000007918 */ /* 0x000fe20000000000 */
.L_x_3:
[----:B------:R-:W2:Y:S01]  /*0f10*/  SHFL.IDX PT, R15, R14, RZ, 0x1f ;  /* 0x00001fff0e0f7589 */ /* 0x000ea200000e0000 */
[----:B-1----:R-:W-:Y:S01]  /*0f20*/  ULDC UR4, c[0x0][0x154] ;  /* 0x0000550000047ab9 */ /* 0x002fe20000000800 */
[----:B------:R-:W1:Y:S01]  /*0f30*/  LDC R13, c[0x0][0x148] ;  /* 0x00005200ff0d7b82 */ /* 0x000e620000000800 */
[----:B------:R-:W-:Y:S01]  /*0f40*/  FMUL R3, R2, UR4 ;  /* 0x0000000402037c20 */ /* 0x000fe20008400000 */
[----:B------:R-:W-:Y:S01]  /*0f50*/  UISETP.EQ.AND UP6, UPT, UR52, 0x2, !UP1 ;  /* 0x000000023400788c */ /* 0x000fe2000cfc2270 */
[----:B------:R-:W-:Y:S01]  /*0f60*/  I2FP.F32.U32 R2, UR58 ;  /* 0x0000003a00027c45 */ /* 0x000fe20008201000 */
[----:B------:R-:W-:Y:S01]  /*0f70*/  ULDC UR4, c[0x0][0x150] ;  /* 0x0000540000047ab9 */ /* 0x000fe20000000800 */
[----:B------:R-:W-:Y:S01]  /*0f80*/  NOP ;  /* 0x0000000000007918 */ /* 0x000fe20000000000 */
[----:B------:R-:W-:Y:S01]  /*0f90*/  USEL UR61, URZ, 0x1, !UP6 ;  /* 0x000000013f3d7887 */ /* 0x000fe2000f000000 */
[----:B------:R-:W3:Y:S03]  /*0fa0*/  F2I.U32.TRUNC.NTZ R3, R3 ;  /* 0x0000000300037305 */ /* 0x000ee6000020f000 */
[----:B------:R-:W-:Y:S01]  /*0fb0*/  USEL UR61, UR61, 0x2, UP5 ;  /* 0x000000023d3d7887 */ /* 0x000fe2000a800000 */
[----:B--2---:R-:W-:Y:S01]  /*0fc0*/  ISETP.NE.AND P1, PT, R15, RZ, PT ;  /* 0x000000ff0f00720c */ /* 0x004fe20003f25270 */
[----:B---3--:R-:W-:-:S02]  /*0fd0*/  IMAD.MOV R18, RZ, RZ, -R3 ;  /* 0x000000ffff127224 */ /* 0x008fc400078e0a03 */
[----:B------:R-:W-:Y:S02]  /*0fe0*/  FMUL R15, R2, UR4 ;  /* 0x00000004020f7c20 */ /* 0x000fe40008400000 */
[----:B-1----:R-:W-:-:S08]  /*0ff0*/  IMAD R18, R13, R18, UR6 ;  /* 0x000000060d127e24 */ /* 0x002fd0000f8e0212 */
[----:B------:R-:W-:Y:S05]  /*1000*/  @P1 BRA `(.L_x_4) ;  /* 0x0000000000581947 */ /* 0x000fea0003800000 */
[----:B------:R-:W1:Y:S01]  /*1010*/  S2UR UR5, SR_CgaCtaId ;  /* 0x00000000000579c3 */ /* 0x000e620000008800 */
[----:B------:R-:W-:Y:S01]  /*1020*/  UMOV UR4, 0x400 ;  /* 0x0000040000047882 */ /* 0x000fe20000000000 */
[----:B------:R-:W-:Y:S01]  /*1030*/  UMOV UR11, 0x20 ;  /* 0x00000020000b7882 */ /* 0x000fe20000000000 */
[----:B------:R-:W-:Y:S01]  /*1040*/  UMOV UR24, 0x80 ;  /* 0x0000008000187882 */ /* 0x000fe20000000000 */
[----:B------:R-:W-:Y:S01]  /*1050*/  ELECT P1, URZ, PT ;  /* 0x00000000003f782f */ /* 0x000fe20003820000 */
        /* <DEDUP_REMOVED lines=10> */
[----:B------:R1:W1:Y:S01]  /*1100*/  SYNCS.EXCH.64 URZ, [UR6+0x344b8], UR4 ;  /* 0x0344b804063f75b2 */ /* 0x0002620008000100 */
[----:B------:R1:W1:Y:S01]  /*1110*/  SYNCS.EXCH.64 URZ, [UR6+0x344d8], UR24 ;  /* 0x0344d818063f75b2 */ /* 0x0002620008000100 */
[----:B------:R1:W1:Y:S01]  /*1120*/  SYNCS.EXCH.64 URZ, [UR6+0x344c0], UR4 ;  /* 0x0344c004063f75b2 */ /* 0x0002620008000100 */
[----:B------:R1:W1:Y:S01]  /*1130*/  SYNCS.EXCH.64 URZ, [UR6+0x344e0], UR24 ;  /* 0x0344e018063f75b2 */ /* 0x0002620008000100 */
[----:B------:R1:W1:Y:S01]  /*1140*/  SYNCS.EXCH.64 URZ, [UR6+0x344c8], UR4 ;  /* 0x0344c804063f75b2 */ /* 0x0002620008000100 */
[----:B------:R1:W1:Y:S01]  /*1150*/  SYNCS.EXCH.64 URZ, [UR6+0x344e8], UR24 ;  /* 0x0344e818063f75b2 */ /* 0x0002620008000100 */
[----:B------:R-:W-:Y:S01]  /*1160*/  NOP ;  /* 0x0000000000007918 */ /* 0x000fe20000000000 */
.L_x_4:
[----:B------:R-:W4:Y:S01]  /*1170*/  SHFL.IDX PT, R13, R14, RZ, 0x1f ;  /* 0x00001fff0e0d7589 */ /* 0x000f2200000e0000 */
[----:B------:R-:W-:Y:S02]  /*1180*/  SHF.R.S32.HI R3, RZ, 0x1f, R20 ;  /* 0x0000001fff037819 */ /* 0x000fe40000011414 */
[----:B------:R-:W-:Y:S02]  /*1190*/  ELECT P1, URZ, PT ;  /* 0x00000000003f782f */ /* 0x000fe40003820000 */
[----:B------:R-:W-:Y:S01]  /*11a0*/  SHF.R.S32.HI R16, RZ, 0x1f, R11 ;  /* 0x0000001fff107819 */ /* 0x000fe2000001140b */
[----:B------:R-:W2:Y:S01]  /*11b0*/  SHFL.IDX PT, R2, R14, RZ, 0x1f ;  /* 0x00001fff0e027589 */ /* 0x000ea200000e0000 */
[-C--:B------:R-:W-:Y:S02]  /*11c0*/  LEA.HI R3, R3, R20.reuse, RZ, 0x7 ;  /* 0x0000001403037211 */ /* 0x080fe400078f38ff */
[----:B------:R-:W-:Y:S02]  /*11d0*/  ELECT P2, URZ, PT ;  /* 0x00000000003f782f */ /* 0x000fe40003840000 */
[----:B------:R-:W-:Y:S01]  /*11e0*/  LEA.HI R16, R16, R11, RZ, 0x2 ;  /* 0x0000000b10107211 */ /* 0x000fe200078f10ff */
[----:B------:R-:W3:Y:S01]  /*11f0*/  LDC R17, c[0x0][0x144] ;  /* 0x00005100ff117b82 */ /* 0x000ee20000000800 */
[----:B------:R-:W-:Y:S01]  /*1200*/  LOP3.LUT R3, R3, 0xffffff80, RZ, 0xc0, !PT ;  /* 0xffffff8003037812 */ /* 0x000fe200078ec0ff */
[----:B------:R-:W2:Y:S01]  /*1210*/  F2I.U32.TRUNC.NTZ R15, R15 ;  /* 0x0000000f000f7305 */ /* 0x000ea2000020f000 */
[----:B------:R-:W-:Y:S01]  /*1220*/  LOP3.LUT R16, R16, 0x3ffffffc, RZ, 0xc0, !PT ;  /* 0x3ffffffc10107812 */ /* 0x000fe200078ec0ff */
[----:B------:R-:W-:Y:S01]  /*1230*/  UMOV UR11, 0x20 ;  /* 0x00000020000b7882 */ /* 0x000fe20000000000 */
[----:B------:R-:W-:Y:S01]  /*1240*/  IADD3 R158, -R3, R20, RZ ;  /* 0x00000014039e7210 */ /* 0x000fe20007ffe1ff */
[----:B-1----:R-:W-:Y:S01]  /*1250*/  UMOV UR25, 0x80 ;  /* 0x0000008000197882 */ /* 0x002fe20000000000 */
[----:B------:R-:W-:Y:S01]  /*1260*/  IADD3 R16, R11, -R16, RZ ;  /* 0x800000100b107210 */ /* 0x000fe20007ffe0ff */
[----:B------:R-:W-:Y:S01]  /*1270*/  NOP ;  /* 0x0000000000007918 */ /* 0x000fe20000000000 */
[----:B------:R-:W-:Y:S01]  /*1280*/  SHF.R.S32.HI R3, RZ, 0x1f, R158 ;  /* 0x0000001fff037819 */ /* 0x000fe2000001149e */
[----:B------:R-:W-:Y:S01]  /*1290*/  ULDC UR60, c[0x0][0xc] ;  /* 0x00000300003c7ab9 */ /* 0x000fe20000000800 */
[----:B----4-:R-:W-:-:S02]  /*12a0*/  ISETP.NE.OR P1, PT, R13, RZ, !P1 ;  /* 0x000000ff0d00720c */ /* 0x010fc40004f25670 */
[----:B------:R-:W-:Y:S02]  /*12b0*/  LEA.HI R13, R3, R158, RZ, 0x3 ;  /* 0x0000009e030d7211 */ /* 0x000fe400078f18ff */
[----:B--2---:R-:W-:Y:S02]  /*12c0*/  ISETP.NE.OR P2, PT, R2, RZ, !P2 ;  /* 0x000000ff0200720c */ /* 0x004fe40005745670 */
[--C-:B------:R-:W-:Y:S02]  /*12d0*/  SHF.R.S32.HI R2, RZ, 0x3, R13.reuse ;  /* 0x00000003ff027819 */ /* 0x100fe4000001140d */
[----:B------:R-:W-:Y:S02]  /*12e0*/  SHF.R.S32.HI R13, RZ, 0x1f, R13 ;  /* 0x0000001fff0d7819 */ /* 0x000fe4000001140d */
[----:B------:R-:W-:Y:S02]  /*12f0*/  IADD3 R22, -R15, RZ, RZ ;  /* 0x000000ff0f167210 */ /* 0x000fe40007ffe1ff */
[----:B------:R-:W-:Y:S01]  /*1300*/  LEA.HI R13, R13, R2, RZ, 0x2 ;  /* 0x000000020d0d7211 */ /* 0x000fe200078f10ff */
[----:B------:R-:W-:-:S02]  /*1310*/  VOTEU.ALL UP6, P1 ;  /* 0x00000000003f7886 */ /* 0x000fc400008c0000 */
[----:B---3--:R-:W-:Y:S01]  /*1320*/  IMAD R17, R17, R22, UR58 ;  /* 0x0000003a11117e24 */ /* 0x008fe2000f8e0216 */
[----:B------:R-:W-:Y:S01]  /*1330*/  LOP3.LUT R13, R13, 0xfffffffc, RZ, 0xc0, !PT ;  /* 0xfffffffc0d0d7812 */ /* 0x000fe200078ec0ff */
[----:B------:R-:W-:Y:S01]  /*1340*/  VOTEU.ALL UP5, P2 ;  /* 0x00000000003f7886 */ /* 0x000fe200010a0000 */
[----:B------:R-:W1:Y:S01]  /*1350*/  @!UP6 S2UR UR5, SR_CgaCtaId ;  /* 0x000000000005e9c3 */ /* 0x000e620000008800 */
[----:B------:R-:W-:Y:S01]  /*1360*/  @!UP6 UMOV UR4, 0x400 ;  /* 0x000004000004e882 */ /* 0x000fe20000000000 */
[----:B------:R-:W-:Y:S01]  /*1370*/  MOV R22, 0x1 ;  /* 0x0000000100167802 */ /* 0x000fe20000000f00 */
[----:B------:R-:W-:-:S05]  /*1380*/  IMAD.IADD R13, R2, 0x1, -R13 ;  /* 0x00000001020d7824 */ /* 0x000fca00078e0a0d */
[----:B------:R-:W-:Y:S01]  /*1390*/  LEA R13, R16, R13, 0x2 ;  /* 0x0000000d100d7211 */ /* 0x000fe200078e10ff */
[----:B------:R-:W2:Y:S03]  /*13a0*/  @!UP5 S2UR UR24, SR_CgaCtaId ;  /* 0x000000000018d9c3 */ /* 0x000ea60000008800 */
[----:B------:R-:W-:-:S04]  /*13b0*/  LEA.HI R11, R13, R13, RZ, 0x1 ;  /* 0x0000000d0d0b7211 */ /* 0x000fc800078f08ff */
[----:B------:R-:W-:-:S05]  /*13c0*/  LOP3.LUT R16, R11, 0xfffffffe, RZ, 0xc0, !PT ;  /* 0xfffffffe0b107812 */ /* 0x000fca00078ec0ff */
[----:B------:R-:W-:Y:S01]  /*13d0*/  IMAD.IADD R16, R13, 0x1, -R16 ;  /* 0x000000010d107824 */ /* 0x000fe200078e0a10 */
[----:B-1----:R-:W-:-:S04]  /*13e0*/  @!UP6 ULEA UR6, UR5, UR4, 0x18 ;  /* 0x000000040506e291 */ /* 0x002fc8000f8ec03f */
[----:B------:R-:W-:Y:S01]  /*13f0*/  ISETP.NE.AND P3, PT, R16, R17, PT ;  /* 0x000000111000720c */ /* 0x000fe20003f65270 */
[----:B------:R-:W-:-:S04]  /*1400*/  @!UP6 UIADD3 UR4, -UR11, 0x100000, URZ ;  /* 0x001000000b04e890 */ /* 0x000fc8000fffe13f */
[----:B------:R-:W-:Y:S02]  /*1410*/  @!UP6 USHF.L.U32 UR5, UR4, 0xb, URZ ;  /* 0x0000000b0405e899 */ /* 0x000fe4000800063f */
[----:B------:R-:W-:Y:S01]  /*1420*/  @!UP6 USHF.L.U32 UR4, UR4, 0x1, URZ ;  /* 0x000000010404e899 */ /* 0x000fe2000800063f */
[C---:B------:R-:W-:Y:S01]  /*1430*/  SHF.L.U32 R16, R13.reuse, 0x2, RZ ;  /* 0x000000020d107819 */ /* 0x040fe200000006ff */
[----:B------:R-:W-:Y:S01]  /*1440*/  VOTEU.ALL UP6, P1 ;  /* 0x00000000003f7886 */ /* 0x000fe200008c0000 */
[----:B------:R-:W-:Y:S02]  /*1450*/  @!UP5 UMOV UR11, 0x400 ;  /* 0x00000400000bd882 */ /* 0x000fe40000000000 */
[----:B------:R-:W-:Y:S01]  /*1460*/  LOP3.LUT R23, R13, 0xc, R16, 0x78, !PT ;  /* 0x0000000c0d177812 */ /* 0x000fe200078e7810 */
[----:B--2---:R-:W-:Y:S01]  /*1470*/  @!UP5 ULEA UR11, UR24, UR11, 0x18 ;  /* 0x0000000b180bd291 */ /* 0x004fe2000f8ec03f */
[----:B------:R-:W1:Y:S01]  /*1480*/  LDC R13, c[0x0][0x140] ;  /* 0x00005000ff0d7b82 */ /* 0x000e620000000800 */
[----:B------:R-:W-:-:S04]  /*1490*/  @!UP5 UIADD3 UR24, -UR25, 0x100000, URZ ;  /* 0x001000001918d890 */ /* 0x000fc8000fffe13f */
[----:B------:R-:W-:Y:S02]  /*14a0*/  @!UP5 USHF.L.U32 UR25, UR24, 0xb, URZ ;  /* 0x0000000b1819d899 */ /* 0x000fe4000800063f */
[----:B------:R-:W-:Y:S01]  /*14b0*/  @!UP5 USHF.L.U32 UR24, UR24, 0x1, URZ ;  /* 0x000000011818d899 */ /* 0x000fe2000800063f */
[----:B------:R-:W-:Y:S01]  /*14c0*/  IMAD.MOV.U32 R16, RZ, RZ, -0x1 ;  /* 0xffffffffff107424 */ /* 0x000fe200078e00ff */
[----:B------:R-:W-:Y:S01]  /*14d0*/  VOTEU.ALL UP5, P1 ;  /* 0x00000000003f7886 */ /* 0x000fe200008a0000 */
[----:B------:R-:W-:Y:S02]  /*14e0*/  LOP3.LUT P1, RZ, R158, 0x7, RZ, 0xc0, !PT ;  /* 0x000000079eff7812 */ /* 0x000fe4000782c0ff */
[----:B------:R-:W-:Y:S01]  /*14f0*/  @P3 LEA.HI R11, R23, R23, RZ, 0x1 ;  /* 0x00000017170b3211 */ /* 0x000fe200078f08ff */
[----:B------:R-:W2:Y:S02]  /*1500*/  FENCE.VIEW.ASYNC.S ;  /* 0x00000000000073c6 */ /* 0x000ea40000000000 */
[----:B--2---:R-:W2:Y:S01]  /*1510*/  @!UP6 SYNCS.EXCH.64 URZ, [UR6+0x344f0], UR4 ;  /* 0x0344f004063fe5b2 */ /* 0x004ea20008000100 */
[----:B------:R-:W-:Y:S01]  /*1520*/  VOTEU.ALL UP6, P2 ;  /* 0x00000000003f7886 */ /* 0x000fe200010c0000 */
[----:B------:R-:W-:-:S02]  /*1530*/  @P3 SHF.R.S32.HI R11, RZ, 0x1, R11 ;  /* 0x00000001ff0b3819 */ /* 0x000fc4000001140b */
[----:B------:R-:W-:Y:S01]  /*1540*/  ISETP.LT.U32.AND P1, PT, R23, 0x2, !P1 ;  /* 0x000000021700780c */ /* 0x000fe20004f21070 */
[----:B------:R3:W4:Y:S01]  /*1550*/  @!UP5 SYNCS.EXCH.64 URZ, [UR6+0x344f8], UR4 ;  /* 0x0344f804063fd5b2 */ /* 0x0007220008000100 */
[----:B------:R-:W-:Y:S01]  /*1560*/  VOTEU.ALL UP5, P2 ;  /* 0x00000000003f7886 */ /* 0x000fe200010a0000 */
[----:B------:R-:W-:Y:S01]  /*1570*/  NOP ;  /* 0x0000000000007918 */ /* 0x000fe20000000000 */
[----:B---3--:R-:W-:Y:S01]  /*1580*/  UMOV UR4, URZ ;  /* 0x0000003f00047c82 */ /* 0x008fe20008000000 */
[----:B------:R-:W-:Y:S01]  /*1590*/  ULDC.U8 UR5, c[0x0][0x900] ;  /* 0x0002400000057ab9 */ /* 0x000fe20000000000 */
[----:B------:R3:W2:Y:S01]  /*15a0*/  @!UP6 SYNCS.EXCH.64 URZ, [UR11+0x34500], UR24 ;  /* 0x034500180b3fe5b2 */ /* 0x0006a20008000100 */
[----:B------:R-:W-:Y:S01]  /*15b0*/  VOTEU.ALL UP6, P2 ;  /* 0x00000000003f7886 */ /* 0x000fe200010c0000 */
[----:B------:R3:W2:Y:S01]  /*15c0*/  @!UP5 SYNCS.EXCH.64 URZ, [UR11+0x34508], UR24 ;  /* 0x034508180b3fd5b2 */ /* 0x0006a20008000100 */
[----:B------:R-:W-:Y:S01]  /*15d0*/  VOTEU.ALL UP5, P2 ;  /* 0x00000000003f7886 */ /* 0x000fe200010a0000 */
[----:B------:R-:W-:-:S02]  /*15e0*/  @P3 ISETP.NE.AND P2, PT, R11, R18, PT ;  /* 0x000000120b00320c */ /* 0x000fc40003f45270 */
[----:B------:R-:W-:Y:S02]  /*15f0*/  SEL R11, RZ, 0x1, !P1 ;  /* 0x00000001ff0b7807 */ /* 0x000fe40004800000 */
[----:B-1----:R-:W-:Y:S02]  /*1600*/  ISETP.EQ.U32.AND P1, PT, R13, 0x1, PT ;  /* 0x000000010d00780c */ /* 0x002fe40003f22070 */
[----:B------:R-:W-:-:S04]  /*1610*/  @P3 SEL R22, RZ, 0x1, P2 ;  /* 0x00000001ff163807 */ /* 0x000fc80001000000 */
[----:B------:R-:W-:Y:S01]  /*1620*/  LOP3.LUT R22, R22, R11, RZ, 0xc0, !PT ;  /* 0x0000000b16167212 */ /* 0x000fe200078ec0ff */
[----:B------:R3:W1:Y:S01]  /*1630*/  @!UP6 SYNCS.EXCH.64 URZ, [UR11+0x34510], UR24 ;  /* 0x034510180b3fe5b2 */ /* 0x0006620008000100 */
[----:B------:R3:W1:Y:S01]  /*1640*/  @!UP5 SYNCS.EXCH.64 URZ, [UR11+0x34518], UR24 ;  /* 0x034518180b3fd5b2 */ /* 0x0006620008000100 */
[----:B------:R-:W-:-:S04]  /*1650*/  NOP ;  /* 0x0000000000007918 */ /* 0x000fc80000000000 */
[----:B--234-:R-:W-:Y:S05]  /*1660*/  @!P1 BRA `(.L_x_5) ;  /* 0x0000000000089947 */ /* 0x01cfea0003800000 */
[----:B-1----:R-:W-:Y:S01]  /*1670*/  UCGABAR_ARV ;  /* 0x00000000000079c7 */ /* 0x002fe20008000000 */
[----:B------:R-:W-:Y:S05]  /*1680*/  BRA `(.L_x_6) ;  /* 0x0000000000047947 */ /* 0x000fea0003800000 */
.L_x_5:
[----:B-1----:R-:W-:Y:S01]  /*1690*/  NOP ;  /* 0x0000000000007918 */ /* 0x002fe20000000000 */
.L_x_6:
[----:B------:R-:W-:Y:S05]  /*16a0*/  @!P1 BRA `(.L_x_7) ;  /* 0x00000000000c9947 */ /* 0x000fea0003800000 */
[----:B------:R-:W-:Y:S01]  /*16b0*/  UCGABAR_WAIT ;  /* 0x0000000000007dc7 */ /* 0x000fe20008000000 */
[----:B------:R-:W-:Y:S01]  /*16c0*/  CCTL.IVALL ;  /* 0x00000000ff00798f */ /* 0x000fe20002000000 */
[----:B------:R-:W-:Y:S05]  /*16d0*/  BRA `(.L_x_8) ;  /* 0x0000000000047947 */ /* 0x000fea0003800000 */
.L_x_7:
[----:B------:R-:W-:Y:S06]  /*16e0*/  BAR.SYNC.DEFER_BLOCKING 0x0 ;  /* 0x0000000000007b1d */ /* 0x000fec0000010000 */
.L_x_8:
[----:B------:R-:W1:Y:S01]  /*16f0*/  LDC.64 R24, c[0x0][0x8f8] ;  /* 0x00023e00ff187b82 */ /* 0x000e620000000a00 */
[----:B------:R-:W-:Y:S01]  /*1700*/  MOV R18, UR7 ;  /* 0x0000000700127c02 */ /* 0x000fe20008000f00 */
[----:B------:R-:W-:Y:S01]  /*1710*/  UMOV UR6, URZ ;  /* 0x0000003f00067c82 */ /* 0x000fe20008000000 */
[----:B------:R-:W-:Y:S01]  /*1720*/  ISETP.NE.AND P2, PT, RZ, UR5, PT ;  /* 0x00000005ff007c0c */ /* 0x000fe2000bf45270 */
[----:B------:R-:W-:Y:S01]  /*1730*/  UMOV UR5, URZ ;  /* 0x0000003f00057c82 */ /* 0x000fe20008000000 */
[----:B------:R-:W-:Y:S01]  /*1740*/  UMOV UR11, URZ ;  /* 0x0000003f000b7c82 */ /* 0x000fe20008000000 */
[----:B------:R-:W-:Y:S02]  /*1750*/  MOV R17, 0xffffffff ;  /* 0xffffffff00117802 */ /* 0x000fe40000000f00 */
[----:B------:R-:W-:Y:S02]  /*1760*/  P2R R15, PR, RZ, 0x4 ;  /* 0x00000004ff0f7803 */ /* 0x000fe40000000000 */
[----:B-1----:R-:W-:-:S04]  /*1770*/  ISETP.LE.U32.AND P1, PT, R24, UR8, PT ;  /* 0x0000000818007c0c */ /* 0x002fc8000bf23070 */
[----:B------:R-:W-:Y:S01]  /*1780*/  ISETP.GE.U32.AND.EX P1, PT, R18, R25, PT, P1 ;  /* 0x000000191200720c */ /* 0x000fe20003f26110 */
[----:B------:R-:W-:-:S12]  /*1790*/  IMAD.MOV.U32 R18, RZ, RZ, -0x1 ;  /* 0xffffffffff127424 */ /* 0x000fd800078e00ff */
[----:B------:R-:W-:Y:S05]  /*17a0*/  @P2 BRA P1, `(.L_x_9) ;  /* 0x0000001400fc2947 */ /* 0x000fea0000800000 */
[----:B------:R-:W-:Y:S01]  /*17b0*/  ISETP.LE.U32.AND P1, PT, R6, UR8, PT ;  /* 0x0000000806007c0c */ /* 0x000fe2000bf23070 */
[----:B------:R-:W-:Y:S01]  /*17c0*/  UMOV UR5, URZ ;  /* 0x0000003f00057c82 */ /* 0x000fe20008000000 */
[----:B------:R-:W-:Y:S01]  /*17d0*/  MOV R11, UR7 ;  /* 0x00000007000b7c02 */ /* 0x000fe20008000f00 */
[----:B------:R-:W-:Y:S01]  /*17e0*/  UMOV UR6, URZ ;  /* 0x0000003f00067c82 */ /* 0x000fe20008000000 */
[----:B------:R-:W-:Y:S01]  /*17f0*/  UMOV UR11, URZ ;  /* 0x0000003f000b7c82 */ /* 0x000fe20008000000 */
[----:B------:R-:W-:Y:S01]  /*1800*/  UMOV UR4, URZ ;  /* 0x0000003f00047c82 */ /* 0x000fe20008000000 */
[----:B------:R-:W-:-:S13]  /*1810*/  ISETP.GE.U32.AND.EX P1, PT, R11, R7, PT, P1 ;  /* 0x000000070b00720c */ /* 0x000fda0003f26110 */
[----:B------:R-:W-:Y:S05]  /*1820*/  @!P1 BRA `(.L_x_10) ;  /* 0x0000001000c89947 */ /* 0x000fea0003800000 */
[----:B------:R-:W-:Y:S01]  /*1830*/  IADD3 R11, R21, 0x20, RZ ;  /* 0x00000020150b7810 */ /* 0x000fe20007ffe0ff */
[----:B------:R-:W-:Y:S01]  /*1840*/  IMAD.MOV.U32 R7, RZ, RZ, R21 ;  /* 0x000000ffff077224 */ /* 0x000fe200078e0015 */
[----:B-----5:R-:W-:Y:S01]  /*1850*/  MOV R17, R8 ;  /* 0x0000000800117202 */ /* 0x020fe20000000f00 */
[----:B------:R-:W-:Y:S01]  /*1860*/  IMAD.MOV.U32 R24, RZ, RZ, R0 ;  /* 0x000000ffff187224 */ /* 0x000fe200078e0000 */
[----:B------:R-:W-:-:S13]  /*1870*/  ISETP.GE.AND P1, PT, R11, R12, PT ;  /* 0x0000000c0b00720c */ /* 0x000fda0003f26270 */
[----:B------:R-:W1:Y:S01]  /*1880*/  @!P1 LDC.64 R18, c[0x0][0x918] ;  /* 0x00024600ff129b82 */ /* 0x000e620000000a00 */
[----:B------:R-:W-:Y:S01]  /*1890*/  @!P1 IADD3 R13, R7, 0x20, RZ ;  /* 0x00000020070d9810 */ /* 0x000fe20007ffe0ff */
[----:B------:R-:W-:Y:S02]  /*18a0*/  UIADD3 UR16, UP5, UR16, -0x1, URZ ;  /* 0xffffffff10107890 */ /* 0x000fe4000ffbe03f */
[----:B------:R-:W-:Y:S01]  /*18b0*/  UIADD3 UR14, UP6, UR14, -0x1, URZ ;  /* 0xffffffff0e0e7890 */ /* 0x000fe2000ffde03f */
[----:B------:R-:W-:Y:S01]  /*18c0*/  BSSY B0, `(.L_x_11) ;  /* 0x0000050000007945 */ /* 0x000fe20003800000 */
[----:B------:R-:W-:Y:S01]  /*18d0*/  UIADD3.X UR17, UR17, -0x1, URZ, UP5, !UPT ;  /* 0xffffffff11117890 */ /* 0x000fe2000affe43f */
[----:B-1----:R-:W-:-:S05]  /*18e0*/  @!P1 IMAD.WIDE R18, R13, 0xc, R18 ;  /* 0x0000000c0d129825 */ /* 0x002fca00078e0212 */
[----:B------:R1:W5:Y:S04]  /*18f0*/  @!P1 LDG.E R8, desc[UR38][R18.64] ;  /* 0x0000002612089981 */ /* 0x000368000c1e1900 */
[----:B------:R1:W5:Y:S01]  /*1900*/  @!P1 LDG.E R0, desc[UR38][R18.64+0x4] ;  /* 0x0000042612009981 */ /* 0x000362000c1e1900 */
[----:B------:R-:W-:Y:S01]  /*1910*/  ISETP.GE.AND P1, PT, R7, R12, PT ;  /* 0x0000000c0700720c */ /* 0x000fe20003f26270 */
[----:B------:R-:W-:Y:S01]  /*1920*/  UIADD3.X UR15, UR15, -0x1, URZ, UP6, !UPT ;  /* 0xffffffff0f0f7890 */ /* 0x000fe2000b7fe43f */
[----:B------:R-:W-:Y:S01]  /*1930*/  MOV R13, RZ ;  /* 0x000000ff000d7202 */ /* 0x000fe20000000f00 */
[----:B------:R-:W-:Y:S01]  /*1940*/  UIADD3 UR4, UR9, -0x1, URZ ;  /* 0xffffffff09047890 */ /* 0x000fe2000fffe03f */
[----:B------:R-:W-:Y:S01]  /*1950*/  MOV R6, RZ ;  /* 0x000000ff00067202 */ /* 0x000fe20000000f00 */
[----:B------:R-:W-:Y:S01]  /*1960*/  UIADD3 UR5, UR10, -0x1, URZ ;  /* 0xffffffff0a057890 */ /* 0x000fe2000fffe03f */
[----:B------:R-:W-:Y:S01]  /*1970*/  IMAD.MOV.U32 R29, RZ, RZ, 0x7fffffff ;  /* 0x7fffffffff1d7424 */ /* 0x000fe200078e00ff */
[----:B------:R-:W-:-:S06]  /*1980*/  MOV R30, RZ ;  /* 0x000000ff001e7202 */ /* 0x000fcc0000000f00 */
[----:B-1----:R-:W-:Y:S05]  /*1990*/  @P1 BRA `(.L_x_12) ;  /* 0x0000000400081947 */ /* 0x002fea0003800000 */
[----:B------:R-:W-:Y:S02]  /*19a0*/  PLOP3.LUT P3, PT, PT, PT, UP0, 0x80, 0x0 ;  /* 0x000000000000781c */ /* 0x000fe40003f6f008 */
[C---:B------:R-:W-:Y:S02]  /*19b0*/  IADD3 R26, P2, R24.reuse, UR16, RZ ;  /* 0x00000010181a7c10 */ /* 0x040fe4000ff5e0ff */
[C---:B------:R-:W-:Y:S02]  /*19c0*/  IADD3 R28, P1, R17.reuse, UR14, RZ ;  /* 0x0000000e111c7c10 */ /* 0x040fe4000ff3e0ff */
[----:B------:R-:W-:Y:S02]  /*19d0*/  LEA.HI.X.SX32 R27, R24, UR17, 0x1, P2 ;  /* 0x00000011181b7c11 */ /* 0x000fe400090f0eff */
[----:B------:R-:W-:-:S05]  /*19e0*/  LEA.HI.X.SX32 R29, R17, UR15, 0x1, P1 ;  /* 0x0000000f111d7c11 */ /* 0x000fca00088f0eff */
[----:B------:R-:W-:Y:S05]  /*19f0*/  @!P3 BRA `(.L_x_13) ;  /* 0x000000000030b947 */ /* 0x000fea0003800000 */
[----:B------:R-:W-:Y:S02]  /*1a00*/  ULDC UR6, c[0x0][0x8dc] ;  /* 0x0002370000067ab9 */ /* 0x000fe40000000800 */
[----:B------:R-:W-:-:S04]  /*1a10*/  IADD3 R17, P1, R28, UR6, RZ ;  /* 0x000000061c117c10 */ /* 0x000fc8000ff3e0ff */
[----:B------:R-:W-:-:S05]  /*1a20*/  IADD3.X R29, RZ, R29, RZ, P1, !PT ;  /* 0x0000001dff1d7210 */ /* 0x000fca0000ffe4ff */
[----:B------:R-:W-:-:S04]  /*1a30*/  IMAD.WIDE.U32 R4, R29, UR20, RZ ;  /* 0x000000141d047c25 */ /* 0x000fc8000f8e00ff */
[----:B------:R-:W-:-:S04]  /*1a40*/  IMAD.WIDE.U32 R18, P1, R17, UR21, R4 ;  /* 0x0000001511127c25 */ /* 0x000fc8000f820004 */
[----:B------:R-:W-:Y:S01]  /*1a50*/  IMAD.WIDE.U32 R4, R17, UR20, RZ ;  /* 0x0000001411047c25 */ /* 0x000fe2000f8e00ff */
[----:B------:R-:W-:-:S03]  /*1a60*/  MOV R24, R19 ;  /* 0x0000001300187202 */ /* 0x000fc60000000f00 */
[----:B------:R-:W-:Y:S01]  /*1a70*/  IMAD.X R25, RZ, RZ, RZ, P1 ;  /* 0x000000ffff197224 */ /* 0x000fe200008e06ff */
[----:B------:R-:W-:-:S05]  /*1a80*/  IADD3 RZ, P1, R5, R18, RZ ;  /* 0x0000001205ff7210 */ /* 0x000fca0007f3e0ff */
[----:B------:R-:W-:-:S04]  /*1a90*/  IMAD.WIDE.U32.X R4, R29, UR21, R24, P1 ;  /* 0x000000151d047c25 */ /* 0x000fc800088e0418 */
[----:B------:R-:W-:Y:S01]  /*1aa0*/  IMAD.MOV.U32 R29, RZ, RZ, R5 ;  /* 0x000000ffff1d7224 */ /* 0x000fe200078e0005 */
[----:B------:R-:W-:-:S07]  /*1ab0*/  MOV R28, R4 ;  /* 0x00000004001c7202 */ /* 0x000fce0000000f00 */
.L_x_13:
[----:B------:R-:W-:Y:S05]  /*1ac0*/  @!P0 BRA `(.L_x_14) ;  /* 0x0000000000308947 */ /* 0x000fea0003800000 */
[----:B------:R-:W-:Y:S02]  /*1ad0*/  ULDC UR6, c[0x0][0x8f4] ;  /* 0x00023d0000067ab9 */ /* 0x000fe40000000800 */
[----:B------:R-:W-:-:S04]  /*1ae0*/  IADD3 R17, P1, R26, UR6, RZ ;  /* 0x000000061a117c10 */ /* 0x000fc8000ff3e0ff */
[----:B------:R-:W-:-:S05]  /*1af0*/  IADD3.X R27, RZ, R27, RZ, P1, !PT ;  /* 0x0000001bff1b7210 */ /* 0x000fca0000ffe4ff */
[----:B------:R-:W-:-:S04]  /*1b00*/  IMAD.WIDE.U32 R4, R27, UR22, RZ ;  /* 0x000000161b047c25 */ /* 0x000fc8000f8e00ff */
[----:B------:R-:W-:-:S04]  /*1b10*/  IMAD.WIDE.U32 R18, P1, R17, UR23, R4 ;  /* 0x0000001711127c25 */ /* 0x000fc8000f820004 */
[----:B------:R-:W-:Y:S01]  /*1b20*/  IMAD.WIDE.U32 R4, R17, UR22, RZ ;  /* 0x0000001611047c25 */ /* 0x000fe2000f8e00ff */
[----:B------:R-:W-:-:S03]  /*1b30*/  IADD3.X R25, RZ, RZ, RZ, P1, !PT ;  /* 0x000000ffff197210 */ /* 0x000fc60000ffe4ff */
[----:B------:R-:W-:Y:S01]  /*1b40*/  IMAD.MOV.U32 R24, RZ, RZ, R19 ;  /* 0x000000ffff187224 */ /* 0x000fe200078e0013 */
[----:B------:R-:W-:-:S05]  /*1b50*/  IADD3 RZ, P1, R5, R18, RZ ;  /* 0x0000001205ff7210 */ /* 0x000fca0007f3e0ff */
[----:B------:R-:W-:-:S03]  /*1b60*/  IMAD.WIDE.U32.X R4, R27, UR23, R24, P1 ;  /* 0x000000171b047c25 */ /* 0x000fc600088e0418 */
[----:B------:R-:W-:Y:S02]  /*1b70*/  MOV R26, R4 ;  /* 0x00000004001a7202 */ /* 0x000fe40000000f00 */
[----:B------:R-:W-:-:S07]  /*1b80*/  MOV R27, R5 ;  /* 0x00000005001b7202 */ /* 0x000fce0000000f00 */
.L_x_14:
[----:B------:R-:W-:Y:S02]  /*1b90*/  SHF.R.U64 R4, R26, UR31, R27 ;  /* 0x0000001f1a047c19 */ /* 0x000fe4000800121b */
[----:B------:R-:W-:Y:S02]  /*1ba0*/  SHF.R.U64 R5, R28, UR27, R29 ;  /* 0x0000001b1c057c19 */ /* 0x000fe4000800121d */
[----:B------:R-:W-:-:S03]  /*1bb0*/  IADD3 R24, R4, UR5, RZ ;  /* 0x0000000504187c10 */ /* 0x000fc6000fffe0ff */
[----:B------:R-:W-:Y:S01]  /*1bc0*/  VIADD R19, R5, UR4 ;  /* 0x0000000405137c36 */ /* 0x000fe20008000000 */
[----:B------:R-:W-:-:S04]  /*1bd0*/  IABS R18, R24 ;  /* 0x0000001800127213 */ /* 0x000fc80000000000 */
[----:B------:R-:W-:Y:S01]  /*1be0*/  IABS R17, R19 ;  /* 0x0000001300117213 */ /* 0x000fe20000000000 */
[----:B------:R-:W-:-:S04]  /*1bf0*/  IMAD.HI.U32 R5, R18, UR19, RZ ;  /* 0x0000001312057c27 */ /* 0x000fc8000f8e00ff */
[----:B------:R-:W-:-:S04]  /*1c00*/  IMAD.HI.U32 R4, R17, UR13, RZ ;  /* 0x0000000d11047c27 */ /* 0x000fc8000f8e00ff */
[----:B------:R-:W-:Y:S01]  /*1c10*/  IMAD R5, R5, UR12, R18 ;  /* 0x0000000c05057c24 */ /* 0x000fe2000f8e0212 */
[----:B------:R-:W-:Y:S01]  /*1c20*/  MOV R18, UR33 ;  /* 0x0000002100127c02 */ /* 0x000fe20008000f00 */
[----:B------:R-:W-:Y:S02]  /*1c30*/  IMAD R4, R4, UR30, R17 ;  /* 0x0000001e04047c24 */ /* 0x000fe4000f8e0211 */
[----:B------:R-:W-:Y:S01]  /*1c40*/  IMAD.U32 R17, RZ, RZ, UR32 ;  /* 0x00000020ff117e24 */ /* 0x000fe2000f8e00ff */
[----:B------:R-:W-:Y:S02]  /*1c50*/  ISETP.LT.U32.AND P2, PT, R5, UR28, PT ;  /* 0x0000001c05007c0c */ /* 0x000fe4000bf41070 */
[----:B------:R-:W-:-:S11]  /*1c60*/  ISETP.LT.U32.AND P1, PT, R4, UR29, PT ;  /* 0x0000001d04007c0c */ /* 0x000fd6000bf21070 */
[----:B------:R-:W-:Y:S01]  /*1c70*/  @!P2 VIADD R5, R5, -UR28 ;  /* 0x8000001c0505ac36 */ /* 0x000fe20008000000 */
[----:B------:R-:W-:Y:S02]  /*1c80*/  ISETP.GE.AND P2, PT, R19, RZ, PT ;  /* 0x000000ff1300720c */ /* 0x000fe40003f46270 */
[----:B------:R-:W-:Y:S02]  /*1c90*/  @!P1 IADD3 R4, R4, -UR29, RZ ;  /* 0x8000001d04049c10 */ /* 0x000fe4000fffe0ff */
[----:B------:R-:W-:Y:S02]  /*1ca0*/  ISETP.LT.U32.AND P4, PT, R5, UR28, PT ;  /* 0x0000001c05007c0c */ /* 0x000fe4000bf81070 */
[----:B------:R-:W-:Y:S02]  /*1cb0*/  ISETP.LT.U32.AND P3, PT, R4, UR29, PT ;  /* 0x0000001d04007c0c */ /* 0x000fe4000bf61070 */
[----:B------:R-:W-:-:S09]  /*1cc0*/  ISETP.GE.AND P1, PT, R24, RZ, PT ;  /* 0x000000ff1800720c */ /* 0x000fd20003f26270 */
[----:B------:R-:W-:Y:S02]  /*1cd0*/  @!P4 IADD3 R5, R5, -UR28, RZ ;  /* 0x8000001c0505cc10 */ /* 0x000fe4000fffe0ff */
[----:B------:R-:W-:Y:S02]  /*1ce0*/  @!P3 IADD3 R4, R4, -UR29, RZ ;  /* 0x8000001d0404bc10 */ /* 0x000fe4000fffe0ff */
[----:B------:R-:W-:Y:S01]  /*1cf0*/  PLOP3.LUT P3, PT, PT, PT, UP4, 0x80, 0x0 ;  /* 0x000000000000781c */ /* 0x000fe20003f6f048 */
[----:B------:R-:W-:Y:S01]  /*1d00*/  @!P1 IMAD.MOV R5, RZ, RZ, -R5 ;  /* 0x000000ffff059224 */ /* 0x000fe200078e0a05 */
[----:B------:R-:W-:Y:S02]  /*1d10*/  PLOP3.LUT P4, PT, PT, PT, UP2, 0x80, 0x0 ;  /* 0x000000000000781c */ /* 0x000fe40003f8f028 */
[----:B------:R-:W-:Y:S02]  /*1d20*/  @!P2 IADD3 R4, -R4, RZ, RZ ;  /* 0x000000ff0404a210 */ /* 0x000fe40007ffe1ff */
[----:B------:R-:W-:-:S02]  /*1d30*/  SEL R5, R18, R5, !P4 ;  /* 0x0000000512057207 */ /* 0x000fc40006000000 */
[----:B------:R-:W-:Y:S02]  /*1d40*/  SEL R4, R17, R4, !P3 ;  /* 0x0000000411047207 */ /* 0x000fe40005800000 */
[----:B------:R-:W-:Y:S02]  /*1d50*/  IADD3 R5, R24, -R5, RZ ;  /* 0x8000000518057210 */ /* 0x000fe40007ffe0ff */
[----:B------:R-:W-:Y:S02]  /*1d60*/  IADD3 R18, R19, -R4, RZ ;  /* 0x8000000413127210 */ /* 0x000fe40007ffe0ff */
[----:B------:R-:W-:-:S03]  /*1d70*/  PLOP3.LUT P1, PT, PT, PT, UP3, 0x80, 0x0 ;  /* 0x000000000000781c */ /* 0x000fc60003f2f038 */
[----:B------:R-:W-:Y:S01]  /*1d80*/  IMAD R29, R18, R5, RZ ;  /* 0x00000005121d7224 */ /* 0x000fe200078e02ff */
[----:B------:R-:W-:-:S04]  /*1d90*/  SEL R4, R5, R18, !P1 ;  /* 0x0000001205047207 */ /* 0x000fc80004800000 */
[----:B------:R-:W-:Y:S02]  /*1da0*/  SHF.R.S32.HI R5, RZ, 0x1f, R4 ;  /* 0x0000001fff057819 */ /* 0x000fe40000011404 */
[----:B------:R-:W-:-:S07]  /*1db0*/  SHF.R.S32.HI R30, RZ, 0x1f, R29 ;  /* 0x0000001fff1e7819 */ /* 0x000fce000001141d */
.L_x_12:
[----:B------:R-:W-:Y:S05]  /*1dc0*/  BSYNC B0 ;  /* 0x0000000000007941 */ /* 0x000fea0003800000 */
.L_x_11:
[----:B------:R-:W1:Y:S01]  /*1dd0*/  SHFL.UP PT, R18, R29, 0x1, RZ ;  /* 0x042000001d127989 */ /* 0x000e6200000e00ff */
[C---:B------:R-:W-:Y:S02]  /*1de0*/  ISETP.NE.AND P2, PT, R21.reuse, RZ, PT ;  /* 0x000000ff1500720c */ /* 0x040fe40003f45270 */
[C---:B------:R-:W-:Y:S01]  /*1df0*/  ISETP.GE.U32.AND P3, PT, R21.reuse, 0x2, PT ;  /* 0x000000021500780c */ /* 0x040fe20003f66070 */
[----:B------:R-:W2:Y:S01]  /*1e00*/  SHFL.UP PT, R17, R30, 0x1, RZ ;  /* 0x042000001e117989 */ /* 0x000ea200000e00ff */
[C---:B------:R-:W-:Y:S02]  /*1e10*/  ISETP.GE.U32.AND P4, PT, R21.reuse, 0x4, PT ;  /* 0x000000041500780c */ /* 0x040fe40003f86070 */
[C---:B------:R-:W-:Y:S02]  /*1e20*/  ISETP.GE.U32.AND P5, PT, R21.reuse, 0x8, PT ;  /* 0x000000081500780c */ /* 0x040fe40003fa6070 */
[----:B------:R-:W-:Y:S02]  /*1e30*/  ISETP.GE.U32.AND P6, PT, R21, 0x10, PT ;  /* 0x000000101500780c */ /* 0x000fe40003fc6070 */
[----:B-1----:R-:W-:-:S02]  /*1e40*/  SEL R18, R18, RZ, P2 ;  /* 0x000000ff12127207 */ /* 0x002fc40001000000 */
[----:B--2---:R-:W-:Y:S02]  /*1e50*/  SEL R17, R17, RZ, P2 ;  /* 0x000000ff11117207 */ /* 0x004fe40001000000 */
[----:B------:R-:W-:-:S05]  /*1e60*/  IADD3 R25, P1, R18, R29, RZ ;  /* 0x0000001d12197210 */ /* 0x000fca0007f3e0ff */
[----:B------:R-:W-:Y:S01]  /*1e70*/  IMAD.X R24, R17, 0x1, R30, P1 ;  /* 0x0000000111187824 */ /* 0x000fe200008e061e */
[----:B------:R-:W1:Y:S04]  /*1e80*/  SHFL.UP PT, R18, R25, 0x2, RZ ;  /* 0x0440000019127989 */ /* 0x000e6800000e00ff */
[----:B------:R-:W2:Y:S01]  /*1e90*/  SHFL.UP PT, R17, R24, 0x2, RZ ;  /* 0x0440000018117989 */ /* 0x000ea200000e00ff */
[----:B-1----:R-:W-:-:S04]  /*1ea0*/  SEL R18, R18, RZ, P3 ;  /* 0x000000ff12127207 */ /* 0x002fc80001800000 */
[----:B------:R-:W-:Y:S02]  /*1eb0*/  IADD3 R19, P1, R18, R25, RZ ;  /* 0x0000001912137210 */ /* 0x000fe40007f3e0ff */
[----:B--2---:R-:W-:-:S03]  /*1ec0*/  SEL R17, R17, RZ, P3 ;  /* 0x000000ff11117207 */ /* 0x004fc60001800000 */
[----:B------:R-:W1:Y:S01]  /*1ed0*/  SHFL.UP PT, R18, R19, 0x4, RZ ;  /* 0x0480000013127989 */ /* 0x000e6200000e00ff */
[----:B------:R-:W-:-:S05]  /*1ee0*/  IADD3.X R26, R17, R24, RZ, P1, !PT ;  /* 0x00000018111a7210 */ /* 0x000fca0000ffe4ff */
        /* <DEDUP_REMOVED lines=10> */
[----:B------:R-:W1:Y:S02]  /*1f90*/  SHFL.UP PT, R18, R19, 0x10, RZ ;  /* 0x0600000013127989 */ /* 0x000e6400000e00ff */
[----:B------:R-:W-:-:S05]  /*1fa0*/  IMAD.X R26, R17, 0x1, R24, P1 ;  /* 0x00000001111a7824 */ /* 0x000fca00008e0618 */
[----:B------:R-:W2:Y:S01]  /*1fb0*/  SHFL.UP PT, R17, R26, 0x10, RZ ;  /* 0x060000001a117989 */ /* 0x000ea200000e00ff */
[----:B-1----:R-:W-:-:S04]  /*1fc0*/  SEL R18, R18, RZ, P6 ;  /* 0x000000ff12127207 */ /* 0x002fc80003000000 */
[----:B------:R-:W-:Y:S02]  /*1fd0*/  IADD3 R24, P1, R18, R19, RZ ;  /* 0x0000001312187210 */ /* 0x000fe40007f3e0ff */
[----:B--2---:R-:W-:-:S04]  /*1fe0*/  SEL R17, R17, RZ, P6 ;  /* 0x000000ff11117207 */ /* 0x004fc80003000000 */
[----:B------:R-:W-:Y:S02]  /*1ff0*/  IADD3.X R25, R17, R26, RZ, P1, !PT ;  /* 0x0000001a11197210 */ /* 0x000fe40000ffe4ff */
[----:B------:R-:W-:-:S04]  /*2000*/  ISETP.GT.U32.AND P1, PT, R24, UR8, PT ;  /* 0x0000000818007c0c */ /* 0x000fc8000bf24070 */
[----:B------:R-:W-:-:S13]  /*2010*/  ISETP.GT.U32.AND.EX P1, PT, R25, UR7, PT, P1 ;  /* 0x0000000719007c0c */ /* 0x000fda000bf24110 */
[----:B------:R-:W-:-:S04]  /*2020*/  VOTE.ANY R17, PT, P1 ;  /* 0x0000000000117806 */ /* 0x000fc800008e0100 */
[----:B------:R-:W-:-:S13]  /*2030*/  ISETP.NE.AND P1, PT, R17, RZ, PT ;  /* 0x000000ff1100720c */ /* 0x000fda0003f25270 */
[----:B------:R-:W-:Y:S05]  /*2040*/  @P1 BRA `(.L_x_15) ;  /* 0x0000000800701947 */ /* 0x000fea0003800000 */
[----:B------:R-:W1:Y:S01]  /*2050*/  LDC R12, c[0x0][0x910] ;  /* 0x00024400ff0c7b82 */ /* 0x000e620000000800 */
[----:B------:R-:W-:Y:S01]  /*2060*/  MOV R26, R24 ;  /* 0x00000018001a7202 */ /* 0x000fe20000000f00 */
[----:B------:R-:W-:Y:S01]  /*2070*/  ULDC UR19, c[0x0][0x8f4] ;  /* 0x00023d0000137ab9 */ /* 0x000fe20000000800 */
[----:B------:R-:W-:Y:S01]  /*2080*/  ULDC UR6, c[0x0][0x8dc] ;  /* 0x0002370000067ab9 */ /* 0x000fe20000000800 */
[----:B------:R-:W-:Y:S01]  /*2090*/  ULDC UR22, c[0x0][0x8d8] ;  /* 0x0002360000167ab9 */ /* 0x000fe20000000800 */
[----:B------:R-:W-:Y:S01]  /*20a0*/  ULDC UR23, c[0x0][0x8f0] ;  /* 0x00023c0000177ab9 */ /* 0x000fe20000000800 */
[----:B------:R-:W-:Y:S01]  /*20b0*/  ULDC.64 UR12, c[0x0][0x8d0] ;  /* 0x00023400000c7ab9 */ /* 0x000fe20000000a00 */
[----:B------:R-:W-:-:S05]  /*20c0*/  ULDC.64 UR20, c[0x0][0x8e8] ;  /* 0x00023a0000147ab9 */ /* 0x000fca0000000a00 */
.L_x_20:
[----:B------:R-:W-:Y:S01]  /*20d0*/  IMAD.MOV.U32 R7, RZ, RZ, R11 ;  /* 0x000000ffff077224 */ /* 0x000fe200078e000b */
[----:B------:R-:W-:Y:S01]  /*20e0*/  IADD3 R11, R11, 0x20, RZ ;  /* 0x000000200b0b7810 */ /* 0x000fe20007ffe0ff */
[----:B-----5:R-:W-:Y:S01]  /*20f0*/  IMAD.MOV.U32 R17, RZ, RZ, R8 ;  /* 0x000000ffff117224 */ /* 0x020fe200078e0008 */
[----:B------:R-:W-:Y:S02]  /*2100*/  MOV R24, R0 ;  /* 0x0000000000187202 */ /* 0x000fe40000000f00 */
[----:B-1----:R-:W-:-:S13]  /*2110*/  ISETP.GE.AND P1, PT, R11, R12, PT ;  /* 0x0000000c0b00720c */ /* 0x002fda0003f26270 */
[----:B------:R-:W1:Y:S01]  /*2120*/  @!P1 LDC.64 R18, c[0x0][0x918] ;  /* 0x00024600ff129b82 */ /* 0x000e620000000a00 */
[----:B------:R-:W-:Y:S01]  /*2130*/  @!P1 IADD3 R13, R7, 0x20, RZ ;  /* 0x00000020070d9810 */ /* 0x000fe20007ffe0ff */
[----:B------:R2:W3:Y:S01]  /*2140*/  SHFL.IDX PT, R6, R25, 0x1f, 0x1f ;  /* 0x03e01f0019067f89 */ /* 0x0004e200000e0000 */
[----:B------:R-:W-:Y:S03]  /*2150*/  BSSY B0, `(.L_x_16) ;  /* 0x0000064000007945 */ /* 0x000fe60003800000 */
[----:B-1----:R-:W-:-:S05]  /*2160*/  @!P1 IMAD.WIDE R18, R13, 0xc, R18 ;  /* 0x0000000c0d129825 */ /* 0x002fca00078e0212 */
[----:B------:R2:W5:Y:S04]  /*2170*/  @!P1 LDG.E R8, desc[UR38][R18.64] ;  /* 0x0000002612089981 */ /* 0x000568000c1e1900 */
[----:B------:R2:W5:Y:S01]  /*2180*/  @!P1 LDG.E R0, desc[UR38][R18.64+0x4] ;  /* 0x0000042612009981 */ /* 0x000562000c1e1900 */
[----:B------:R-:W-:Y:S01]  /*2190*/  ISETP.GE.AND P1, PT, R7, R12, PT ;  /* 0x0000000c0700720c */ /* 0x000fe20003f26270 */
[----:B------:R-:W-:Y:S01]  /*21a0*/  IMAD.MOV.U32 R30, RZ, RZ, RZ ;  /* 0x000000ffff1e7224 */ /* 0x000fe200078e00ff */
[----:B------:R-:W-:Y:S01]  /*21b0*/  MOV R29, 0x7fffffff ;  /* 0x7fffffff001d7802 */ /* 0x000fe20000000f00 */
[----:B------:R2:W1:Y:S10]  /*21c0*/  SHFL.IDX PT, R13, R26, 0x1f, 0x1f ;  /* 0x03e01f001a0d7f89 */ /* 0x00047400000e0000 */
[----:B--23--:R-:W-:Y:S05]  /*21d0*/  @P1 BRA `(.L_x_17) ;  /* 0x00000004006c1947 */ /* 0x00cfea0003800000 */
[----:B------:R-:W-:Y:S02]  /*21e0*/  IABS R30, R9 ;  /* 0x00000009001e7213 */ /* 0x000fe40000000000 */
[C---:B------:R-:W-:Y:S02]  /*21f0*/  IADD3 R27, P1, R17.reuse, UR14, RZ ;  /* 0x0000000e111b7c10 */ /* 0x040fe4000ff3e0ff */
[----:B------:R-:W2:Y:S02]  /*2200*/  I2F.RP R4, R30 ;  /* 0x0000001e00047306 */ /* 0x000ea40000209400 */
[----:B------:R-:W-:Y:S02]  /*2210*/  LEA.HI.X.SX32 R28, R17, UR15, 0x1, P1 ;  /* 0x0000000f111c7c11 */ /* 0x000fe400088f0eff */
[----:B------:R-:W-:-:S04]  /*2220*/  IADD3 R17, P1, R24, UR16, RZ ;  /* 0x0000001018117c10 */ /* 0x000fc8000ff3e0ff */
[----:B------:R-:W-:Y:S02]  /*2230*/  LEA.HI.X.SX32 R26, R24, UR17, 0x1, P1 ;  /* 0x00000011181a7c11 */ /* 0x000fe400088f0eff */
[----:B------:R-:W-:Y:S01]  /*2240*/  PLOP3.LUT P1, PT, PT, PT, UP0, 0x80, 0x0 ;  /* 0x000000000000781c */ /* 0x000fe20003f2f008 */
[----:B--2---:R-:W2:Y:S02]  /*2250*/  MUFU.RCP R4, R4 ;  /* 0x0000000400047308 */ /* 0x004ea40000001000 */
[----:B--2---:R-:W-:-:S06]  /*2260*/  IADD3 R5, R4, 0xffffffe, RZ ;  /* 0x0ffffffe04057810 */ /* 0x004fcc0007ffe0ff */
[----:B------:R-:W2:Y:S02]  /*2270*/  F2I.FTZ.U32.TRUNC.NTZ R31, R5 ;  /* 0x00000005001f7305 */ /* 0x000ea4000021f000 */
[----:B--2---:R-:W-:Y:S02]  /*2280*/  IADD3 R32, RZ, -R31, RZ ;  /* 0x8000001fff207210 */ /* 0x004fe40007ffe0ff */
[----:B------:R-:W-:Y:S05]  /*2290*/  @!P1 BRA `(.L_x_18) ;  /* 0x00000000002c9947 */ /* 0x000fea0003800000 */
[----:B------:R-:W-:-:S05]  /*22a0*/  IADD3 R27, P1, R27, UR6, RZ ;  /* 0x000000061b1b7c10 */ /* 0x000fca000ff3e0ff */
[----:B------:R-:W-:-:S04]  /*22b0*/  IMAD.X R29, RZ, RZ, R28, P1 ;  /* 0x000000ffff1d7224 */ /* 0x000fc800008e061c */
[----:B------:R-:W-:-:S04]  /*22c0*/  IMAD.WIDE.U32 R4, R29, UR12, RZ ;  /* 0x0000000c1d047c25 */ /* 0x000fc8000f8e00ff */
[----:B------:R-:W-:-:S04]  /*22d0*/  IMAD.WIDE.U32 R18, P1, R27, UR13, R4 ;  /* 0x0000000d1b127c25 */ /* 0x000fc8000f820004 */
[----:B------:R-:W-:Y:S01]  /*22e0*/  IMAD.WIDE.U32 R4, R27, UR12, RZ ;  /* 0x0000000c1b047c25 */ /* 0x000fe2000f8e00ff */
[----:B------:R-:W-:Y:S02]  /*22f0*/  IADD3.X R25, RZ, RZ, RZ, P1, !PT ;  /* 0x000000ffff197210 */ /* 0x000fe40000ffe4ff */
[----:B------:R-:W-:Y:S02]  /*2300*/  MOV R24, R19 ;  /* 0x0000001300187202 */ /* 0x000fe40000000f00 */
[----:B------:R-:W-:-:S05]  /*2310*/  IADD3 RZ, P1, R5, R18, RZ ;  /* 0x0000001205ff7210 */ /* 0x000fca0007f3e0ff */
[----:B------:R-:W-:-:S04]  /*2320*/  IMAD.WIDE.U32.X R4, R29, UR13, R24, P1 ;  /* 0x0000000d1d047c25 */ /* 0x000fc800088e0418 */
[----:B------:R-:W-:Y:S01]  /*2330*/  IMAD.MOV.U32 R27, RZ, RZ, R4 ;  /* 0x000000ffff1b7224 */ /* 0x000fe200078e0004 */
[----:B------:R-:W-:-:S07]  /*2340*/  MOV R28, R5 ;  /* 0x00000005001c7202 */ /* 0x000fce0000000f00 */
.L_x_18:
[----:B------:R-:W-:Y:S05]  /*2350*/  @!P0 BRA `(.L_x_19) ;  /* 0x00000000002c8947 */ /* 0x000fea0003800000 */
        /* <DEDUP_REMOVED lines=11> */
.L_x_19:
[----:B------:R-:W-:Y:S02]  /*2410*/  SHF.R.U64 R17, R17, UR23, R26 ;  /* 0x0000001711117c19 */ /* 0x000fe4000800121a */
[----:B------:R-:W-:Y:S02]  /*2420*/  MOV R5, R32 ;  /* 0x0000002000057202 */ /* 0x000fe40000000f00 */
[----:B------:R-:W-:Y:S02]  /*2430*/  IABS R4, R9 ;  /* 0x0000000900047213 */ /* 0x000fe40000000000 */
[----:B------:R-:W-:Y:S01]  /*2440*/  IADD3 R19, R17, UR5, RZ ;  /* 0x0000000511137c10 */ /* 0x000fe2000fffe0ff */
[----:B------:R-:W-:Y:S01]  /*2450*/  IMAD R17, R5, R30, RZ ;  /* 0x0000001e05117224 */ /* 0x000fe200078e02ff */
[----:B------:R-:W-:Y:S01]  /*2460*/  MOV R5, R31 ;  /* 0x0000001f00057202 */ /* 0x000fe20000000f00 */
[----:B------:R-:W-:Y:S01]  /*2470*/  IMAD.MOV R24, RZ, RZ, -R4 ;  /* 0x000000ffff187224 */ /* 0x000fe200078e0a04 */
[----:B------:R-:W-:-:S02]  /*2480*/  MOV R4, RZ ;  /* 0x000000ff00047202 */ /* 0x000fc40000000f00 */
[----:B------:R-:W-:Y:S02]  /*2490*/  IABS R18, R19 ;  /* 0x0000001300127213 */ /* 0x000fe40000000000 */
[----:B------:R-:W-:Y:S01]  /*24a0*/  SHF.R.U64 R27, R27, UR22, R28 ;  /* 0x000000161b1b7c19 */ /* 0x000fe2000800121c */
[----:B------:R-:W-:Y:S01]  /*24b0*/  IMAD.HI.U32 R4, R31, R17, R4 ;  /* 0x000000111f047227 */ /* 0x000fe200078e0004 */
[----:B------:R-:W-:Y:S02]  /*24c0*/  MOV R5, R24 ;  /* 0x0000001800057202 */ /* 0x000fe40000000f00 */
[----:B------:R-:W-:Y:S01]  /*24d0*/  IABS R24, R10 ;  /* 0x0000000a00187213 */ /* 0x000fe20000000000 */
[----:B------:R-:W-:Y:S01]  /*24e0*/  IMAD.MOV.U32 R17, RZ, RZ, R18 ;  /* 0x000000ffff117224 */ /* 0x000fe200078e0012 */
[----:B------:R-:W-:Y:S02]  /*24f0*/  IADD3 R18, R27, UR4, RZ ;  /* 0x000000041b127c10 */ /* 0x000fe4000fffe0ff */
[----:B------:R-:W2:Y:S01]  /*2500*/  I2F.RP R25, R24 ;  /* 0x0000001800197306 */ /* 0x000ea20000209400 */
[----:B------:R-:W-:Y:S01]  /*2510*/  IMAD.HI.U32 R4, R4, R17, RZ ;  /* 0x0000001104047227 */ /* 0x000fe200078e00ff */
[----:B------:R-:W-:-:S03]  /*2520*/  IABS R28, R18 ;  /* 0x00000012001c7213 */ /* 0x000fc60000000000 */
[----:B------:R-:W-:-:S05]  /*2530*/  IMAD R17, R4, R5, R17 ;  /* 0x0000000504117224 */ /* 0x000fca00078e0211 */
[----:B------:R-:W-:Y:S01]  /*2540*/  ISETP.GT.U32.AND P1, PT, R30, R17, PT ;  /* 0x000000111e00720c */ /* 0x000fe20003f24070 */
[----:B--2---:R-:W2:-:S12]  /*2550*/  MUFU.RCP R25, R25 ;  /* 0x0000001900197308 */ /* 0x004e980000001000 */
[----:B------:R-:W-:Y:S01]  /*2560*/  @!P1 IADD3 R17, R17, -R30, RZ ;  /* 0x8000001e11119210 */ /* 0x000fe20007ffe0ff */
[----:B--2---:R-:W-:-:S04]  /*2570*/  VIADD R4, R25, 0xffffffe ;  /* 0x0ffffffe19047836 */ /* 0x004fc80000000000 */
[----:B------:R2:W3:Y:S02]  /*2580*/  F2I.FTZ.U32.TRUNC.NTZ R5, R4 ;  /* 0x0000000400057305 */ /* 0x0004e4000021f000 */
[----:B--2---:R-:W-:Y:S01]  /*2590*/  IMAD.MOV.U32 R4, RZ, RZ, RZ ;  /* 0x000000ffff047224 */ /* 0x004fe200078e00ff */
[----:B---3--:R-:W-:-:S05]  /*25a0*/  IADD3 R29, RZ, -R5, RZ ;  /* 0x80000005ff1d7210 */ /* 0x008fca0007ffe0ff */
[----:B------:R-:W-:Y:S01]  /*25b0*/  IMAD R27, R29, R24, RZ ;  /* 0x000000181d1b7224 */ /* 0x000fe200078e02ff */
[----:B------:R-:W-:-:S03]  /*25c0*/  IABS R29, R10 ;  /* 0x0000000a001d7213 */ /* 0x000fc60000000000 */
[----:B------:R-:W-:Y:S01]  /*25d0*/  IMAD.HI.U32 R26, R5, R27, R4 ;  /* 0x0000001b051a7227 */ /* 0x000fe200078e0004 */
[----:B------:R-:W-:Y:S02]  /*25e0*/  MOV R5, R28 ;  /* 0x0000001c00057202 */ /* 0x000fe40000000f00 */
[----:B------:R-:W-:-:S03]  /*25f0*/  IADD3 R25, RZ, -R29, RZ ;  /* 0x8000001dff197210 */ /* 0x000fc60007ffe0ff */
[----:B------:R-:W-:-:S04]  /*2600*/  IMAD.HI.U32 R4, R26, R5, RZ ;  /* 0x000000051a047227 */ /* 0x000fc800078e00ff */
[----:B------:R-:W-:-:S05]  /*2610*/  IMAD R5, R4, R25, R5 ;  /* 0x0000001904057224 */ /* 0x000fca00078e0205 */
[----:B------:R-:W-:-:S13]  /*2620*/  ISETP.GT.U32.AND P1, PT, R24, R5, PT ;  /* 0x000000051800720c */ /* 0x000fda0003f24070 */
[----:B------:R-:W-:Y:S01]  /*2630*/  @!P1 IMAD.IADD R5, R5, 0x1, -R24 ;  /* 0x0000000105059824 */ /* 0x000fe200078e0a18 */
[----:B------:R-:W-:-:S13]  /*2640*/  ISETP.GT.U32.AND P1, PT, R30, R17, PT ;  /* 0x000000111e00720c */ /* 0x000fda0003f24070 */
[----:B------:R-:W-:Y:S02]  /*2650*/  @!P1 IADD3 R17, R17, -R30, RZ ;  /* 0x8000001e11119210 */ /* 0x000fe40007ffe0ff */
[----:B------:R-:W-:-:S03]  /*2660*/  ISETP.GT.U32.AND P1, PT, R24, R5, PT ;  /* 0x000000051800720c */ /* 0x000fc60003f24070 */
[----:B------:R-:W-:-:S10]  /*2670*/  IMAD.MOV.U32 R4, RZ, RZ, R17 ;  /* 0x000000ffff047224 */ /* 0x000fd400078e0011 */
[----:B------:R-:W-:Y:S02]  /*2680*/  @!P1 IADD3 R5, R5, -R24, RZ ;  /* 0x8000001805059210 */ /* 0x000fe40007ffe0ff */
[----:B------:R-:W-:-:S13]  /*2690*/  ISETP.GE.AND P1, PT, R19, RZ, PT ;  /* 0x000000ff1300720c */ /* 0x000fda0003f26270 */
[----:B------:R-:W-:Y:S02]  /*26a0*/  @!P1 IADD3 R4, -R4, RZ, RZ ;  /* 0x000000ff04049210 */ /* 0x000fe40007ffe1ff */
[----:B------:R-:W-:-:S13]  /*26b0*/  ISETP.GE.AND P1, PT, R18, RZ, PT ;  /* 0x000000ff1200720c */ /* 0x000fda0003f26270 */
[----:B------:R-:W-:Y:S02]  /*26c0*/  @!P1 IADD3 R5, -R5, RZ, RZ ;  /* 0x000000ff05059210 */ /* 0x000fe40007ffe1ff */
[----:B------:R-:W-:-:S13]  /*26d0*/  ISETP.NE.AND P1, PT, RZ, UR10, PT ;  /* 0x0000000aff007c0c */ /* 0x000fda000bf25270 */
[----:B------:R-:W-:Y:S02]  /*26e0*/  @!P1 LOP3.LUT R4, RZ, UR10, RZ, 0x33, !PT ;  /* 0x0000000aff049c12 */ /* 0x000fe4000f8e33ff */
[----:B------:R-:W-:-:S03]  /*26f0*/  ISETP.NE.AND P1, PT, RZ, UR9, PT ;  /* 0x00000009ff007c0c */ /* 0x000fc6000bf25270 */
[----:B------:R-:W-:-:S10]  /*2700*/  IMAD.IADD R4, R19, 0x1, -R4 ;  /* 0x0000000113047824 */ /* 0x000fd400078e0a04 */
[----:B------:R-:W-:Y:S02]  /*2710*/  @!P1 LOP3.LUT R5, RZ, UR9, RZ, 0x33, !PT ;  /* 0x00000009ff059c12 */ /* 0x000fe4000f8e33ff */
[----:B------:R-:W-:Y:S02]  /*2720*/  PLOP3.LUT P1, PT, PT, PT, UP3, 0x80, 0x0 ;  /* 0x000000000000781c */ /* 0x000fe40003f2f038 */
[----:B------:R-:W-:-:S04]  /*2730*/  IADD3 R5, -R5, R18, RZ ;  /* 0x0000001205057210 */ /* 0x000fc80007ffe1ff */
[CC--:B------:R-:W-:Y:S01]  /*2740*/  SEL R17, R4.reuse, R5.reuse, !P1 ;  /* 0x0000000504117207 */ /* 0x0c0fe20004800000 */
[----:B------:R-:W-:-:S03]  /*2750*/  IMAD R29, R4, R5, RZ ;  /* 0x00000005041d7224 */ /* 0x000fc600078e02ff */
[----:B------:R-:W-:Y:S02]  /*2760*/  SHF.R.S32.HI R5, RZ, 0x1f, R17 ;  /* 0x0000001fff057819 */ /* 0x000fe40000011411 */
[----:B------:R-:W-:Y:S02]  /*2770*/  SHF.R.S32.HI R30, RZ, 0x1f, R29 ;  /* 0x0000001fff1e7819 */ /* 0x000fe4000001141d */
[----:B------:R-:W-:-:S07]  /*2780*/  MOV R4, R17 ;  /* 0x0000001100047202 */ /* 0x000fce0000000f00 */
.L_x_17:
[----:B------:R-:W-:Y:S05]  /*2790*/  BSYNC B0 ;  /* 0x0000000000007941 */ /* 0x000fea0003800000 */
.L_x_16:
[----:B------:R-:W2:Y:S04]  /*27a0*/  SHFL.UP PT, R18, R29, 0x1, RZ ;  /* 0x042000001d127989 */ /* 0x000ea800000e00ff */
[----:B------:R-:W3:Y:S01]  /*27b0*/  SHFL.UP PT, R17, R30, 0x1, RZ ;  /* 0x042000001e117989 */ /* 0x000ee200000e00ff */
[----:B--2---:R-:W-:Y:S02]  /*27c0*/  SEL R18, R18, RZ, P2 ;  /* 0x000000ff12127207 */ /* 0x004fe40001000000 */
[----:B---3--:R-:W-:Y:S02]  /*27d0*/  SEL R17, R17, RZ, P2 ;  /* 0x000000ff11117207 */ /* 0x008fe40001000000 */
[----:B------:R-:W-:-:S05]  /*27e0*/  IADD3 R25, P1, R18, R29, RZ ;  /* 0x0000001d12197210 */ /* 0x000fca0007f3e0ff */
[----:B------:R-:W-:Y:S01]  /*27f0*/  IMAD.X R24, R17, 0x1, R30, P1 ;  /* 0x0000000111187824 */ /* 0x000fe200008e061e */
[----:B------:R-:W2:Y:S04]  /*2800*/  SHFL.UP PT, R18, R25, 0x2, RZ ;  /* 0x0440000019127989 */ /* 0x000ea800000e00ff */
[----:B------:R-:W3:Y:S01]  /*2810*/  SHFL.UP PT, R17, R24, 0x2, RZ ;  /* 0x0440000018117989 */ /* 0x000ee200000e00ff */
[----:B--2---:R-:W-:Y:S02]  /*2820*/  SEL R18, R18, RZ, P3 ;  /* 0x000000ff12127207 */ /* 0x004fe40001800000 */
[----:B---3--:R-:W-:Y:S02]  /*2830*/  SEL R17, R17, RZ, P3 ;  /* 0x000000ff11117207 */ /* 0x008fe40001800000 */
[----:B------:R-:W-:-:S04]  /*2840*/  IADD3 R27, P1, R18, R25, RZ ;  /* 0x00000019121b7210 */ /* 0x000fc80007f3e0ff */
[----:B------:R-:W-:Y:S01]  /*2850*/  IADD3.X R28, R17, R24, RZ, P1, !PT ;  /* 0x00000018111c7210 */ /* 0x000fe20000ffe4ff */
        /* <DEDUP_REMOVED lines=17> */
[----:B------:R-:W-:Y:S02]  /*2970*/  IADD3.X R19, R17, R24, RZ, P1, !PT ;  /* 0x0000001811137210 */ /* 0x000fe40000ffe4ff */
[----:B-1----:R-:W-:-:S04]  /*2980*/  IADD3 R26, P1, R18, R13, RZ ;  /* 0x0000000d121a7210 */ /* 0x002fc80007f3e0ff */
[----:B------:R-:W-:Y:S02]  /*2990*/  IADD3.X R25, R19, R6, RZ, P1, !PT ;  /* 0x0000000613197210 */ /* 0x000fe40000ffe4ff */
[----:B------:R-:W-:-:S04]  /*29a0*/  ISETP.GT.U32.AND P1, PT, R26, UR8, PT ;  /* 0x000000081a007c0c */ /* 0x000fc8000bf24070 */
[----:B------:R-:W-:-:S13]  /*29b0*/  ISETP.GT.U32.AND.EX P1, PT, R25, UR7, PT, P1 ;  /* 0x0000000719007c0c */ /* 0x000fda000bf24110 */
[----:B------:R-:W-:-:S04]  /*29c0*/  VOTE.ANY R17, PT, P1 ;  /* 0x0000000000117806 */ /* 0x000fc800008e0100 */
[----:B------:R-:W-:-:S13]  /*29d0*/  ISETP.NE.AND P1, PT, R17, RZ, PT ;  /* 0x000000ff1100720c */ /* 0x000fda0003f25270 */
[----:B------:R-:W-:Y:S05]  /*29e0*/  @!P1 BRA `(.L_x_20) ;  /* 0xfffffff400b89947 */ /* 0x000fea000383ffff */
[----:B------:R-:W-:Y:S01]  /*29f0*/  IMAD.MOV.U32 R24, RZ, RZ, R18 ;  /* 0x000000ffff187224 */ /* 0x000fe200078e0012 */
[----:B------:R-:W-:-:S07]  /*2a00*/  MOV R25, R19 ;  /* 0x0000001300197202 */ /* 0x000fce0000000f00 */
.L_x_15:
[----:B------:R-:W1:Y:S08]  /*2a10*/  BREV R17, R17 ;  /* 0x0000001100117301 */ /* 0x000e700000000000 */
[----:B-1----:R-:W1:Y:S02]  /*2a20*/  FLO.U32.SH R11, R17 ;  /* 0x00000011000b7300 */ /* 0x002e6400000e0400 */
[----:B-1----:R-:W1:Y:S02]  /*2a30*/  SHFL.IDX PT, R7, R7, R11, 0x1f ;  /* 0x00001f0b07077589 */ /* 0x002e6400000e0000 */
[----:B-1----:R-:W-:-:S13]  /*2a40*/  R2UR UR4, R7 ;  /* 0x00000000070472ca */ /* 0x002fda00000e0000 */
[----:B------:R-:W-:-:S04]  /*2a50*/  IADD3 R27, R21, UR4, RZ ;  /* 0x00000004151b7c10 */ /* 0x000fc8000fffe0ff */
[----:B------:R-:W-:-:S13]  /*2a60*/  ISETP.GE.AND P1, PT, R27, R12, PT ;  /* 0x0000000c1b00720c */ /* 0x000fda0003f26270 */
[----:B------:R-:W1:Y:S02]  /*2a70*/  @!P1 LDC.64 R18, c[0x0][0x918] ;  /* 0x00024600ff129b82 */ /* 0x000e640000000a00 */
[----:B-1----:R-:W-:-:S05]  /*2a80*/  @!P1 IMAD.WIDE R18, R27, 0xc, R18 ;  /* 0x0000000c1b129825 */ /* 0x002fca00078e0212 */
[----:B-----5:R1:W5:Y:S04]  /*2a90*/  @!P1 LDG.E R8, desc[UR38][R18.64] ;  /* 0x0000002612089981 */ /* 0x020368000c1e1900 */
[----:B------:R1:W5:Y:S01]  /*2aa0*/  @!P1 LDG.E R0, desc[UR38][R18.64+0x4] ;  /* 0x0000042612009981 */ /* 0x000362000c1e1900 */
[----:B------:R-:W-:-:S03]  /*2ab0*/  IADD3 R24, P1, P2, R24, R13, -R29 ;  /* 0x0000000d18187210 */ /* 0x000fc60007a3e81d */
[----:B------:R-:W-:Y:S01]  /*2ac0*/  SHFL.IDX PT, R7, R30, R11, 0x1f ;  /* 0x00001f0b1e077589 */ /* 0x000fe200000e0000 */
[----:B------:R-:W-:-:S03]  /*2ad0*/  IADD3.X R26, R25, R6, ~R30, P1, P2 ;  /* 0x00000006191a7210 */ /* 0x000fc60000fe4c1e */
[----:B------:R-:W2:Y:S04]  /*2ae0*/  SHFL.IDX PT, R24, R24, R11, 0x1f ;  /* 0x00001f0b18187589 */ /* 0x000ea800000e0000 */
[----:B------:R-:W3:Y:S04]  /*2af0*/  SHFL.IDX PT, R26, R26, R11, 0x1f ;  /* 0x00001f0b1a1a7589 */ /* 0x000ee800000e0000 */
[----:B------:R1:W4:Y:S04]  /*2b00*/  SHFL.IDX PT, R6, R29, R11, 0x1f ;  /* 0x00001f0b1d067589 */ /* 0x00032800000e0000 */
[----:B------:R1:W1:Y:S04]  /*2b10*/  SHFL.IDX PT, R5, R5, R11, 0x1f ;  /* 0x00001f0b05057589 */ /* 0x00026800000e0000 */
[----:B------:R1:W1:Y:S01]  /*2b20*/  SHFL.IDX PT, R4, R4, R11, 0x1f ;  /* 0x00001f0b04047589 */ /* 0x00026200000e0000 */
[----:B--2---:R-:W-:-:S02]  /*2b30*/  R2UR UR5, R24 ;  /* 0x00000000180572ca */ /* 0x004fc400000e0000 */
[----:B---3--:R-:W-:-:S15]  /*2b40*/  R2UR UR6, R26 ;  /* 0x000000001a0672ca */ /* 0x008fde00000e0000 */
.L_x_10:
[----:B------:R-:W-:Y:S01]  /*2b50*/  ISETP.LE.AND P1, PT, R12, UR4, PT ;  /* 0x000000040c007c0c */ /* 0x000fe2000bf23270 */
[----:B------:R-:W-:Y:S01]  /*2b60*/  IMAD.MOV.U32 R17, RZ, RZ, -0x1 ;  /* 0xffffffffff117424 */ /* 0x000fe200078e00ff */
[----:B-1----:R-:W-:-:S11]  /*2b70*/  MOV R18, 0xffffffff ;  /* 0xffffffff00127802 */ /* 0x002fd60000000f00 */
[----:B------:R-:W-:Y:S05]  /*2b80*/  @P1 BRA `(.L_x_9) ;  /* 0x0000000400041947 */ /* 0x000fea0003800000 */
[----:B------:R-:W-:Y:S01]  /*2b90*/  UIADD3 UR14, UP2, -UR5, UR8, URZ ;  /* 0x00000008050e7290 */ /* 0x000fe2000ff5e13f */
[----:B------:R-:W1:Y:S01]  /*2ba0*/  S2UR UR17, SR_CTAID.Y ;  /* 0x00000000001179c3 */ /* 0x000e620000002600 */
[----:B------:R-:W-:Y:S01]  /*2bb0*/  ULDC UR16, c[0x0][0x8c0] ;  /* 0x0002300000107ab9 */ /* 0x000fe20000000800 */
[----:B------:R-:W-:Y:S01]  /*2bc0*/  ULDC UR20, c[0x0][0x8b0] ;  /* 0x00022c0000147ab9 */ /* 0x000fe20000000800 */
[----:B------:R-:W-:Y:S01]  /*2bd0*/  UIADD3.X UR11, ~UR6, UR7, URZ, UP2, !UPT ;  /* 0x00000007060b7290 */ /* 0x000fe200097fe53f */
[--C-:B------:R-:W-:Y:S01]  /*2be0*/  SHF.R.U32.HI R25, RZ, UR20, R5.reuse ;  /* 0x00000014ff197c19 */ /* 0x100fe20008011605 */
[----:B------:R-:W-:Y:S01]  /*2bf0*/  ULDC UR19, c[0x0][0x904] ;  /* 0x0002410000137ab9 */ /* 0x000fe20000000800 */
[----:B------:R-:W-:Y:S01]  /*2c00*/  ULDC UR12, c[0x0][0x8a8] ;  /* 0x00022a00000c7ab9 */ /* 0x000fe20000000800 */
[----:B------:R-:W-:Y:S01]  /*2c10*/  USHF.R.U32.HI UR15, URZ, UR16, UR11 ;  /* 0x000000103f0f7299 */ /* 0x000fe2000801160b */
[----:B------:R-:W-:Y:S01]  /*2c20*/  SHF.R.U64 R26, R4, UR20, R5 ;  /* 0x00000014041a7c19 */ /* 0x000fe20008001205 */
[----:B------:R-:W-:-:S02]  /*2c30*/  USHF.R.U64 UR14, UR14, UR16, UR11 ;  /* 0x000000100e0e7299 */ /* 0x000fc4000800120b */
[----:B------:R-:W-:Y:S02]  /*2c40*/  USHF.R.U32.HI UR13, URZ, UR20, UR15 ;  /* 0x000000143f0d7299 */ /* 0x000fe4000801160f */
[----:B------:R-:W-:Y:S02]  /*2c50*/  UIADD3 UR12, UR12, -0x1, URZ ;  /* 0xffffffff0c0c7890 */ /* 0x000fe4000fffe03f */
[----:B------:R-:W-:Y:S02]  /*2c60*/  USHF.R.U32.HI UR21, URZ, UR19, UR13 ;  /* 0x000000133f157299 */ /* 0x000fe4000801160d */
[----:B------:R-:W-:Y:S02]  /*2c70*/  USHF.R.U64 UR15, UR14, UR20, UR15 ;  /* 0x000000140e0f7299 */ /* 0x000fe4000800120f */
[----:B------:R-:W-:Y:S02]  /*2c80*/  ULOP3.LUT UR14, UR14, UR12, URZ, 0xc0, !UPT ;  /* 0x0000000c0e0e7292 */ /* 0x000fe4000f8ec03f */
[----:B------:R-:W-:Y:S01]  /*2c90*/  LOP3.LUT R11, R25, UR21, RZ, 0xfc, !PT ;  /* 0x00000015190b7c12 */ /* 0x000fe2000f8efcff */
[----:B------:R-:W-:-:S02]  /*2ca0*/  USHF.R.U64 UR13, UR15, UR19, UR13 ;  /* 0x000000130f0d7299 */ /* 0x000fc4000800120d */
[----:B-1----:R-:W-:Y:S01]  /*2cb0*/  USEL UR11, UR58, UR17, !UP3 ;  /* 0x000000113a0b7287 */ /* 0x002fe2000d800000 */
[----:B------:R-:W-:-:S13]  /*2cc0*/  ISETP.NE.U32.AND P1, PT, R11, RZ, PT ;  /* 0x000000ff0b00720c */ /* 0x000fda0003f25070 */
[----:B------:R-:W-:Y:S05]  /*2cd0*/  @!P1 BRA `(.L_x_21) ;  /* 0x0000000000149947 */ /* 0x000fea0003800000 */
[----:B------:R-:W-:-:S07]  /*2ce0*/  MOV R12, 0x2d00 ;  /* 0x00002d00000c7802 */ /* 0x000fce0000000f00 */
[----:B----45:R-:W-:Y:S05]  /*2cf0*/  CALL.REL.NOINC `($__internal_0_$__cuda_sm20_div_u64) ;  /* 0x0000033800647944 */ /* 0x030fea0003c00000 */
[----:B------:R-:W-:-:S05]  /*2d00*/  IADD3 R13, -R11, RZ, RZ ;  /* 0x000000ff0b0d7210 */ /* 0x000fca0007ffe1ff */
[----:B------:R-:W-:Y:S01]  /*2d10*/  IMAD R13, R26, R13, UR13 ;  /* 0x0000000d1a0d7e24 */ /* 0x000fe2000f8e020d */
[----:B------:R-:W-:Y:S06]  /*2d20*/  BRA `(.L_x_22) ;  /* 0x0000000000507947 */ /* 0x000fec0003800000 */
.L_x_21:
[----:B------:R-:W1:Y:S01]  /*2d30*/  I2F.U32.RP R11, R26 ;  /* 0x0000001a000b7306 */ /* 0x000e620000209000 */
[----:B------:R-:W-:-:S07]  /*2d40*/  ISETP.NE.U32.AND P3, PT, R26, RZ, PT ;  /* 0x000000ff1a00720c */ /* 0x000fce0003f65070 */
[----:B-1----:R-:W1:Y:S02]  /*2d50*/  MUFU.RCP R11, R11 ;  /* 0x0000000b000b7308 */ /* 0x002e640000001000 */
[----:B-1----:R-:W-:-:S06]  /*2d60*/  VIADD R12, R11, 0xffffffe ;  /* 0x0ffffffe0b0c7836 */ /* 0x002fcc0000000000 */
[----:B------:R1:W2:Y:S02]  /*2d70*/  F2I.FTZ.U32.TRUNC.NTZ R13, R12 ;  /* 0x0000000c000d7305 */ /* 0x0002a4000021f000 */
[----:B-1----:R-:W-:Y:S02]  /*2d80*/  MOV R12, RZ ;  /* 0x000000ff000c7202 */ /* 0x002fe40000000f00 */
[----:B--2---:R-:W-:-:S05]  /*2d90*/  IADD3 R17, RZ, -R13, RZ ;  /* 0x8000000dff117210 */ /* 0x004fca0007ffe0ff */
[----:B------:R-:W-:-:S04]  /*2da0*/  IMAD R17, R17, R26, RZ ;  /* 0x0000001a11117224 */ /* 0x000fc800078e02ff */
[----:B------:R-:W-:-:S06]  /*2db0*/  IMAD.HI.U32 R13, R13, R17, R12 ;  /* 0x000000110d0d7227 */ /* 0x000fcc00078e000c */
[----:B------:R-:W-:-:S04]  /*2dc0*/  IMAD.HI.U32 R11, R13, UR13, RZ ;  /* 0x0000000d0d0b7c27 */ /* 0x000fc8000f8e00ff */
[----:B------:R-:W-:-:S04]  /*2dd0*/  IMAD.MOV R13, RZ, RZ, -R11 ;  /* 0x000000ffff0d7224 */ /* 0x000fc800078e0a0b */
[----:B------:R-:W-:-:S05]  /*2de0*/  IMAD R13, R26, R13, UR13 ;  /* 0x0000000d1a0d7e24 */ /* 0x000fca000f8e020d */
[----:B------:R-:W-:-:S13]  /*2df0*/  ISETP.GE.U32.AND P1, PT, R13, R26, PT ;  /* 0x0000001a0d00720c */ /* 0x000fda0003f26070 */
[-C--:B------:R-:W-:Y:S02]  /*2e00*/  @P1 IADD3 R13, R13, -R26.reuse, RZ ;  /* 0x8000001a0d0d1210 */ /* 0x080fe40007ffe0ff */
[----:B------:R-:W-:Y:S02]  /*2e10*/  @P1 IADD3 R11, R11, 0x1, RZ ;  /* 0x000000010b0b1810 */ /* 0x000fe40007ffe0ff */
[----:B------:R-:W-:-:S13]  /*2e20*/  ISETP.GE.U32.AND P2, PT, R13, R26, PT ;  /* 0x0000001a0d00720c */ /* 0x000fda0003f46070 */
[----:B------:R-:W-:Y:S01]  /*2e30*/  @P2 VIADD R11, R11, 0x1 ;  /* 0x000000010b0b2836 */ /* 0x000fe20000000000 */
[----:B------:R-:W-:-:S04]  /*2e40*/  @!P3 LOP3.LUT R11, RZ, R26, RZ, 0x33, !PT ;  /* 0x0000001aff0bb212 */ /* 0x000fc800078e33ff */
[----:B------:R-:W-:-:S05]  /*2e50*/  IADD3 R13, -R11, RZ, RZ ;  /* 0x000000ff0b0d7210 */ /* 0x000fca0007ffe1ff */
[----:B------:R-:W-:-:S07]  /*2e60*/  IMAD R13, R26, R13, UR13 ;  /* 0x0000000d1a0d7e24 */ /* 0x000fce000f8e020d */
.L_x_22:
[----:B------:R-:W1:Y:S01]  /*2e70*/  LDC R18, c[0x0][0x8a8] ;  /* 0x00022a00ff127b82 */ /* 0x000e620000000800 */
[----:B------:R-:W-:Y:S01]  /*2e80*/  ULDC UR13, c[0x0][0x904] ;  /* 0x00024100000d7ab9 */ /* 0x000fe20000000800 */
[----:B------:R-:W-:Y:S01]  /*2e90*/  UMOV UR12, 0xffffffff ;  /* 0xffffffff000c7882 */ /* 0x000fe20000000000 */
[----:B------:R-:W-:Y:S01]  /*2ea0*/  PLOP3.LUT P1, PT, PT, PT, UP3, 0x80, 0x0 ;  /* 0x000000000000781c */ /* 0x000fe20003f2f038 */
[----:B------:R-:W-:-:S04]  /*2eb0*/  USHF.L.U32 UR12, UR12, UR13, URZ ;  /* 0x0000000d0c0c7299 */ /* 0x000fc8000800063f */
[----:B------:R-:W2:Y:S02]  /*2ec0*/  LDC R16, c[0x0][0x8b8] ;  /* 0x00022e00ff107b82 */ /* 0x000ea40000000800 */
[----:B------:R-:W-:Y:S01]  /*2ed0*/  LOP3.LUT R12, RZ, UR12, RZ, 0x33, !PT ;  /* 0x0000000cff0c7c12 */ /* 0x000fe2000f8e33ff */
[----:B------:R-:W-:Y:S02]  /*2ee0*/  UMOV UR12, 0x1 ;  /* 0x00000001000c7882 */ /* 0x000fe40000000000 */
[----:B------:R-:W-:Y:S01]  /*2ef0*/  USHF.L.U32 UR12, UR12, UR13, URZ ;  /* 0x0000000d0c0c7299 */ /* 0x000fe2000800063f */
[----:B------:R-:W-:-:S05]  /*2f00*/  LOP3.LUT R12, R12, UR15, RZ, 0xc0, !PT ;  /* 0x0000000f0c0c7c12 */ /* 0x000fca000f8ec0ff */
[----:B------:R-:W-:Y:S02]  /*2f10*/  IMAD R11, R11, UR12, R12 ;  /* 0x0000000c0b0b7c24 */ /* 0x000fe4000f8e020c */
[----:B-1----:R-:W-:Y:S01]  /*2f20*/  IMAD R13, R13, R18, UR14 ;  /* 0x0000000e0d0d7e24 */ /* 0x002fe2000f8e0212 */
[----:B------:R-:W-:Y:S02]  /*2f30*/  @P1 MOV R18, UR4 ;  /* 0x0000000400121c02 */ /* 0x000fe40008000f00 */
[----:B------:R-:W-:Y:S01]  /*2f40*/  @!P1 MOV R18, UR4 ;  /* 0x0000000400129c02 */ /* 0x000fe20008000f00 */
[----:B--2---:R-:W-:Y:S01]  /*2f50*/  IMAD R17, R11, R16, UR11 ;  /* 0x0000000b0b117e24 */ /* 0x004fe2000f8e0210 */
[----:B------:R-:W-:Y:S01]  /*2f60*/  UMOV UR11, 0x1 ;  /* 0x00000001000b7882 */ /* 0x000fe20000000000 */
[----:B------:R-:W-:-:S03]  /*2f70*/  @P1 IMAD.MOV.U32 R16, RZ, RZ, R13 ;  /* 0x000000ffff101224 */ /* 0x000fc600078e000d */
[----:B------:R-:W-:Y:S01]  /*2f80*/  @!P1 MOV R16, R17 ;  /* 0x0000001100109202 */ /* 0x000fe20000000f00 */
[----:B------:R-:W-:-:S07]  /*2f90*/  @!P1 IMAD.MOV.U32 R17, RZ, RZ, R13 ;  /* 0x000000ffff119224 */ /* 0x000fce00078e000d */
.L_x_9:
[----:B------:R-:W-:-:S13]  /*2fa0*/  ISETP.NE.AND P1, PT, RZ, UR11, PT ;  /* 0x0000000bff007c0c */ /* 0x000fda000bf25270 */
[----:B------:R-:W-:Y:S05]  /*2fb0*/  @!P1 EXIT ;  /* 0x000000000000994d */ /* 0x000fea0003800000 */
[----:B------:R-:W1:Y:S02]  /*2fc0*/  LDC.64 R24, c[0x0][0x290] ;  /* 0x0000a400ff187b82 */ /* 0x000e640000000a00 */
[----:B-1----:R-:W-:-:S05]  /*2fd0*/  IMAD.WIDE R12, R18, 0xc, R24 ;  /* 0x0000000c120c7825 */ /* 0x002fca00078e0218 */
[----:B------:R1:W5:Y:S01]  /*2fe0*/  LDG.E R11, desc[UR38][R12.64+0x8] ;  /* 0x000008260c0b7981 */ /* 0x000362000c1e1900 */
[----:B------:R-:W-:Y:S01]  /*2ff0*/  UISETP.NE.AND UP2, UPT, UR26, 0x2, UPT ;  /* 0x000000021a00788c */ /* 0x000fe2000bf45270 */
[----:B------:R-:W2:Y:S01]  /*3000*/  S2UR UR49, SR_CgaCtaId ;  /* 0x00000000003179c3 */ /* 0x000ea20000008800 */
[----:B------:R-:W-:Y:S01]  /*3010*/  UMOV UR41, URZ ;  /* 0x0000003f00297c82 */ /* 0x000fe20008000000 */
[----:B------:R1:W-:Y:S01]  /*3020*/  STL [R1+0x600], RZ ;  /* 0x000600ff01007387 */ /* 0x0003e20000100800 */
[----:B------:R-:W-:Y:S01]  /*3030*/  UMOV UR42, URZ ;  /* 0x0000003f002a7c82 */ /* 0x000fe20008000000 */
[----:B------:R-:W-:Y:S02]  /*3040*/  SHF.R.S32.HI R19, RZ, 0x1f, R18 ;  /* 0x0000001fff137819 */ /* 0x000fe40000011412 */
[----:B------:R-:W-:-:S13]  /*3050*/  PLOP3.LUT P1, PT, PT, PT, UP2, 0x80, 0x0 ;  /* 0x000000000000781c */ /* 0x000fda0003f2f028 */
[----:B-1----:R-:W-:Y:S05]  /*3060*/  @P1 BRA `(.L_x_23) ;  /* 0x0000000000a01947 */ /* 0x002fea0003800000 */
[----:B-----5:R-:W-:Y:S01]  /*3070*/  R2UR UR11, R11 ;  /* 0x000000000b0b72ca */ /* 0x020fe200000e0000 */
[----:B------:R-:W-:-:S04]  /*3080*/  ULOP3.LUT UR13, UR59, 0x1, URZ, 0xfc, !UPT ;  /* 0x000000013b0d7892 */ /* 0x000fc8000f8efc3f */
[----:B------:R-:W-:-:S06]  /*3090*/  UISETP.NE.AND UP2, UPT, UR13, 0x3, UPT ;  /* 0x000000030d00788c */ /* 0x000fcc000bf45270 */
[----:B------:R-:W-:Y:S02]  /*30a0*/  PLOP3.LUT P2, PT, PT, PT, UP2, 0x80, 0x0 ;  /* 0x000000000000781c */ /* 0x000fe40003f4f028 */
[----:B------:R-:W-:-:S04]  /*30b0*/  UIADD3 UR11, UR11, 0x7f, URZ ;  /* 0x0000007f0b0b7890 */ /* 0x000fc8000fffe03f */
[----:B------:R-:W-:-:S04]  /*30c0*/  USHF.R.S32.HI UR12, URZ, 0x1f, UR11 ;  /* 0x0000001f3f0c7899 */ /* 0x000fc8000801140b */
[----:B------:R-:W-:-:S04]  /*30d0*/  ULEA.HI UR12, UR12, UR11, URZ, 0x7 ;  /* 0x0000000b0c0c7291 */ /* 0x000fc8000f8f383f */
[----:B------:R-:W-:Y:S01]  /*30e0*/  USHF.R.S32.HI UR41, URZ, 0x7, UR12 ;  /* 0x000000073f297899 */ /* 0x000fe2000801140c */
[----:B------:R-:W-:Y:S11]  /*30f0*/  @!P2 BRA `(.L_x_24) ;  /* 0x000000000004a947 */ /* 0x000ff60003800000 */
[----:B--2---:R-:W-:Y:S01]  /*3100*/  BPT.TRAP 0x1 ;  /* 0x000000040000795c */ /* 0x004fe20000300000 */
.L_x_24:
[----:B------:R-:W-:Y:S01]  /*3110*/  UMOV UR11, 0x400 ;  /* 0x00000400000b7882 */ /* 0x000fe20000000000 */
[----:B------:R-:W-:Y:S01]  /*3120*/  SHF.L.U32 R11, RZ, 0x1f, RZ ;  /* 0x0000001fff0b7819 */ /* 0x000fe200000006ff */
[----:B--2---:R-:W-:-:S09]  /*3130*/  ULEA UR11, UR49, UR11, 0x18 ;  /* 0x0000000b310b7291 */ /* 0x004fd2000f8ec03f */
[----:B------:R-:W1:Y:S02]  /*3140*/  SYNCS.PHASECHK.TRANS64.TRYWAIT P1, [UR11+0x34400], R11 ;  /* 0x0344000bff0075a7 */ /* 0x000e64000802014b */
[----:B-1----:R-:W-:Y:S05]  /*3150*/  @!P1 BRA `(.L_x_25) ;  /* 0x00000310008c9947 */ /* 0x002fea0003800000 */
.L_x_536:
[----:B------:R-:W2:Y:S01]  /*3160*/  LDS.128 R16, [UR11+0x34520] ;  /* 0x0345200bff107984 */ /* 0x000ea20008000c00 */
[----:B------:R-:W-:Y:S01]  /*3170*/  @!PT LDS RZ, [RZ] ;  /* 0x00000000fffff984 */ /* 0x000fe20000000800 */
[----:B------:R-:W-:Y:S01]  /*3180*/  @!PT LDS RZ, [RZ] ;  /* 0x00000000fffff984 */ /* 0x000fe20000000800 */
[----:B------:R-:W-:Y:S01]  /*3190*/  @!PT LDS RZ, [RZ] ;  /* 0x00000000fffff984 */ /* 0x000fe20000000800 */
[----:B------:R-:W-:Y:S01]  /*31a0*/  @!PT LDS RZ, [RZ] ;  /* 0x00000000fffff984 */ /* 0x000fe20000000800 */
[----:B------:R3:W-:Y:S06]  /*31b0*/  MEMBAR.ALL.CTA ;  /* 0x0000000000007992 */ /* 0x0007ec0000008000 */
[----:B---3--:R-:W3:Y:S01]  /*31c0*/  FENCE.VIEW.ASYNC.S ;  /* 0x00000000000073c6 */ /* 0x008ee20000000000 */
[----:B------:R-:W-:Y:S05]  /*31d0*/  @!P2 BRA `(.L_x_26) ;  /* 0x000000000004a947 */ /* 0x000fea0003800000 */
[----:B------:R-:W-:Y:S01]  /*31e0*/  BPT.TRAP 0x1 ;  /* 0x000000040000795c */ /* 0x000fe20000300000 */
.L_x_26:
[----:B------:R-:W-:Y:S01]  /*31f0*/  UIADD3 UR11, UR11, 0x34440, URZ ;  /* 0x000344400b0b7890 */ /* 0x000fe2000fffe03f */
[----:B--2---:R-:W-:-:S03]  /*3200*/  ISETP.NE.AND P1, PT, R19, RZ, PT ;  /* 0x000000ff1300720c */ /* 0x004fc60003f25270 */
[----:B------:R-:W-:-:S09]  /*3210*/  UPRMT UR11, UR49, 0x654, UR11 ;  /* 0x00000654310b7896 */ /* 0x000fd2000800000b */
[----:B---3--:R-:W-:Y:S01]  /*3220*/  SYNCS.ARRIVE.TRANS64.RED.A1T0 RZ, [UR11], RZ ;  /* 0x000000ffffff79a7 */ /* 0x008fe2000810040b */
[----:B------:R-:W-:Y:S05]  /*3230*/  @!P1 EXIT ;  /* 0x000000000000994d */ /* 0x000fea0003800000 */
[----:B-1----:R-:W-:-:S05]  /*3240*/  IMAD.WIDE R12, R18, 0xc, R24 ;  /* 0x0000000c120c7825 */ /* 0x002fca00078e0218 */
[----:B------:R1:W5:Y:S01]  /*3250*/  LDG.E R11, desc[UR38][R12.64+0x8] ;  /* 0x000008260c0b7981 */ /* 0x000362000c1e1900 */
[----:B------:R-:W-:Y:S01]  /*3260*/  UISETP.GE.U32.AND UP2, UPT, UR41, 0x3, UPT ;  /* 0x000000032900788c */ /* 0x000fe2000bf46070 */
[----:B------:R-:W-:Y:S01]  /*3270*/  SHF.R.S32.HI R19, RZ, 0x1f, R18 ;  /* 0x0000001fff137819 */ /* 0x000fe20000011412 */
[----:B------:R-:W-:Y:S01]  /*3280*/  UIMAD.WIDE.U32 UR12, UR41, -0x55555555, URZ ;  /* 0xaaaaaaab290c78a5 */ /* 0x000fe2000f8e003f */
[----:B------:R-:W-:-:S03]  /*3290*/  UMOV UR42, URZ ;  /* 0x0000003f002a7c82 */ /* 0x000fc60008000000 */
[----:B------:R-:W-:Y:S01]  /*32a0*/  USHF.R.U32.HI UR12, URZ, 0x1, UR13 ;  /* 0x000000013f0c7899 */ /* 0x000fe2000801160d */
[----:B-1----:R-:W-:-:S03]  /*32b0*/  MOV R12, 0x1 ;  /* 0x00000001000c7802 */ /* 0x002fc60000000f00 */
[----:B------:R-:W-:Y:S02]  /*32c0*/  UIMAD UR41, UR12, -0x3, UR41 ;  /* 0xfffffffd0c2978a4 */ /* 0x000fe4000f8e0229 */
[----:B------:R-:W-:Y:S01]  /*32d0*/  @UP2 ULOP3.LUT UR42, UR12, 0x1, URZ, 0xc0, !UPT ;  /* 0x000000010c2a2892 */ /* 0x000fe2000f8ec03f */
[----:B------:R1:W-:Y:S11]  /*32e0*/  STL [R1+0x600], R12 ;  /* 0x0006000c01007387 */ /* 0x0003f60000100800 */
.L_x_23:
[----:B------:R-:W-:-:S04]  /*32f0*/  IMAD.WIDE.U32 R24, R18, 0xc, R24 ;  /* 0x0000000c12187825 */ /* 0x000fc800078e0018 */
[----:B------:R-:W-:-:S05]  /*3300*/  IMAD R13, R19, 0xc, RZ ;  /* 0x0000000c130d7824 */ /* 0x000fca00078e02ff */
[----:B------:R-:W-:-:S05]  /*3310*/  IADD3 R25, R25, R13, RZ ;  /* 0x0000000d19197210 */ /* 0x000fca0007ffe0ff */
[----:B------:R3:W5:Y:S04]  /*3320*/  LDG.E R19, desc[UR38][R24.64+0x4] ;  /* 0x0000042618137981 */ /* 0x000768000c1e1900 */
[----:B------:R3:W5:Y:S01]  /*3330*/  LDG.E R13, desc[UR38][R24.64] ;  /* 0x00000026180d7981 */ /* 0x000762000c1e1900 */
[----:B------:R-:W-:-:S13]  /*3340*/  PLOP3.LUT P1, PT, PT, PT, UP1, 0x80, 0x0 ;  /* 0x000000000000781c */ /* 0x000fda0003f2f018 */
[----:B---3--:R-:W-:Y:S05]  /*3350*/  @!P1 BRA `(.L_x_27) ;  /* 0x0000029400cc9947 */ /* 0x008fea0003800000 */
[----:B------:R-:W-:-:S06]  /*3360*/  UISETP.GT.U32.AND UP0, UPT, UR18, 0x1, UPT ;  /* 0x000000011200788c */ /* 0x000fcc000bf04070 */
[----:B------:R-:W-:-:S13]  /*3370*/  PLOP3.LUT P0, PT, PT, PT, UP0, 0x80, 0x0 ;  /* 0x000000000000781c */ /* 0x000fda0003f0f008 */
[----:B--2---:R-:W-:Y:S05]  /*3380*/  @P0 EXIT ;  /* 0x000000000000094d */ /* 0x004fea0003800000 */
.L_x_28:
[----:B------:R-:W-:-:S08]  /*3390*/  NOP ;  /* 0x0000000000007918 */ /* 0x000fd00000000000 */
[----:B------:R-:W2:Y:S02]  /*33a0*/  USETMAXREG.TRY_ALLOC.CTAPOOL UP0, 0xe8 ;  /* 0x000000e8000079c8 */ /* 0x000ea40008000600 */
[----:B--2---:R-:W-:-:S13]  /*33b0*/  PLOP3.LUT P0, PT, PT, PT, UP0, 0x80, 0x0 ;  /* 0x000000000000781c */ /* 0x004fda0003f0f008 */
[----:B------:R-:W-:Y:S05]  /*33c0*/  @!P0 BRA `(.L_x_28) ;  /* 0xfffffffc00f08947 */ /* 0x000fea000383ffff */
[----:B------:R-:W2:Y:S01]  /*33d0*/  SHFL.IDX PT, R14, R14, RZ, 0x1f ;  /* 0x00001fff0e0e7589 */ /* 0x000ea200000e0000 */
[----:B------:R-:W3:Y:S01]  /*33e0*/  S2UR UR4, SR_CTAID.Y ;  /* 0x00000000000479c3 */ /* 0x000ee20000002600 */
[----:B------:R-:W-:Y:S01]  /*33f0*/  UMOV UR36, URZ ;  /* 0x0000003f00247c82 */ /* 0x000fe20008000000 */
[----:B------:R-:W-:Y:S01]  /*3400*/  UMOV UR37, URZ ;  /* 0x0000003f00257c82 */ /* 0x000fe20008000000 */
[----:B--2---:R-:W-:Y:S01]  /*3410*/  LOP3.LUT P0, RZ, R14, 0x3, RZ, 0xc0, !PT ;  /* 0x000000030eff7812 */ /* 0x004fe2000780c0ff */
[----:B---3--:R-:W-:-:S12]  /*3420*/  UIMAD UR4, UR4, UR60, UR58 ;  /* 0x0000003c040472a4 */ /* 0x008fd8000f8e023a */
[----:B------:R-:W-:Y:S05]  /*3430*/  @P0 BRA `(.L_x_29) ;  /* 0x0000000000a40947 */ /* 0x000fea0003800000 */
[----:B------:R-:W-:Y:S01]  /*3440*/  ELECT P0, URZ, PT ;  /* 0x00000000003f782f */ /* 0x000fe20003800000 */
[----:B------:R-:W-:-:S12]  /*3450*/  BSSY B0, `(.L_x_30) ;  /* 0x0000020000007945 */ /* 0x000fd80003800000 */
[----:B------:R-:W-:Y:S05]  /*3460*/  @!P0 BRA `(.L_x_31) ;  /* 0x0000000000788947 */ /* 0x000fea0003800000 */
[----:B------:R-:W2:Y:S01]  /*3470*/  S2UR UR6, SR_CgaCtaId ;  /* 0x00000000000679c3 */ /* 0x000ea20000008800 */
[----:B------:R-:W-:Y:S01]  /*3480*/  UISETP.NE.AND UP0, UPT, UR26, 0x1, UPT ;  /* 0x000000011a00788c */ /* 0x000fe2000bf05270 */
[----:B------:R-:W-:-:S06]  /*3490*/  UMOV UR5, 0x400 ;  /* 0x0000040000057882 */ /* 0x000fcc0000000000 */
[----:B------:R-:W3:Y:S08]  /*34a0*/  LDC.64 R4, c[0x0][0x700] ;  /* 0x0001c000ff047b82 */ /* 0x000ef00000000a00 */
[----:B----4-:R-:W3:Y:S08]  /*34b0*/  LDC.64 R6, c[0x0][0x708] ;  /* 0x0001c200ff067b82 */ /* 0x010ef00000000a00 */
[----:B-----5:R-:W4:Y:S01]  /*34c0*/  LDC.64 R8, c[0x0][0x710] ;  /* 0x0001c400ff087b82 */ /* 0x020f220000000a00 */
[----:B--2---:R-:W-:-:S04]  /*34d0*/  ULEA UR5, UR6, UR5, 0x18 ;  /* 0x0000000506057291 */ /* 0x004fc8000f8ec03f */
[----:B------:R-:W-:Y:S02]  /*34e0*/  UIADD3 UR6, UR5, 0x80, URZ ;  /* 0x0000008005067890 */ /* 0x000fe4000fffe03f */
[----:B------:R-:W-:Y:S01]  /*34f0*/  @!UP0 UIADD3 UR6, UR5, URZ, URZ ;  /* 0x0000003f05068290 */ /* 0x000fe2000fffe03f */
[----:B------:R-:W4:Y:S08]  /*3500*/  LDC.64 R10, c[0x0][0x718] ;  /* 0x0001c600ff0a7b82 */ /* 0x000f300000000a00 */
[----:B------:R-:W2:Y:S01]  /*3510*/  LDC.64 R24, c[0x0][0x720] ;  /* 0x0001c800ff187b82 */ /* 0x000ea20000000a00 */
[----:B---3--:R3:W-:Y:S07]  /*3520*/  STS.128 [UR6+0x34780], R4 ;  /* 0x03478004ff007988 */ /* 0x0087ee0008000c06 */
[----:B------:R-:W2:Y:S08]  /*3530*/  LDC.64 R26, c[0x0][0x728] ;  /* 0x0001ca00ff1a7b82 */ /* 0x000eb00000000a00 */
[----:B------:R-:W1:Y:S01]  /*3540*/  LDC.64 R28, c[0x0][0x730] ;  /* 0x0001cc00ff1c7b82 */ /* 0x000e620000000a00 */
[----:B----4-:R3:W-:Y:S07]  /*3550*/  STS.128 [UR6+0x34790], R8 ;  /* 0x03479008ff007988 */ /* 0x0107ee0008000c06 */
[----:B------:R-:W1:Y:S08]  /*3560*/  LDC.64 R30, c[0x0][0x738] ;  /* 0x0001ce00ff1e7b82 */ /* 0x000e700000000a00 */
[----:B------:R-:W4:Y:S01]  /*3570*/  LDC.64 R32, c[0x0][0x740] ;  /* 0x0001d000ff207b82 */ /* 0x000f220000000a00 */
[----:B--2---:R3:W-:Y:S07]  /*3580*/  STS.128 [UR6+0x347a0], R24 ;  /* 0x0347a018ff007988 */ /* 0x0047ee0008000c06 */
[----:B------:R-:W4:Y:S08]  /*3590*/  LDC.64 R34, c[0x0][0x748] ;  /* 0x0001d200ff227b82 */ /* 0x000f300000000a00 */
[----:B------:R-:W2:Y:S01]  /*35a0*/  LDC.64 R36, c[0x0][0x750] ;  /* 0x0001d400ff247b82 */ /* 0x000ea20000000a00 */
[----:B-1----:R3:W-:Y:S07]  /*35b0*/  STS.128 [UR6+0x347b0], R28 ;  /* 0x0347b01cff007988 */ /* 0x0027ee0008000c06 */
[----:B------:R-:W2:Y:S08]  /*35c0*/  LDC.64 R38, c[0x0][0x758] ;  /* 0x0001d600ff267b82 */ /* 0x000eb00000000a00 */
[----:B------:R-:W1:Y:S01]  /*35d0*/  LDC.64 R40, c[0x0][0x760] ;  /* 0x0001d800ff287b82 */ /* 0x000e620000000a00 */
[----:B----4-:R3:W-:Y:S07]  /*35e0*/  STS.128 [UR6+0x347c0], R32 ;  /* 0x0347c020ff007988 */ /* 0x0107ee0008000c06 */
[----:B------:R-:W1:Y:S08]  /*35f0*/  LDC.64 R42, c[0x0][0x768] ;  /* 0x0001da00ff2a7b82 */ /* 0x000e700000000a00 */
[----:B------:R-:W4:Y:S01]  /*3600*/  LDC.64 R44, c[0x0][0x770] ;  /* 0x0001dc00ff2c7b82 */ /* 0x000f220000000a00 */
[----:B--2---:R3:W-:Y:S07]  /*3610*/  STS.128 [UR6+0x347d0], R36 ;  /* 0x0347d024ff007988 */ /* 0x0047ee0008000c06 */
[----:B------:R-:W4:Y:S01]  /*3620*/  LDC.64 R46, c[0x0][0x778] ;  /* 0x0001de00ff2e7b82 */ /* 0x000f220000000a00 */
[----:B-1----:R3:W-:Y:S04]  /*3630*/  STS.128 [UR6+0x347e0], R40 ;  /* 0x0347e028ff007988 */ /* 0x0027e80008000c06 */
[----:B----4-:R3:W-:Y:S02]  /*3640*/  STS.128 [UR6+0x347f0], R44 ;  /* 0x0347f02cff007988 */ /* 0x0107e40008000c06 */
.L_x_31:
[----:B------:R-:W-:Y:S05]  /*3650*/  BSYNC B0 ;  /* 0x0000000000007941 */ /* 0x000fea0003800000 */
.L_x_30:
[----:B------:R-:W-:Y:S01]  /*3660*/  UISETP.NE.AND UP0, UPT, UR26, 0x1, UPT ;  /* 0x000000011a00788c */ /* 0x000fe2000bf05270 */
[----:B------:R-:W-:Y:S01]  /*3670*/  NOP ;  /* 0x0000000000007918 */ /* 0x000fe20000000000 */
[----:B------:R-:W-:Y:S01]  /*3680*/  ULDC UR5, c[0x0][0x884] ;  /* 0x0002210000057ab9 */ /* 0x000fe20000000800 */
[----:B------:R-:W-:Y:S01]  /*3690*/  ULDC.64 UR36, c[0x0][0x800] ;  /* 0x0002000000247ab9 */ /* 0x000fe20000000a00 */
[----:B------:R-:W-:-:S04]  /*36a0*/  USEL UR5, UR5, URZ, UP0 ;  /* 0x0000003f05057287 */ /* 0x000fc80008000000 */
[----:B------:R-:W-:-:S04]  /*36b0*/  UIADD3 UR5, UR4, UR5, URZ ;  /* 0x0000000504057290 */ /* 0x000fc8000fffe03f */
[----:B------:R-:W-:-:S12]  /*36c0*/  UIMAD.WIDE UR36, UR5, 0x80, UR36 ;  /* 0x00000080052478a5 */ /* 0x000fd8000f8e0224 */
.L_x_29:
[----:B------:R-:W-:-:S13]  /*36d0*/  ISETP.NE.AND P0, PT, RZ, UR52, PT ;  /* 0x00000034ff007c0c */ /* 0x000fda000bf05270 */
[----:B------:R-:W-:Y:S05]  /*36e0*/  @P0 BRA `(.L_x_32) ;  /* 0x00000004000c0947 */ /* 0x000fea0003800000 */
[----:B------:R-:W-:Y:S01]  /*36f0*/  ELECT P0, URZ, PT ;  /* 0x00000000003f782f */ /* 0x000fe20003800000 */
[----:B------:R-:W-:-:S12]  /*3700*/  BSSY B0, `(.L_x_33) ;  /* 0x000002c000007945 */ /* 0x000fd80003800000 */
[----:B------:R-:W-:Y:S05]  /*3710*/  @!P0 BRA `(.L_x_34) ;  /* 0x0000000000a88947 */ /* 0x000fea0003800000 */
[----:B---34-:R-:W2:Y:S08]  /*3720*/  LDC.64 R6, c[0x0][0x820] ;  /* 0x00020800ff067b82 */ /* 0x018eb00000000a00 */
[----:B------:R-:W3:Y:S01]  /*3730*/  LDC.64 R4, c[0x0][0x818] ;  /* 0x00020600ff047b82 */ /* 0x000ee20000000a00 */
[----:B--2---:R-:W-:-:S06]  /*3740*/  IMAD.WIDE R6, R18, 0x8, R6 ;  /* 0x0000000812067825 */ /* 0x004fcc00078e0206 */
[----:B------:R-:W2:Y:S01]  /*3750*/  LDG.E.64 R6, desc[UR38][R6.64] ;  /* 0x0000002606067981 */ /* 0x000ea2000c1e1b00 */
[----:B---3--:R-:W-:-:S06]  /*3760*/  IMAD.WIDE R4, R18, 0x8, R4 ;  /* 0x0000000812047825 */ /* 0x008fcc00078e0204 */
[----:B------:R-:W3:Y:S01]  /*3770*/  LDG.E.64 R4, desc[UR38][R4.64] ;  /* 0x0000002604047981 */ /* 0x000ee2000c1e1b00 */
[----:B------:R-:W4:Y:S01]  /*3780*/  S2UR UR5, SR_CgaCtaId ;  /* 0x00000000000579c3 */ /* 0x000f220000008800 */
[----:B------:R-:W-:Y:S01]  /*3790*/  UISETP.NE.AND UP0, UPT, UR26, 0x1, UPT ;  /* 0x000000011a00788c */ /* 0x000fe2000bf05270 */
[----:B-----5:R-:W-:Y:S01]  /*37a0*/  VIADD R9, R19, 0xffffffff ;  /* 0xffffffff13097836 */ /* 0x020fe20000000000 */
[----:B------:R-:W-:Y:S01]  /*37b0*/  UMOV UR4, 0x400 ;  /* 0x0000040000047882 */ /* 0x000fe20000000000 */
[----:B------:R-:W-:Y:S01]  /*37c0*/  CS2R R10, SRZ ;  /* 0x00000000000a7805 */ /* 0x000fe2000001ff00 */
[----:B----4-:R-:W-:-:S04]  /*37d0*/  ULEA UR4, UR5, UR4, 0x18 ;  /* 0x0000000405047291 */ /* 0x010fc8000f8ec03f */
[----:B------:R-:W-:-:S03]  /*37e0*/  UIADD3 UR5, UR4, 0x80, URZ ;  /* 0x0000008004057890 */ /* 0x000fc6000fffe03f */
[----:B------:R-:W-:-:S04]  /*37f0*/  @!UP0 UIADD3 UR5, UR4, URZ, URZ ;  /* 0x0000003f04058290 */ /* 0x000fc8000fffe03f */
[----:B------:R-:W-:-:S05]  /*3800*/  UIADD3 UR4, UR5, 0x34780, URZ ;  /* 0x0003478005047890 */ /* 0x000fca000fffe03f */
[----:B------:R-:W4:Y:S01]  /*3810*/  LDS R0, [UR5+0x3479c] ;  /* 0x03479c05ff007984 */ /* 0x000f220008000800 */
[----:B------:R-:W-:-:S03]  /*3820*/  IMAD.U32 R14, RZ, RZ, UR4 ;  /* 0x00000004ff0e7e24 */ /* 0x000fc6000f8e00ff */
[----:B------:R-:W-:Y:S02]  /*3830*/  STS [UR5+0x347b0], RZ ;  /* 0x0347b0ffff007988 */ /* 0x000fe40008000805 */
[----:B------:R-:W-:-:S05]  /*3840*/  SHF.R.U64 R14, R14, 0x4, RZ ;  /* 0x000000040e0e7819 */ /* 0x000fca00000012ff */
[----:B------:R-:W-:Y:S04]  /*3850*/  STS [UR5+0x34790], R14 ;  /* 0x0347900eff007988 */ /* 0x000fe80008000805 */
[----:B------:R-:W-:Y:S01]  /*3860*/  STS [UR5+0x34794], R14 ;  /* 0x0347940eff007988 */ /* 0x000fe20008000805 */
[----:B--2---:R-:W-:-:S04]  /*3870*/  SHF.L.U64.HI R21, R6, 0x1, R7 ;  /* 0x0000000106157819 */ /* 0x004fc80000010207 */
[----:B------:R-:W-:-:S04]  /*3880*/  LOP3.LUT R21, R21, 0x1fffffff, RZ, 0xc0, !PT ;  /* 0x1fffffff15157812 */ /* 0x000fc800078ec0ff */
[----:B------:R-:W-:Y:S01]  /*3890*/  SHF.R.U32.HI R7, RZ, 0x4, R21 ;  /* 0x00000004ff077819 */ /* 0x000fe20000011615 */
[----:B---3--:R-:W-:Y:S03]  /*38a0*/  STS.64 [UR5+0x34780], R4 ;  /* 0x03478004ff007988 */ /* 0x008fe60008000a05 */
[----:B----4-:R-:W-:-:S05]  /*38b0*/  LOP3.LUT R0, R0, 0xf, R7, 0xb8, !PT ;  /* 0x0000000f00007812 */ /* 0x010fca00078eb807 */
[----:B------:R2:W-:Y:S04]  /*38c0*/  STS [UR5+0x3479c], R0 ;  /* 0x03479c00ff007988 */ /* 0x0005e80008000805 */
[----:B------:R-:W3:Y:S01]  /*38d0*/  LDS R7, [UR5+0x3479c] ;  /* 0x03479c05ff077984 */ /* 0x000ee20008000800 */
[----:B--2---:R-:W-:-:S04]  /*38e0*/  SHF.L.U32 R0, R6, 0x1, RZ ;  /* 0x0000000106007819 */ /* 0x004fc800000006ff */
[----:B------:R-:W-:-:S04]  /*38f0*/  LOP3.LUT R0, R0, 0xfffffffe, RZ, 0xc0, !PT ;  /* 0xfffffffe00007812 */ /* 0x000fc800078ec0ff */
[----:B------:R-:W-:-:S05]  /*3900*/  SHF.R.U64 R0, R0, 0x4, R21 ;  /* 0x0000000400007819 */ /* 0x000fca0000001215 */
[----:B------:R-:W-:Y:S01]  /*3910*/  STS [UR5+0x3478c], R0 ;  /* 0x03478c00ff007988 */ /* 0x000fe20008000805 */
[----:B---3--:R-:W-:-:S05]  /*3920*/  LOP3.LUT R7, R7, 0xf0, RZ, 0xb8, !PT ;  /* 0x000000f007077812 */ /* 0x008fca00078eb8ff */
[----:B------:R-:W-:Y:S04]  /*3930*/  STS [UR5+0x3479c], R7 ;  /* 0x03479c07ff007988 */ /* 0x000fe80008000805 */
[----:B------:R-:W2:Y:S02]  /*3940*/  LDS R8, [UR5+0x3479c] ;  /* 0x03479c05ff087984 */ /* 0x000ea40008000800 */
[----:B--2---:R-:W-:Y:S02]  /*3950*/  LOP3.LUT R15, R8, 0xf00, RZ, 0xb8, !PT ;  /* 0x00000f00080f7812 */ /* 0x004fe400078eb8ff */
[----:B------:R-:W-:-:S03]  /*3960*/  IADD3 R8, R13, -0x1, RZ ;  /* 0xffffffff0d087810 */ /* 0x000fc60007ffe0ff */
[----:B------:R-:W-:Y:S04]  /*3970*/  STS.64 [UR5+0x34798], R14 ;  /* 0x0347980eff007988 */ /* 0x000fe80008000a05 */
[----:B-1----:R-:W1:Y:S04]  /*3980*/  LDS R12, [UR5+0x3479c] ;  /* 0x03479c05ff0c7984 */ /* 0x002e680008000800 */
[----:B------:R2:W-:Y:S01]  /*3990*/  STS.128 [UR5+0x347a0], R8 ;  /* 0x0347a008ff007988 */ /* 0x0005e20008000c05 */
[----:B-1----:R-:W-:-:S05]  /*39a0*/  LOP3.LUT R12, R12, 0xf000, RZ, 0xb8, !PT ;  /* 0x0000f0000c0c7812 */ /* 0x002fca00078eb8ff */
[----:B------:R2:W-:Y:S02]  /*39b0*/  STS [UR5+0x3479c], R12 ;  /* 0x03479c0cff007988 */ /* 0x0005e40008000805 */
.L_x_34:
[----:B------:R-:W-:Y:S05]  /*39c0*/  BSYNC B0 ;  /* 0x0000000000007941 */ /* 0x000fea0003800000 */
.L_x_33:
[----:B------:R-:W-:Y:S01]  /*39d0*/  ELECT P0, URZ, PT ;  /* 0x00000000003f782f */ /* 0x000fe20003800000 */
[----:B------:R-:W-:Y:S01]  /*39e0*/  NOP ;  /* 0x0000000000007918 */ /* 0x000fe20000000000 */
[----:B------:R-:W-:Y:S11]  /*39f0*/  BSSY B0, `(.L_x_35) ;  /* 0x0000004000007945 */ /* 0x000ff60003800000 */
[----:B------:R-:W-:Y:S05]  /*3a00*/  @!P0 BRA `(.L_x_36) ;  /* 0x0000000000088947 */ /* 0x000fea0003800000 */
[----:B------:R0:W-:Y:S01]  /*3a10*/  UTMACMDFLUSH ;  /* 0x00000000000079b7 */ /* 0x0001e20000000000 */
[----:B------:R-:W-:-:S04]  /*3a20*/  DEPBAR.LE SB0, 0x0 ;  /* 0x000080000000791a */ /* 0x000fc80000000000 */
.L_x_36:
[----:B------:R-:W-:Y:S05]  /*3a30*/  BSYNC B0 ;  /* 0x0000000000007941 */ /* 0x000fea0003800000 */
.L_x_35:
[----:B------:R-:W1:Y:S01]  /*3a40*/  S2UR UR5, SR_CgaCtaId ;  /* 0x00000000000579c3 */ /* 0x000e620000008800 */
[----:B-----5:R-:W2:Y:S01]  /*3a50*/  S2R R0, SR_LANEID ;  /* 0x0000000000007919 */ /* 0x020ea20000000000 */
[----:B------:R-:W-:Y:S01]  /*3a60*/  UISETP.NE.AND UP0, UPT, UR26, 0x1, UPT ;  /* 0x000000011a00788c */ /* 0x000fe2000bf05270 */
[----:B------:R-:W-:Y:S02]  /*3a70*/  UMOV UR4, 0x400 ;  /* 0x0000040000047882 */ /* 0x000fe40000000000 */
[----:B-1----:R-:W-:-:S04]  /*3a80*/  ULEA UR4, UR5, UR4, 0x18 ;  /* 0x0000000405047291 */ /* 0x002fc8000f8ec03f */
[----:B------:R-:W-:-:S04]  /*3a90*/  UIADD3 UR5, UR4, 0x80, URZ ;  /* 0x0000008004057890 */ /* 0x000fc8000fffe03f */
[----:B------:R-:W-:Y:S01]  /*3aa0*/  @!UP0 UIADD3 UR5, UR4, URZ, URZ ;  /* 0x0000003f04058290 */ /* 0x000fe2000fffe03f */
[----:B--2---:R-:W-:-:S05]  /*3ab0*/  SHF.L.U32 R0, R0, 0x2, RZ ;  /* 0x0000000200007819 */ /* 0x004fca00000006ff */
[----:B---3--:R-:W-:Y:S02]  /*3ac0*/  MOV R5, UR5 ;  /* 0x0000000500057c02 */ /* 0x008fe40008000f00 */
[C---:B------:R-:W-:Y:S02]  /*3ad0*/  IADD3 R4, P0, R0.reuse, UR36, RZ ;  /* 0x0000002400047c10 */ /* 0x040fe4000ff1e0ff */
[----:B----4-:R-:W-:-:S03]  /*3ae0*/  IADD3 R6, R0, 0x34780, R5 ;  /* 0x0003478000067810 */ /* 0x010fc60007ffe005 */
[----:B------:R-:W-:Y:S02]  /*3af0*/  IMAD.X R5, RZ, RZ, UR37, P0 ;  /* 0x00000025ff057e24 */ /* 0x000fe400080e06ff */
[----:B------:R-:W1:Y:S04]  /*3b00*/  LDS R7, [R6] ;  /* 0x0000000006077984 */ /* 0x000e680000000800 */
[----:B-1----:R2:W5:Y:S02]  /*3b10*/  ATOMG.E.EXCH.STRONG.GPU PT, RZ, [R4], R7 ;  /* 0x0000000704ff73a8 */ /* 0x00256400041ee100 */
.L_x_32:
[----:B-----5:R-:W-:Y:S01]  /*3b20*/  SHF.L.U32 R0, R158, 0x6, RZ ;  /* 0x000000069e007819 */ /* 0x020fe200000006ff */
[----:B------:R-:W1:Y:S01]  /*3b30*/  S2UR UR57, SR_CgaCtaId ;  /* 0x00000000003979c3 */ /* 0x000e620000008800 */
[-C--:B--23--:R-:W-:Y:S01]  /*3b40*/  LEA.HI R5, R3, R158.reuse, RZ, 0x5 ;  /* 0x0000009e03057211 */ /* 0x08cfe200078f28ff */
[----:B------:R-:W-:Y:S01]  /*3b50*/  UISETP.NE.AND UP1, UPT, UR26, 0x1, UPT ;  /* 0x000000011a00788c */ /* 0x000fe2000bf25270 */
[----:B------:R-:W-:Y:S01]  /*3b60*/  LOP3.LUT R4, R0, 0x40, RZ, 0xc0, !PT ;  /* 0x0000004000047812 */ /* 0x000fe200078ec0ff */
[----:B------:R-:W-:Y:S01]  /*3b70*/  UISETP.NE.AND UP0, UPT, UR18, URZ, UPT ;  /* 0x0000003f1200728c */ /* 0x000fe2000bf05270 */
[-C--:B------:R-:W-:Y:S01]  /*3b80*/  LEA.HI R0, R158, R158.reuse, RZ, 0x1 ;  /* 0x0000009e9e007211 */ /* 0x080fe200078f08ff */
[----:B------:R-:W-:Y:S01]  /*3b90*/  UMOV UR47, 0x400 ;  /* 0x00000400002f7882 */ /* 0x000fe20000000000 */
[----:B------:R-:W-:Y:S01]  /*3ba0*/  SHF.R.U32.HI R5, RZ, 0x1, R5 ;  /* 0x00000001ff057819 */ /* 0x000fe20000011605 */
[----:B------:R-:W-:Y:S01]  /*3bb0*/  USEL UR4, URZ, 0x1, UP0 ;  /* 0x000000013f047887 */ /* 0x000fe20008000000 */
[----:B------:R-:W-:Y:S01]  /*3bc0*/  SHF.R.S32.HI R0, RZ, 0x1, R0 ;  /* 0x00000001ff007819 */ /* 0x000fe20000011400 */
[----:B------:R-:W-:Y:S01]  /*3bd0*/  USHF.L.U32 UR51, UR18, 0x3, URZ ;  /* 0x0000000312337899 */ /* 0x000fe2000800063f */
[----:B------:R-:W-:Y:S01]  /*3be0*/  SHF.L.U32 R2, R2, 0x3, RZ ;  /* 0x0000000302027819 */ /* 0x000fe200000006ff */
[----:B------:R-:W-:Y:S01]  /*3bf0*/  ULOP3.LUT UR43, UR40, 0x1, URZ, 0xfc, !UPT ;  /* 0x00000001282b7892 */ /* 0x000fe2000f8efc3f */
[----:B------:R-:W-:Y:S01]  /*3c00*/  LOP3.LUT R5, R4, 0x30, R5, 0xf8, !PT ;  /* 0x0000003004057812 */ /* 0x000fe200078ef805 */
[----:B------:R-:W-:Y:S01]  /*3c10*/  IMAD.SHL.U32 R0, R0, 0x80, RZ ;  /* 0x0000008000007824 */ /* 0x000fe200078e00ff */
[----:B------:R-:W-:Y:S01]  /*3c20*/  ULOP3.LUT UR54, UR51, 0x8, URZ, 0xc0, !UPT ;  /* 0x0000000833367892 */ /* 0x000fe2000f8ec03f */
[----:B------:R-:W-:Y:S01]  /*3c30*/  MOV R7, 0x1 ;  /* 0x0000000100077802 */ /* 0x000fe20000000f00 */
[----:B------:R-:W-:Y:S01]  /*3c40*/  IMAD.U32 R154, RZ, RZ, UR4 ;  /* 0x00000004ff9a7e24 */ /* 0x000fe2000f8e00ff */
[----:B------:R-:W-:Y:S01]  /*3c50*/  LOP3.LUT R2, R5, 0x8, R2, 0xf8, !PT ;  /* 0x0000000805027812 */ /* 0x000fe200078ef802 */
[----:B------:R-:W-:Y:S01]  /*3c60*/  ULOP3.LUT UR53, UR59, 0x1, URZ, 0xfc, !UPT ;  /* 0x000000013b357892 */ /* 0x000fe2000f8efc3f */
[----:B------:R-:W-:Y:S01]  /*3c70*/  LEA.HI R5, R3, R158, RZ, 0x4 ;  /* 0x0000009e03057211 */ /* 0x000fe200078f20ff */
[----:B------:R-:W-:Y:S01]  /*3c80*/  ULOP3.LUT UR55, UR61, 0x1, URZ, 0xfc, !UPT ;  /* 0x000000013d377892 */ /* 0x000fe2000f8efc3f */
[----:B------:R-:W-:Y:S01]  /*3c90*/  LOP3.LUT R3, R0, 0x180, RZ, 0xc0, !PT ;  /* 0x0000018000037812 */ /* 0x000fe200078ec0ff */
[----:B------:R-:W-:Y:S01]  /*3ca0*/  ULOP3.LUT UR56, UR51, 0x8, URZ, 0xc, !UPT ;  /* 0x0000000833387892 */ /* 0x000fe2000f8e0c3f */
[----:B----4-:R-:W-:Y:S01]  /*3cb0*/  SHF.R.S32.HI R6, RZ, 0x4, R5 ;  /* 0x00000004ff067819 */ /* 0x010fe20000011405 */
[----:B-1----:R-:W-:Y:S01]  /*3cc0*/  ULEA UR47, UR57, UR47, 0x18 ;  /* 0x0000002f392f7291 */ /* 0x002fe2000f8ec03f */
[----:B------:R-:W-:Y:S01]  /*3cd0*/  LOP3.LUT R4, R3, R4, RZ, 0xfc, !PT ;  /* 0x0000000403047212 */ /* 0x000fe200078efcff */
[----:B------:R-:W-:Y:S01]  /*3ce0*/  ULOP3.LUT UR54, UR54, 0x18, URZ, 0x3c, !UPT ;  /* 0x0000001836367892 */ /* 0x000fe2000f8e3c3f */
[----:B------:R-:W-:Y:S01]  /*3cf0*/  LEA.HI R5, R5, R6, RZ, 0x1 ;  /* 0x0000000605057211 */ /* 0x000fe200078f08ff */
[----:B------:R-:W-:Y:S01]  /*3d00*/  UIADD3 UR48, UR47, 0x80, URZ ;  /* 0x000000802f307890 */ /* 0x000fe2000fffe03f */
[----:B------:R-:W-:Y:S01]  /*3d10*/  SHF.R.U32.HI R4, RZ, 0x3, R4 ;  /* 0x00000003ff047819 */ /* 0x000fe20000011604 */
[----:B------:R-:W-:Y:S01]  /*3d20*/  UIADD3 UR50, UR47, 0x34500, URZ ;  /* 0x000345002f327890 */ /* 0x000fe2000fffe03f */
[----:B------:R-:W-:Y:S01]  /*3d30*/  LOP3.LUT R5, R5, 0x7ffffe, RZ, 0xc0, !PT ;  /* 0x007ffffe05057812 */ /* 0x000fe200078ec0ff */
[----:B------:R-:W-:Y:S01]  /*3d40*/  @!UP1 UIADD3 UR48, UR47, URZ, URZ ;  /* 0x0000003f2f309290 */ /* 0x000fe2000fffe03f */
[----:B------:R-:W-:Y:S01]  /*3d50*/  LOP3.LUT R2, R4, R2, R3, 0x1e, !PT ;  /* 0x0000000204027212 */ /* 0x000fe200078e1e03 */
[----:B------:R-:W-:Y:S01]  /*3d60*/  UIADD3 UR5, UR51, UR50, URZ ;  /* 0x0000003233057290 */ /* 0x000fe2000fffe03f */
[----:B------:R-:W-:Y:S01]  /*3d70*/  IADD3 R5, R6, -R5, RZ ;  /* 0x8000000506057210 */ /* 0x000fe20007ffe0ff */
[----:B------:R-:W-:Y:S01]  /*3d80*/  UIADD3 UR48, UR48, 0x34780, URZ ;  /* 0x0003478030307890 */ /* 0x000fe2000fffe03f */
[----:B------:R-:W-:-:S02]  /*3d90*/  IADD3 R158, R158, 0x1f, RZ ;  /* 0x0000001f9e9e7810 */ /* 0x000fc40007ffe0ff */
[----:B------:R-:W-:Y:S01]  /*3da0*/  MOV R153, RZ ;  /* 0x000000ff00997202 */ /* 0x000fe20000000f00 */
[----:B------:R-:W-:-:S08]  /*3db0*/  IMAD R157, R5, 0x200, R2 ;  /* 0x00000200059d7824 */ /* 0x000fd000078e0202 */
.L_x_240:
[----:B-1-3--:R-:W1:Y:S02]  /*3dc0*/  LDC.64 R2, c[0x0][0x290] ;  /* 0x0000a400ff027b82 */ /* 0x00ae640000000a00 */
[----:B-1----:R-:W-:-:S05]  /*3dd0*/  IMAD.WIDE R2, R18, 0xc, R2 ;  /* 0x0000000c12027825 */ /* 0x002fca00078e0202 */
[----:B--2---:R-:W2:Y:S01]  /*3de0*/  LDG.E R5, desc[UR38][R2.64+0x8] ;  /* 0x0000082602057981 */ /* 0x004ea2000c1e1900 */
[----:B------:R-:W-:Y:S01]  /*3df0*/  SHF.L.U32 R11, R154, 0x1f, RZ ;  /* 0x0000001f9a0b7819 */ /* 0x000fe200000006ff */
[----:B------:R-:W-:Y:S01]  /*3e00*/  UMOV UR5, UR41 ;  /* 0x0000002900057c82 */ /* 0x000fe20008000000 */
[----:B------:R-:W-:-:S04]  /*3e10*/  MOV R8, UR50 ;  /* 0x0000003200087c02 */ /* 0x000fc80008000f00 */
[----:B------:R-:W1:Y:S01]  /*3e20*/  SYNCS.PHASECHK.TRANS64.TRYWAIT P0, [R8+UR51], R11 ;  /* 0x0000000b080075a7 */ /* 0x000e620008000173 */
[----:B--2---:R-:W-:-:S04]  /*3e30*/  IADD3 R6, R5, 0x7f, RZ ;  /* 0x0000007f05067810 */ /* 0x004fc80007ffe0ff */
[----:B------:R-:W-:-:S04]  /*3e40*/  SHF.R.S32.HI R9, RZ, 0x1f, R6 ;  /* 0x0000001fff097819 */ /* 0x000fc80000011406 */
[----:B------:R-:W-:Y:S01]  /*3e50*/  LEA.HI R6, R9, R6, RZ, 0x7 ;  /* 0x0000000609067211 */ /* 0x000fe200078f38ff */
[----:B-1----:R-:W-:Y:S06]  /*3e60*/  @!P0 BRA `(.L_x_37) ;  /* 0x0000030400608947 */ /* 0x002fec0003800000 */
.L_x_537:
[----:B------:R2:W-:Y:S01]  /*3e70*/  STL [R1+0x400], RZ ;  /* 0x000400ff01007387 */ /* 0x0005e20000100800 */
[----:B------:R-:W-:Y:S01]  /*3e80*/  ISETP.GE.AND P0, PT, R5, 0x1, PT ;  /* 0x000000010500780c */ /* 0x000fe20003f06270 */
[----:B------:R-:W-:Y:S01]  /*3e90*/  UMOV UR4, URZ ;  /* 0x0000003f00047c82 */ /* 0x000fe20008000000 */
[--C-:B------:R-:W-:Y:S01]  /*3ea0*/  IMAD.MOV.U32 R156, RZ, RZ, R18.reuse ;  /* 0x000000ffff9c7224 */ /* 0x100fe200078e0012 */
[----:B------:R2:W-:Y:S01]  /*3eb0*/  STL [R1+0x404], RZ ;  /* 0x000404ff01007387 */ /* 0x0005e20000100800 */
[----:B------:R-:W-:Y:S02]  /*3ec0*/  SHF.R.S32.HI R19, RZ, 0x1f, R18 ;  /* 0x0000001fff137819 */ /* 0x000fe40000011412 */
[----:B------:R-:W-:Y:S02]  /*3ed0*/  CS2R R150, SRZ ;  /* 0x0000000000967805 */ /* 0x000fe4000001ff00 */
[----:B------:R-:W-:Y:S01]  /*3ee0*/  MOV R2, UR42 ;  /* 0x0000002a00027c02 */ /* 0x000fe20008000f00 */
[----:B------:R2:W-:Y:S01]  /*3ef0*/  STL [R1+0x408], RZ ;  /* 0x000408ff01007387 */ /* 0x0005e20000100800 */
[----:B------:R-:W-:-:S02]  /*3f00*/  CS2R R24, SRZ ;  /* 0x0000000000187805 */ /* 0x000fc4000001ff00 */
[----:B------:R-:W-:Y:S02]  /*3f10*/  CS2R R26, SRZ ;  /* 0x00000000001a7805 */ /* 0x000fe4000001ff00 */
[----:B------:R-:W-:Y:S01]  /*3f20*/  CS2R R28, SRZ ;  /* 0x00000000001c7805 */ /* 0x000fe2000001ff00 */
[----:B------:R2:W-:Y:S01]  /*3f30*/  STL [R1+0x40c], RZ ;  /* 0x00040cff01007387 */ /* 0x0005e20000100800 */
[----:B------:R-:W-:Y:S02]  /*3f40*/  CS2R R30, SRZ ;  /* 0x00000000001e7805 */ /* 0x000fe4000001ff00 */
[----:B------:R-:W-:Y:S02]  /*3f50*/  CS2R R32, SRZ ;  /* 0x0000000000207805 */ /* 0x000fe4000001ff00 */
[----:B------:R-:W-:Y:S01]  /*3f60*/  CS2R R34, SRZ ;  /* 0x0000000000227805 */ /* 0x000fe2000001ff00 */
        /* <DEDUP_REMOVED lines=55> */
[----:B------:R-:W-:Y:S01]  /*42e0*/  SHF.R.S32.HI R6, RZ, 0x7, R6 ;  /* 0x00000007ff067819 */ /* 0x000fe20000011406 */
        /* <DEDUP_REMOVED lines=21> */
[----:B------:R-:W-:-:S03]  /*4440*/  CS2R R148, SRZ ;  /* 0x0000000000947805 */ /* 0x000fc6000001ff00 */
[----:B------:R2:W-:Y:S04]  /*4450*/  STL [R1+0x460], RZ ;  /* 0x000460ff01007387 */ /* 0x0005e80000100800 */
        /* <DEDUP_REMOVED lines=231> */
[----:B------:R2:W-:Y:S04]  /*52d0*/  STL [R1], RZ ;  /* 0x000000ff01007387 */ /* 0x0005e80000100800 */
        /* <DEDUP_REMOVED lines=126> */
[----:B------:R2:W-:Y:S01]  /*5ac0*/  STL [R1+0x1fc], RZ ;  /* 0x0001fcff01007387 */ /* 0x0005e20000100800 */
[----:B------:R-:W-:Y:S05]  /*5ad0*/  @!P0 BRA `(.L_x_38) ;  /* 0x000000b800548947 */ /* 0x000fea0003800000 */
[----:B------:R-:W-:-:S06]  /*5ae0*/  UISETP.NE.AND UP0, UPT, UR43, 0x3, UPT ;  /* 0x000000032b00788c */ /* 0x000fcc000bf05270 */
[----:B------:R-:W-:-:S13]  /*5af0*/  PLOP3.LUT P1, PT, PT, PT, UP0, 0x80, 0x0 ;  /* 0x000000000000781c */ /* 0x000fda0003f2f008 */
[----:B------:R-:W-:Y:S05]  /*5b00*/  @!P1 BRA `(.L_x_39) ;  /* 0x0000000000049947 */ /* 0x000fea0003800000 */
[----:B------:R-:W-:Y:S01]  /*5b10*/  BPT.TRAP 0x1 ;  /* 0x000000040000795c */ /* 0x000fe20000300000 */
.L_x_39:
[----:B------:R-:W-:Y:S01]  /*5b20*/  ULEA UR4, UR41, UR47, 0x3 ;  /* 0x0000002f29047291 */ /* 0x000fe2000f8e183f */
[----:B-1----:R-:W-:-:S04]  /*5b30*/  MOV R0, UR42 ;  /* 0x0000002a00007c02 */ /* 0x002fc80008000f00 */
[----:B------:R-:W-:-:S04]  /*5b40*/  SHF.L.U32 R0, R0, 0x1f, RZ ;  /* 0x0000001f00007819 */ /* 0x000fc800000006ff */
[----:B------:R1:W3:Y:S01]  /*5b50*/  SYNCS.PHASECHK.TRANS64.TRYWAIT P0, [UR4+0x34480], R0 ;  /* 0x03448000ff0075a7 */ /* 0x0002e20008000144 */
[----:B------:R-:W-:Y:S05]  /*5b60*/  @!P1 BRA `(.L_x_40) ;  /* 0x0000000000049947 */ /* 0x000fea0003800000 */
[----:B------:R-:W-:Y:S01]  /*5b70*/  BPT.TRAP 0x1 ;  /* 0x000000040000795c */ /* 0x000fe20000300000 */
.L_x_40:
[----:B---3--:R-:W-:Y:S05]  /*5b80*/  @P0 BRA `(.L_x_41) ;  /* 0x0000000000080947 */ /* 0x008fea0003800000 */
[----:B------:R-:W3:Y:S02]  /*5b90*/  SYNCS.PHASECHK.TRANS64.TRYWAIT P0, [UR4+0x34480], R0 ;  /* 0x03448000ff0075a7 */ /* 0x000ee40008000144 */
[----:B---3--:R-:W-:Y:S05]  /*5ba0*/  @!P0 BRA `(.L_x_42) ;  /* 0x000002e8002c8947 */ /* 0x008fea0003800000 */
.L_x_41:
[----:B------:R-:W-:Y:S01]  /*5bb0*/  UIADD3 UR5, UR47, 0x18000, URZ ;  /* 0x000180002f057890 */ /* 0x000fe2000fffe03f */
[----:B------:R-:W-:Y:S01]  /*5bc0*/  WARPGROUP.ARRIVE ;  /* 0x00000000000079c5 */ /* 0x000fe20000000000 */
[----:B------:R-:W-:Y:S01]  /*5bd0*/  USHF.R.U32.HI UR4, URZ, 0x4, UR47 ;  /* 0x000000043f047899 */ /* 0x000fe2000801162f */
[----:B------:R-:W-:Y:S01]  /*5be0*/  STL [R1+0x1170], R158 ;  /* 0x0011709e01007387 */ /* 0x000fe20000100800 */
[----:B------:R-:W-:Y:S02]  /*5bf0*/  USHF.R.U32.HI UR5, URZ, 0x4, UR5 ;  /* 0x000000043f057899 */ /* 0x000fe40008011605 */
[----:B------:R-:W-:Y:S01]  /*5c00*/  ULOP3.LUT UR4, UR4, 0x3fff, URZ, 0xc0, !UPT ;  /* 0x00003fff04047892 */ /* 0x000fe2000f8ec03f */
[----:B------:R-:W-:Y:S01]  /*5c10*/  STL [R1+0x116c], R156 ;  /* 0x00116c9c01007387 */ /* 0x000fe20000100800 */
[----:B------:R-:W-:Y:S02]  /*5c20*/  ULOP3.LUT UR5, UR5, 0x3fff, URZ, 0xc0, !UPT ;  /* 0x00003fff05057892 */ /* 0x000fe4000f8ec03f */
[----:B------:R-:W-:Y:S01]  /*5c30*/  ULOP3.LUT UR6, UR4, 0x10000, URZ, 0xfc, !UPT ;  /* 0x0001000004067892 */ /* 0x000fe2000f8efc3f */
[----:B------:R-:W-:Y:S01]  /*5c40*/  STL [R1+0x1168], R157 ;  /* 0x0011689d01007387 */ /* 0x000fe20000100800 */
[----:B------:R-:W-:-:S02]  /*5c50*/  ULOP3.LUT UR4, UR5, 0x10000, URZ, 0xfc, !UPT ;  /* 0x0001000005047892 */ /* 0x000fc4000f8efc3f */
[----:B------:R-:W-:Y:S01]  /*5c60*/  ULEA UR5, UR41, UR6, 0xb ;  /* 0x0000000629057291 */ /* 0x000fe2000f8e583f */
[----:B------:R-:W-:Y:S01]  /*5c70*/  STL [R1+0x1164], R154 ;  /* 0x0011649a01007387 */ /* 0x000fe20000100800 */
[----:B------:R-:W-:Y:S01]  /*5c80*/  ULEA UR4, UR41, UR4, 0xb ;  /* 0x0000000429047291 */ /* 0x000fe2000f8e583f */
[----:B------:R-:W-:Y:S01]  /*5c90*/  UMOV UR9, 0x40000040 ;  /* 0x4000004000097882 */ /* 0x000fe20000000000 */
[----:B------:R-:W-:Y:S01]  /*5ca0*/  UMOV UR11, 0x40000040 ;  /* 0x40000040000b7882 */ /* 0x000fe20000000000 */
[----:B------:R-:W-:Y:S02]  /*5cb0*/  STL [R1+0x1160], R153 ;  /* 0x0011609901007387 */ /* 0x000fe40000100800 */
[----:B------:R-:W-:Y:S02]  /*5cc0*/  UMOV UR8, UR5 ;  /* 0x0000000500087c82 */ /* 0x000fe40008000000 */
[----:B------:R-:W-:Y:S01]  /*5cd0*/  UMOV UR10, UR4 ;  /* 0x00000004000a7c82 */ /* 0x000fe20008000000 */
[----:B------:R-:W-:Y:S01]  /*5ce0*/  STL [R1+0xb14], R23 ;  /* 0x000b141701007387 */ /* 0x000fe20000100800 */
[----:B------:R-:W-:Y:S01]  /*5cf0*/  QGMMA.64x256x32.F32.E4M3.E4M3 R24, gdesc[UR8], RZ, !UPT, gsb0 ;  /* 0x03e00000081879f3 */ /* 0x000fe2000c0008ff */
[----:B------:R-:W-:-:S02]  /*5d00*/  UIADD3 UR8, UR5, 0x200, URZ ;  /* 0x0000020005087890 */ /* 0x000fc4000fffe03f */
[----:B------:R-:W-:Y:S01]  /*5d10*/  STL [R1+0xb10], R22 ;  /* 0x000b101601007387 */ /* 0x000fe20000100800 */
[----:B------:R-:W-:-:S03]  /*5d20*/  UMOV UR9, 0x40000040 ;  /* 0x4000004000097882 */ /* 0x000fc60000000000 */
[----:B------:R-:W-:Y:S04]  /*5d30*/  STL [R1+0xb0c], R19 ;  /* 0x000b0c1301007387 */ /* 0x000fe80000100800 */
[----:B------:R-:W-:Y:S04]  /*5d40*/  STL [R1+0xb08], R18 ;  /* 0x000b081201007387 */ /* 0x000fe80000100800 */
[----:B------:R-:W-:Y:S04]  /*5d50*/  STL [R1+0xb04], R17 ;  /* 0x000b041101007387 */ /* 0x000fe80000100800 */
[----:B------:R-:W-:Y:S04]  /*5d60*/  STL [R1+0xb00], R16 ;  /* 0x000b001001007387 */ /* 0x000fe80000100800 */
[----:B------:R-:W-:Y:S04]  /*5d70*/  STL [R1+0xafc], R8 ;  /* 0x000afc0801007387 */ /* 0x000fe80000100800 */
[----:B------:R-:W-:Y:S04]  /*5d80*/  STL [R1+0xaf8], R7 ;  /* 0x000af80701007387 */ /* 0x000fe80000100800 */
[----:B------:R-:W-:Y:S04]  /*5d90*/  STL [R1+0xaf4], R6 ;  /* 0x000af40601007387 */ /* 0x000fe80000100800 */
[----:B------:R-:W-:Y:S01]  /*5da0*/  STL [R1+0xaf0], R5 ;  /* 0x000af00501007387 */ /* 0x000fe20000100800 */
[----:B------:R-:W-:-:S03]  /*5db0*/  WARPGROUP.DEPBAR.LE gsb0, 0x0 ;  /* 0x00008000000079c5 */ /* 0x000fc60000010000 */
[----:B------:R-:W-:Y:S04]  /*5dc0*/  STL.64 [R1+0x400], R24 ;  /* 0x0004001801007387 */ /* 0x000fe80000100a00 */
        /* <DEDUP_REMOVED lines=62> */
[----:B------:R4:W-:Y:S02]  /*61b0*/  STL.64 [R1+0x5f8], R150 ;  /* 0x0005f89601007387 */ /* 0x0009e40000100a00 */
[----:B----4-:R-:W-:-:S06]  /*61c0*/  WARPGROUP.ARRIVE ;  /* 0x00000000000079c5 */ /* 0x010fcc0000000000 */
[----:B------:R-:W-:Y:S01]  /*61d0*/  QGMMA.64x256x32.F32.E4M3.E4M3 R24, gdesc[UR8], RZ, !UPT, gsb0 ;  /* 0x03e00000081879f3 */ /* 0x000fe2000c0008ff */
[----:B------:R-:W-:Y:S01]  /*61e0*/  UIADD3 UR8, UR5, 0x400, URZ ;  /* 0x0000040005087890 */ /* 0x000fe2000fffe03f */
[----:B------:R-:W-:Y:S01]  /*61f0*/  UMOV UR9, 0x40000040 ;  /* 0x4000004000097882 */ /* 0x000fe20000000000 */
[----:B------:R-:W-:Y:S02]  /*6200*/  WARPGROUP.DEPBAR.LE gsb0, 0x0 ;  /* 0x00008000000079c5 */ /* 0x000fe40000010000 */
        /* <DEDUP_REMOVED lines=69> */
[----:B------:R-:W-:Y:S01]  /*6660*/  STL.64 [R1], R24 ;  /* 0x0000001801007387 */ /* 0x000fe20000100a00 */
[----:B------:R-:W-:Y:S01]  /*6670*/  IMAD.MOV.U32 R227, RZ, RZ, R53 ;  /* 0x000000ffffe37224 */ /* 0x000fe200078e0035 */
[----:B------:R-:W-:Y:S01]  /*6680*/  MOV R226, R54 ;  /* 0x0000003600e27202 */ /* 0x000fe20000000f00 */
[----:B------:R-:W-:Y:S01]  /*6690*/  IMAD.MOV.U32 R224, RZ, RZ, R56 ;  /* 0x000000ffffe07224 */ /* 0x000fe200078e0038 */
[----:B------:R-:W-:Y:S01]  /*66a0*/  STL.64 [R1+0x8], R26 ;  /* 0x0000081a01007387 */ /* 0x000fe20000100a00 */
[----:B------:R-:W-:Y:S01]  /*66b0*/  MOV R225, R55 ;  /* 0x0000003700e17202 */ /* 0x000fe20000000f00 */
[----:B------:R-:W-:Y:S01]  /*66c0*/  IMAD.MOV.U32 R221, RZ, RZ, R59 ;  /* 0x000000ffffdd7224 */ /* 0x000fe200078e003b */
[----:B------:R-:W-:Y:S01]  /*66d0*/  MOV R223, R57 ;  /* 0x0000003900df7202 */ /* 0x000fe20000000f00 */
        /* <DEDUP_REMOVED lines=82> */
[----:B---3--:R-:W-:Y:S01]  /*6c00*/  IMAD.MOV.U32 R3, RZ, RZ, R149 ;  /* 0x000000ffff037224 */ /* 0x008fe200078e0095 */
[----:B------:R-:W-:Y:S01]  /*6c10*/  MOV R160, R120 ;  /* 0x0000007800a07202 */ /* 0x000fe20000000f00 */
[----:B------:R3:W-:Y:S01]  /*6c20*/  STL [R1+0x70], R52 ;  /* 0x0000703401007387 */ /* 0x0007e20000100800 */
[----:B------:R-:W-:-:S02]  /*6c30*/  MOV R159, R121 ;  /* 0x00000079009f7202 */ /* 0x000fc40000000f00 */
[----:B------:R-:W-:Y:S02]  /*6c40*/  MOV R157, R123 ;  /* 0x0000007b009d7202 */ /* 0x000fe40000000f00 */
[----:B------:R-:W-:Y:S02]  /*6c50*/  MOV R156, R124 ;  /* 0x0000007c009c7202 */ /* 0x000fe40000000f00 */
[----:B------:R-:W-:Y:S02]  /*6c60*/  MOV R154, R126 ;  /* 0x0000007e009a7202 */ /* 0x000fe40000000f00 */
[----:B------:R-:W-:Y:S02]  /*6c70*/  MOV R153, R127 ;  /* 0x0000007f00997202 */ /* 0x000fe40000000f00 */
[----:B------:R-:W-:Y:S02]  /*6c80*/  MOV R23, R129 ;  /* 0x0000008100177202 */ /* 0x000fe40000000f00 */
        /* <DEDUP_REMOVED lines=14> */
[----:B-1----:R-:W-:Y:S02]  /*6d70*/  MOV R0, R151 ;  /* 0x0000009700007202 */ /* 0x002fe40000000f00 */
[----:B---3--:R-:W-:-:S06]  /*6d80*/  WARPGROUP.ARRIVE ;  /* 0x00000000000079c5 */ /* 0x008fcc0000000000 */
[----:B------:R-:W-:Y:S03]  /*6d90*/  QGMMA.64x256x32.F32.E4M3.E4M3 R24, gdesc[UR8], RZ, !UPT, gsb0 ;  /* 0x03e00000081879f3 */ /* 0x000fe6000c0008ff */
        /* <DEDUP_REMOVED lines=64> */
[----:B------:R1:W-:Y:S04]  /*71a0*/  STL.64 [R1+0x1178], R24 ;  /* 0x0011781801007387 */ /* 0x0003e80000100a00 */
[----:B-1----:R-:W3:Y:S04]  /*71b0*/  LDL.LU R24, [R1+0x400] ;  /* 0x0004000001187983 */ /* 0x002ee80000300800 */
[----:B------:R-:W3:Y:S04]  /*71c0*/  LDL.LU R25, [R1+0x404] ;  /* 0x0004040001197983 */ /* 0x000ee80000300800 */
        /* <DEDUP_REMOVED lines=125> */
[----:B------:R-:W3:Y:S01]  /*79a0*/  LDL.LU R151, [R1+0x5fc] ;  /* 0x0005fc0001977983 */ /* 0x000ee20000300800 */
[----:B------:R-:W-:-:S02]  /*79b0*/  UIADD3 UR8, UR5, 0x2, URZ ;  /* 0x0000000205087890 */ /* 0x000fc4000fffe03f */
[----:B------:R-:W-:Y:S01]  /*79c0*/  UIADD3 UR10, UR4, 0x2, URZ ;  /* 0x00000002040a7890 */ /* 0x000fe2000fffe03f */
[----:B------:R-:W-:Y:S01]  /*79d0*/  UMOV UR9, 0x40000040 ;  /* 0x4000004000097882 */ /* 0x000fe20000000000 */
[----:B------:R-:W-:Y:S01]  /*79e0*/  UMOV UR11, 0x40000040 ;  /* 0x40000040000b7882 */ /* 0x000fe20000000000 */
[----:B---3--:R-:W-:-:S06]  /*79f0*/  WARPGROUP.ARRIVE ;  /* 0x00000000000079c5 */ /* 0x008fcc0000000000 */
[----:B------:R-:W-:Y:S03]  /*7a00*/  QGMMA.64x256x32.F32.E4M3.E4M3 R24, gdesc[UR8], R24, gsb0 ;  /* 0x03e00000081879f3 */ /* 0x000fe60008000818 */
[----:B------:R-:W-:Y:S02]  /*7a10*/  WARPGROUP.DEPBAR.LE gsb0, 0x0 ;  /* 0x00008000000079c5 */ /* 0x000fe40000010000 */
[----:B------:R1:W-:Y:S04]  /*7a20*/  STL.64 [R1+0x400], R24 ;  /* 0x0004001801007387 */ /* 0x0003e80000100a00 */
        /* <DEDUP_REMOVED lines=63> */
[----:B-1----:R-:W2:Y:S04]  /*7e20*/  LDL.LU R24, [R1] ;  /* 0x0000000001187983 */ /* 0x002ea80000300800 */
[----:B------:R-:W2:Y:S04]  /*7e30*/  LDL.LU R25, [R1+0x4] ;  /* 0x0000040001197983 */ /* 0x000ea80000300800 */
[----:B---3--:R-:W3:Y:S04]  /*7e40*/  LDL.LU R26, [R1+0x8] ;  /* 0x00000800011a7983 */ /* 0x008ee80000300800 */
[----:B------:R-:W3:Y:S04]  /*7e50*/  LDL.LU R27, [R1+0xc] ;  /* 0x00000c00011b7983 */ /* 0x000ee80000300800 */
[----:B----4-:R-:W4:Y:S04]  /*7e60*/  LDL.LU R28, [R1+0x10] ;  /* 0x00001000011c7983 */ /* 0x010f280000300800 */
[----:B------:R-:W4:Y:S04]  /*7e70*/  LDL.LU R29, [R1+0x14] ;  /* 0x00001400011d7983 */ /* 0x000f280000300800 */
[----:B--2---:R-:W2:Y:S04]  /*7e80*/  LDL.LU R30, [R1+0x18] ;  /* 0x00001800011e7983 */ /* 0x004ea80000300800 */
[----:B------:R-:W2:Y:S04]  /*7e90*/  LDL.LU R31, [R1+0x1c] ;  /* 0x00001c00011f7983 */ /* 0x000ea80000300800 */
[----:B------:R-:W3:Y:S04]  /*7ea0*/  LDL.LU R32, [R1+0x20] ;  /* 0x0000200001207983 */ /* 0x000ee80000300800 */
[----:B------:R-:W3:Y:S04]  /*7eb0*/  LDL.LU R33, [R1+0x24] ;  /* 0x0000240001217983 */ /* 0x000ee80000300800 */
[----:B------:R-:W4:Y:S04]  /*7ec0*/  LDL.LU R34, [R1+0x28] ;  /* 0x0000280001227983 */ /* 0x000f280000300800 */
[----:B------:R-:W4:Y:S04]  /*7ed0*/  LDL.LU R35, [R1+0x2c] ;  /* 0x00002c0001237983 */ /* 0x000f280000300800 */
[----:B------:R-:W2:Y:S04]  /*7ee0*/  LDL.LU R36, [R1+0x30] ;  /* 0x0000300001247983 */ /* 0x000ea80000300800 */
        /* <DEDUP_REMOVED lines=15> */
[----:B------:R-:W4:Y:S01]  /*7fe0*/  LDL.LU R52, [R1+0x70] ;  /* 0x0000700001347983 */ /* 0x000f220000300800 */
        /* <DEDUP_REMOVED lines=126> */
[----:B------:R-:W-:-:S02]  /*87d0*/  MOV R57, R223 ;  /* 0x000000df00397202 */ /* 0x000fc40000000f00 */
[----:B------:R-:W-:Y:S01]  /*87e0*/  MOV R54, R226 ;  /* 0x000000e200367202 */ /* 0x000fe20000000f00 */
[----:B------:R-:W-:Y:S01]  /*87f0*/  STL.64 [R1+0x1480], R90 ;  /* 0x0014805a01007387 */ /* 0x000fe20000100a00 */
[----:B------:R-:W-:-:S03]  /*8800*/  MOV R55, R225 ;  /* 0x000000e100377202 */ /* 0x000fc60000000f00 */
        /* <DEDUP_REMOVED lines=18> */
[----:B----4-:R-:W-:Y:S04]  /*8930*/  STL.64 [R1+0x13e8], R52 ;  /* 0x0013e83401007387 */ /* 0x010fe80000100a00 */
[----:B---3--:R-:W-:Y:S04]  /*8940*/  STL.64 [R1+0x13e0], R50 ;  /* 0x0013e03201007387 */ /* 0x008fe80000100a00 */
[----:B--2---:R-:W-:Y:S04]  /*8950*/  STL.64 [R1+0x13d8], R48 ;  /* 0x0013d83001007387 */ /* 0x004fe80000100a00 */
        /* <DEDUP_REMOVED lines=12> */
[----:B-1----:R-:W2:Y:S04]  /*8a20*/  LDL.LU.64 R24, [R1+0x200] ;  /* 0x0002000001187983 */ /* 0x002ea80000300a00 */
[----:B------:R-:W2:Y:S04]  /*8a30*/  LDL.LU.64 R26, [R1+0x208] ;  /* 0x00020800011a7983 */ /* 0x000ea80000300a00 */
        /* <DEDUP_REMOVED lines=61> */
[----:B------:R-:W2:Y:S01]  /*8e10*/  LDL.LU.64 R150, [R1+0x3f8] ;  /* 0x0003f80001967983 */ /* 0x000ea20000300a00 */
[----:B------:R-:W-:Y:S01]  /*8e20*/  UIADD3 UR8, UR5, 0x202, URZ ;  /* 0x0000020205087890 */ /* 0x000fe2000fffe03f */
[----:B------:R-:W-:Y:S01]  /*8e30*/  UMOV UR9, 0x40000040 ;  /* 0x4000004000097882 */ /* 0x000fe20000000000 */
[----:B--2---:R-:W-:-:S07]  /*8e40*/  WARPGROUP.ARRIVE ;  /* 0x00000000000079c5 */ /* 0x004fce0000000000 */
[----:B------:R-:W-:Y:S03]  /*8e50*/  QGMMA.64x256x32.F32.E4M3.E4M3 R24, gdesc[UR8], R24, gsb0 ;  /* 0x03e00000081879f3 */ /* 0x000fe60008000818 */
[----:B------:R-:W-:Y:S02]  /*8e60*/  WARPGROUP.DEPBAR.LE gsb0, 0x0 ;  /* 0x00008000000079c5 */ /* 0x000fe40000010000 */
        /* <DEDUP_REMOVED lines=56> */
[----:B------:R1:W-:Y:S01]  /*91f0*/  STL [R1+0x270], R52 ;  /* 0x0002703401007387 */ /* 0x0003e20000100800 */
[----:B------:R-:W-:Y:S01]  /*9200*/  MOV R177, R108 ;  /* 0x0000006c00b17202 */ /* 0x000fe20000000f00 */
[----:B------:R-:W-:Y:S01]  /*9210*/  IMAD.MOV.U32 R178, RZ, RZ, R107 ;  /* 0x000000ffffb27224 */ /* 0x000fe200078e006b */
[----:B------:R-:W-:Y:S01]  /*9220*/  MOV R176, R109 ;  /* 0x0000006d00b07202 */ /* 0x000fe20000000f00 */
[----:B------:R-:W2:Y:S01]  /*9230*/  LDL.LU.64 R150, [R1+0x1570] ;  /* 0x0015700001967983 */ /* 0x000ea20000300a00 */
        /* <DEDUP_REMOVED lines=122> */
[----:B------:R-:W-:Y:S04]  /*99e0*/  STL.64 [R1], R24 ;  /* 0x0000001801007387 */ /* 0x000fe80000100a00 */
        /* <DEDUP_REMOVED lines=196> */
[----:B-1----:R-:W2:Y:S04]  /*a630*/  LDL.LU.64 R24, [R1] ;  /* 0x0000000001187983 */ /* 0x002ea80000300a00 */
[----:B------:R-:W3:Y:S04]  /*a640*/  LDL.LU.64 R26, [R1+0x8] ;  /* 0x00000800011a7983 */ /* 0x000ee80000300a00 */
[----:B------:R-:W4:Y:S04]  /*a650*/  LDL.LU.64 R28, [R1+0x10] ;  /* 0x00001000011c7983 */ /* 0x000f280000300a00 */
[----:B------:R-:W2:Y:S04]  /*a660*/  LDL.LU.64 R30, [R1+0x18] ;  /* 0x00001800011e7983 */ /* 0x000ea80000300a00 */
        /* <DEDUP_REMOVED lines=60> */
[----:B--2---:R-:W-:Y:S04]  /*aa30*/  STL.64 [R1+0xf58], R150 ;  /* 0x000f589601007387 */ /* 0x004fe80000100a00 */
[----:B----4-:R-:W-:Y:S04]  /*aa40*/  STL.64 [R1+0xf50], R148 ;  /* 0x000f509401007387 */ /* 0x010fe80000100a00 */
[----:B---3--:R-:W-:Y:S04]  /*aa50*/  STL.64 [R1+0xf48], R146 ;  /* 0x000f489201007387 */ /* 0x008fe80000100a00 */
        /* <DEDUP_REMOVED lines=61> */
[----:B-1----:R-:W2:Y:S04]  /*ae30*/  LDL.LU R24, [R1+0x200] ;  /* 0x0002000001187983 */ /* 0x002ea80000300800 */
        /* <DEDUP_REMOVED lines=28> */
[----:B------:R-:W-:Y:S01]  /*b000*/  IMAD.MOV.U32 R53, RZ, RZ, R158 ;  /* 0x000000ffff357224 */ /* 0x000fe200078e009e */
[----:B------:R-:W-:Y:S01]  /*b010*/  MOV R54, R156 ;  /* 0x0000009c00367202 */ /* 0x000fe20000000f00 */
[----:B------:R-:W-:Y:S01]  /*b020*/  IMAD.MOV.U32 R149, RZ, RZ, R3 ;  /* 0x000000ffff957224 */ /* 0x000fe200078e0003 */
[----:B------:R-:W2:Y:S01]  /*b030*/  LDL.LU R158, [R1+0x1170] ;  /* 0x00117000019e7983 */ /* 0x000ea20000300800 */
[----:B------:R-:W-:-:S02]  /*b040*/  MOV R150, R2 ;  /* 0x0000000200967202 */ /* 0x000fc40000000f00 */
[----:B------:R-:W-:Y:S01]  /*b050*/  MOV R151, R0 ;  /* 0x0000000000977202 */ /* 0x000fe20000000f00 */
[----:B------:R-:W2:Y:S01]  /*b060*/  LDL.LU R156, [R1+0x116c] ;  /* 0x00116c00019c7983 */ /* 0x000ea20000300800 */
[----:B------:R-:W-:Y:S01]  /*b070*/  MOV R55, R157 ;  /* 0x0000009d00377202 */ /* 0x000fe20000000f00 */
[----:B------:R-:W-:Y:S01]  /*b080*/  IMAD.MOV.U32 R56, RZ, RZ, R154 ;  /* 0x000000ffff387224 */ /* 0x000fe200078e009a */
[----:B------:R-:W-:Y:S01]  /*b090*/  MOV R148, R4 ;  /* 0x0000000400947202 */ /* 0x000fe20000000f00 */
[----:B------:R-:W2:Y:S01]  /*b0a0*/  LDL.LU R157, [R1+0x1168] ;  /* 0x00116800019d7983 */ /* 0x000ea20000300800 */
        /* <DEDUP_REMOVED lines=27> */
[----:B------:R-:W-:-:S03]  /*b260*/  MOV R129, R23 ;  /* 0x0000001700817202 */ /* 0x000fc60000000f00 */
[----:B------:R-:W-:Y:S01]  /*b270*/  STL.64 [R1+0x1130], R140 ;  /* 0x0011308c01007387 */ /* 0x000fe20000100a00 */
[----:B------:R-:W-:Y:S01]  /*b280*/  MOV R126, R159 ;  /* 0x0000009f007e7202 */ /* 0x000fe20000000f00 */
[----:B------:R-:W-:Y:S01]  /*b290*/  IMAD.MOV.U32 R125, RZ, RZ, R160 ;  /* 0x000000ffff7d7224 */ /* 0x000fe200078e00a0 */
[----:B------:R-:W-:Y:S01]  /*b2a0*/  MOV R127, R155 ;  /* 0x0000009b007f7202 */ /* 0x000fe20000000f00 */
[----:B------:R-:W-:Y:S01]  /*b2b0*/  STL.64 [R1+0x1128], R138 ;  /* 0x0011288a01007387 */ /* 0x000fe20000100a00 */
[----:B------:R-:W-:Y:S01]  /*b2c0*/  MOV R124, R161 ;  /* 0x000000a1007c7202 */ /* 0x000fe20000000f00 */
[----:B------:R-:W-:Y:S02]  /*b2d0*/  IMAD.MOV.U32 R122, RZ, RZ, R163 ;  /* 0x000000ffff7a7224 */ /* 0x000fe400078e00a3 */
        /* <DEDUP_REMOVED lines=186> */
[----:B------:R-:W-:-:S02]  /*be80*/  UIADD3 UR8, UR5, 0x4, URZ ;  /* 0x0000000405087890 */ /* 0x000fc4000fffe03f */
[----:B------:R-:W-:Y:S01]  /*be90*/  UIADD3 UR10, UR4, 0x4, URZ ;  /* 0x00000004040a7890 */ /* 0x000fe2000fffe03f */
[----:B------:R-:W-:Y:S01]  /*bea0*/  UMOV UR9, 0x40000040 ;  /* 0x4000004000097882 */ /* 0x000fe20000000000 */
[----:B------:R-:W-:Y:S01]  /*beb0*/  UMOV UR11, 0x40000040 ;  /* 0x40000040000b7882 */ /* 0x000fe20000000000 */
[----:B--2---:R-:W-:-:S06]  /*bec0*/  WARPGROUP.ARRIVE ;  /* 0x00000000000079c5 */ /* 0x004fcc0000000000 */
        /* <DEDUP_REMOVED lines=52> */
[----:B------:R-:W-:Y:S01]  /*c210*/  STL.64 [R1+0x590], R124 ;  /* 0x0005907c01007387 */ /* 0x000fe20000100a00 */
[----:B------:R-:W-:-:S03]  /*c220*/  MOV R221, R150 ;  /* 0x0000009600dd7202 */ /* 0x000fc60000000f00 */
[----:B------:R-:W-:Y:S01]  /*c230*/  STL.64 [R1+0x598], R126 ;  /* 0x0005987e01007387 */ /* 0x000fe20000100a00 */
[----:B------:R-:W-:-:S03]  /*c240*/  MOV R220, R151 ;  /* 0x0000009700dc7202 */ /* 0x000fc60000000f00 */
[----:B------:R-:W-:Y:S01]  /*c250*/  STL.64 [R1+0x5a0], R128 ;  /* 0x0005a08001007387 */ /* 0x000fe20000100a00 */
[----:B------:R-:W-:Y:S01]  /*c260*/  MOV R223, R148 ;  /* 0x0000009400df7202 */ /* 0x000fe20000000f00 */
[----:B------:R-:W-:Y:S02]  /*c270*/  IMAD.MOV.U32 R222, RZ, RZ, R149 ;  /* 0x000000ffffde7224 */ /* 0x000fe400078e0095 */
[----:B------:R-:W-:Y:S01]  /*c280*/  STL.64 [R1+0x5a8], R130 ;  /* 0x0005a88201007387 */ /* 0x000fe20000100a00 */
[----:B------:R-:W-:Y:S01]  /*c290*/  IMAD.MOV.U32 R225, RZ, RZ, R146 ;  /* 0x000000ffffe17224 */ /* 0x000fe200078e0092 */
[----:B------:R-:W-:Y:S02]  /*c2a0*/  MOV R224, R147 ;  /* 0x0000009300e07202 */ /* 0x000fe40000000f00 */
[----:B------:R1:W-:Y:S01]  /*c2b0*/  STL.64 [R1+0x5b0], R132 ;  /* 0x0005b08401007387 */ /* 0x0003e20000100a00 */
[----:B------:R-:W-:-:S03]  /*c2c0*/  MOV R227, R144 ;  /* 0x0000009000e37202 */ /* 0x000fc60000000f00 */
[----:B------:R-:W2:Y:S01]  /*c2d0*/  LDL.LU.64 R150, [R1+0x1158] ;  /* 0x0011580001967983 */ /* 0x000ea20000300a00 */
[----:B------:R-:W-:Y:S01]  /*c2e0*/  MOV R226, R145 ;  /* 0x0000009100e27202 */ /* 0x000fe20000000f00 */
[----:B------:R-:W-:Y:S02]  /*c2f0*/  IMAD.MOV.U32 R5, RZ, RZ, R143 ;  /* 0x000000ffff057224 */ /* 0x000fe400078e008f */
[----:B------:R-:W2:Y:S01]  /*c300*/  LDL.LU.64 R148, [R1+0x1150] ;  /* 0x0011500001947983 */ /* 0x000ea20000300a00 */
[----:B------:R-:W-:Y:S01]  /*c310*/  MOV R6, R142 ;  /* 0x0000008e00067202 */ /* 0x000fe20000000f00 */
[----:B------:R-:W-:Y:S02]  /*c320*/  IMAD.MOV.U32 R8, RZ, RZ, R140 ;  /* 0x000000ffff087224 */ /* 0x000fe400078e008c */
[----:B------:R-:W2:Y:S01]  /*c330*/  LDL.LU.64 R146, [R1+0x1148] ;  /* 0x0011480001927983 */ /* 0x000ea20000300a00 */
[----:B------:R-:W-:-:S03]  /*c340*/  MOV R7, R141 ;  /* 0x0000008d00077202 */ /* 0x000fc60000000f00 */
[----:B------:R-:W2:Y:S01]  /*c350*/  LDL.LU.64 R144, [R1+0x1140] ;  /* 0x0011400001907983 */ /* 0x000ea20000300a00 */
[----:B------:R-:W-:Y:S01]  /*c360*/  MOV R17, R138 ;  /* 0x0000008a00117202 */ /* 0x000fe20000000f00 */
[----:B------:R-:W-:Y:S01]  /*c370*/  IMAD.MOV.U32 R18, RZ, RZ, R137 ;  /* 0x000000ffff127224 */ /* 0x000fe200078e0089 */
[----:B------:R-:W-:Y:S01]  /*c380*/  MOV R16, R139 ;  /* 0x0000008b00107202 */ /* 0x000fe20000000f00 */
[----:B------:R-:W2:Y:S01]  /*c390*/  LDL.LU.64 R142, [R1+0x1138] ;  /* 0x00113800018e7983 */ /* 0x000ea20000300a00 */
[----:B------:R-:W-:Y:S01]  /*c3a0*/  MOV R19, R136 ;  /* 0x0000008800137202 */ /* 0x000fe20000000f00 */
[----:B------:R-:W-:Y:S02]  /*c3b0*/  IMAD.MOV.U32 R23, RZ, RZ, R134 ;  /* 0x000000ffff177224 */ /* 0x000fe400078e0086 */
[----:B------:R-:W2:Y:S01]  /*c3c0*/  LDL.LU.64 R140, [R1+0x1130] ;  /* 0x00113000018c7983 */ /* 0x000ea20000300a00 */
[----:B------:R-:W-:-:S03]  /*c3d0*/  MOV R22, R135 ;  /* 0x0000008700167202 */ /* 0x000fc60000000f00 */
        /* <DEDUP_REMOVED lines=59> */
[----:B------:R-:W-:-:S02]  /*c790*/  UMOV UR9, 0x40000040 ;  /* 0x4000004000097882 */ /* 0x000fc40000000000 */
[----:B------:R-:W-:Y:S04]  /*c7a0*/  STL [R1+0xb5c], R220 ;  /* 0x000b5cdc01007387 */ /* 0x000fe80000100800 */
        /* <DEDUP_REMOVED lines=168> */
[----:B------:R-:W-:-:S03]  /*d230*/  IMAD.MOV.U32 R0, RZ, RZ, R151 ;  /* 0x000000ffff007224 */ /* 0x000fc600078e0097 */
[----:B------:R-:W-:Y:S01]  /*d240*/  STL.64 [R1+0x70], R52 ;  /* 0x0000703401007387 */ /* 0x000fe20000100a00 */
[----:B------:R-:W-:Y:S01]  /*d250*/  IMAD.MOV.U32 R4, RZ, RZ, R148 ;  /* 0x000000ffff047224 */ /* 0x000fe200078e0094 */
[----:B------:R-:W-:Y:S02]  /*d260*/  MOV R3, R149 ;  /* 0x0000009500037202 */ /* 0x000fe40000000f00 */
[----:B------:R-:W-:Y:S01]  /*d270*/  STL.64 [R1+0x78], R54 ;  /* 0x0000783601007387 */ /* 0x000fe20000100a00 */
[----:B------:R-:W-:-:S03]  /*d280*/  MOV R10, R146 ;  /* 0x00000092000a7202 */ /* 0x000fc60000000f00 */
[----:B------:R1:W-:Y:S01]  /*d290*/  STL.64 [R1+0x80], R56 ;  /* 0x0000803801007387 */ /* 0x0003e20000100a00 */
        /* <DEDUP_REMOVED lines=156> */
[----:B------:R-:W-:Y:S04]  /*dc60*/  STL.64 [R1+0x6e0], R156 ;  /* 0x0006e09c01007387 */ /* 0x000fe80000100a00 */
        /* <DEDUP_REMOVED lines=64> */
[----:B------:R-:W3:Y:S01]  /*e070*/  LDL.LU R133, [R1+0x84] ;  /* 0x0000840001857983 */ /* 0x000ee20000300800 */
[----:B------:R-:W-:Y:S01]  /*e080*/  MOV R134, R220 ;  /* 0x000000dc00867202 */ /* 0x000fe20000000f00 */
[----:B------:R-:W-:Y:S01]  /*e090*/  IMAD.MOV.U32 R136, RZ, RZ, R222 ;  /* 0x000000ffff887224 */ /* 0x000fe200078e00de */
[----:B------:R-:W-:Y:S01]  /*e0a0*/  MOV R135, R221 ;  /* 0x000000dd00877202 */ /* 0x000fe20000000f00 */
[----:B------:R-:W4:Y:S01]  /*e0b0*/  LDL.LU R220, [R1+0xb5c] ;  /* 0x000b5c0001dc7983 */ /* 0x000f220000300800 */
[----:B------:R-:W-:-:S03]  /*e0c0*/  MOV R137, R223 ;  /* 0x000000df00897202 */ /* 0x000fc60000000f00 */
[----:B------:R-:W4:Y:S01]  /*e0d0*/  LDL.LU R221, [R1+0xb58] ;  /* 0x000b580001dd7983 */ /* 0x000f220000300800 */
[----:B------:R-:W-:Y:S01]  /*e0e0*/  MOV R138, R224 ;  /* 0x000000e0008a7202 */ /* 0x000fe20000000f00 */
[----:B------:R-:W-:Y:S02]  /*e0f0*/  IMAD.MOV.U32 R139, RZ, RZ, R225 ;  /* 0x000000ffff8b7224 */ /* 0x000fe400078e00e1 */
[----:B------:R-:W4:Y:S01]  /*e100*/  LDL.LU R222, [R1+0xb54] ;  /* 0x000b540001de7983 */ /* 0x000f220000300800 */
[----:B------:R-:W-:-:S03]  /*e110*/  MOV R140, R226 ;  /* 0x000000e2008c7202 */ /* 0x000fc60000000f00 */
[----:B------:R-:W4:Y:S01]  /*e120*/  LDL.LU R223, [R1+0xb50] ;  /* 0x000b500001df7983 */ /* 0x000f220000300800 */
[----:B------:R-:W-:-:S03]  /*e130*/  MOV R141, R227 ;  /* 0x000000e3008d7202 */ /* 0x000fc60000000f00 */
[----:B------:R-:W4:Y:S01]  /*e140*/  LDL.LU R224, [R1+0xb4c] ;  /* 0x000b4c0001e07983 */ /* 0x000f220000300800 */
[----:B------:R-:W-:-:S03]  /*e150*/  IMAD.MOV.U32 R142, RZ, RZ, R5 ;  /* 0x000000ffff8e7224 */ /* 0x000fc600078e0005 */
        /* <DEDUP_REMOVED lines=11> */
[----:B------:R-:W-:Y:S01]  /*e210*/  IMAD.MOV.U32 R148, RZ, RZ, R18 ;  /* 0x000000ffff947224 */ /* 0x000fe200078e0012 */
[----:B------:R-:W-:Y:S02]  /*e220*/  MOV R150, R22 ;  /* 0x0000001600967202 */ /* 0x000fe40000000f00 */
[----:B------:R-:W4:Y:S01]  /*e230*/  LDL.LU R8, [R1+0xb30] ;  /* 0x000b300001087983 */ /* 0x000f220000300800 */
[----:B------:R-:W-:Y:S01]  /*e240*/  IMAD.MOV.U32 R151, RZ, RZ, R23 ;  /* 0x000000ffff977224 */ /* 0x000fe200078e0017 */
[----:B------:R-:W-:Y:S02]  /*e250*/  MOV R149, R19 ;  /* 0x0000001300957202 */ /* 0x000fe40000000f00 */
[----:B------:R-:W4:Y:S04]  /*e260*/  LDL.LU R16, [R1+0xb2c] ;  /* 0x000b2c0001107983 */ /* 0x000f280000300800 */
[----:B------:R-:W4:Y:S04]  /*e270*/  LDL.LU R17, [R1+0xb28] ;  /* 0x000b280001117983 */ /* 0x000f280000300800 */
[----:B------:R-:W4:Y:S04]  /*e280*/  LDL.LU R18, [R1+0xb24] ;  /* 0x000b240001127983 */ /* 0x000f280000300800 */
[----:B------:R-:W4:Y:S04]  /*e290*/  LDL.LU R19, [R1+0xb20] ;  /* 0x000b200001137983 */ /* 0x000f280000300800 */
[----:B------:R-:W4:Y:S04]  /*e2a0*/  LDL.LU R22, [R1+0xb1c] ;  /* 0x000b1c0001167983 */ /* 0x000f280000300800 */
[----:B------:R-:W4:Y:S04]  /*e2b0*/  LDL.LU R23, [R1+0xb18] ;  /* 0x000b180001177983 */ /* 0x000f280000300800 */
        /* <DEDUP_REMOVED lines=9> */
[----:B---3--:R-:W-:Y:S04]  /*e350*/  STL.64 [R1+0x8a0], R132 ;  /* 0x0008a08401007387 */ /* 0x008fe80000100a00 */
[----:B--2---:R-:W-:Y:S04]  /*e360*/  STL.64 [R1+0x898], R130 ;  /* 0x0008988201007387 */ /* 0x004fe80000100a00 */
[----:B----4-:R-:W-:Y:S04]  /*e370*/  STL.64 [R1+0x890], R128 ;  /* 0x0008908001007387 */ /* 0x010fe80000100a00 */
        /* <DEDUP_REMOVED lines=353> */
[----:B------:R-:W2:Y:S01]  /*f990*/  LDL.LU R133, [R1+0x5b4] ;  /* 0x0005b40001857983 */ /* 0x000ea20000300800 */
        /* <DEDUP_REMOVED lines=13> */
[----:B------:R-:W-:Y:S01]  /*fa70*/  UIADD3 UR8, UR5, 0x6, URZ ;  /* 0x0000000605087890 */ /* 0x000fe2000fffe03f */
[----:B------:R-:W-:Y:S01]  /*fa80*/  MOV R144, R227 ;  /* 0x000000e300907202 */ /* 0x000fe20000000f00 */
[----:B------:R-:W-:Y:S01]  /*fa90*/  UIADD3 UR10, UR4, 0x6, URZ ;  /* 0x00000006040a7890 */ /* 0x000fe2000fffe03f */
[----:B------:R-:W-:Y:S01]  /*faa0*/  MOV R146, R225 ;  /* 0x000000e100927202 */ /* 0x000fe20000000f00 */
[----:B------:R-:W-:Y:S01]  /*fab0*/  UMOV UR9, 0x40000040 ;  /* 0x4000004000097882 */ /* 0x000fe20000000000 */
[----:B------:R-:W-:Y:S01]  /*fac0*/  MOV R147, R224 ;  /* 0x000000e000937202 */ /* 0x000fe20000000f00 */
[----:B------:R-:W-:Y:S01]  /*fad0*/  UMOV UR11, 0x40000040 ;  /* 0x40000040000b7882 */ /* 0x000fe20000000000 */
[----:B------:R-:W-:Y:S01]  /*fae0*/  MOV R149, R222 ;  /* 0x000000de00957202 */ /* 0x000fe20000000f00 */
[----:B------:R3:W5:Y:S01]  /*faf0*/  LDL.LU R23, [R1+0xb14] ;  /* 0x000b140001177983 */ /* 0x0007620000300800 */
[----:B------:R-:W-:-:S03]  /*fb00*/  MOV R150, R221 ;  /* 0x000000dd00967202 */ /* 0x000fc60000000f00 */
[----:B------:R3:W5:Y:S04]  /*fb10*/  LDL.LU R22, [R1+0xb10] ;  /* 0x000b100001167983 */ /* 0x0007680000300800 */
[----:B------:R3:W5:Y:S04]  /*fb20*/  LDL.LU R19, [R1+0xb0c] ;  /* 0x000b0c0001137983 */ /* 0x0007680000300800 */
[----:B------:R3:W5:Y:S04]  /*fb30*/  LDL.LU R18, [R1+0xb08] ;  /* 0x000b080001127983 */ /* 0x0007680000300800 */
[----:B------:R3:W5:Y:S04]  /*fb40*/  LDL.LU R17, [R1+0xb04] ;  /* 0x000b040001117983 */ /* 0x0007680000300800 */
[----:B------:R3:W5:Y:S04]  /*fb50*/  LDL.LU R16, [R1+0xb00] ;  /* 0x000b000001107983 */ /* 0x0007680000300800 */
[----:B------:R3:W5:Y:S04]  /*fb60*/  LDL.LU R8, [R1+0xafc] ;  /* 0x000afc0001087983 */ /* 0x0007680000300800 */
[----:B------:R3:W5:Y:S04]  /*fb70*/  LDL.LU R7, [R1+0xaf8] ;  /* 0x000af80001077983 */ /* 0x0007680000300800 */
[----:B------:R3:W5:Y:S04]  /*fb80*/  LDL.LU R6, [R1+0xaf4] ;  /* 0x000af40001067983 */ /* 0x0007680000300800 */
[----:B------:R3:W5:Y:S01]  /*fb90*/  LDL.LU R5, [R1+0xaf0] ;  /* 0x000af00001057983 */ /* 0x0007620000300800 */
        /* <DEDUP_REMOVED lines=238> */
[----:B------:R-:W-:-:S02]  /*10a80*/  MOV R219, R13 ;  /* 0x0000000d00db7202 */ /* 0x000fc40000000f00 */
[----:B------:R-:W-:Y:S02]  /*10a90*/  MOV R220, R12 ;  /* 0x0000000c00dc7202 */ /* 0x000fe40000000f00 */
[----:B------:R-:W-:Y:S02]  /*10aa0*/  MOV R222, R10 ;  /* 0x0000000a00de7202 */ /* 0x000fe40000000f00 */
[----:B------:R-:W-:Y:S02]  /*10ab0*/  MOV R223, R9 ;  /* 0x0000000900df7202 */ /* 0x000fe40000000f00 */
[----:B------:R-:W-:Y:S02]  /*10ac0*/  MOV R225, R3 ;  /* 0x0000000300e17202 */ /* 0x000fe40000000f00 */
[----:B------:R-:W-:Y:S01]  /*10ad0*/  MOV R226, R2 ;  /* 0x0000000200e27202 */ /* 0x000fe20000000f00 */
[----:B------:R-:W-:Y:S01]  /*10ae0*/  UIADD3 UR8, UR5, 0x406, URZ ;  /* 0x0000040605087890 */ /* 0x000fe2000fffe03f */
[----:B------:R-:W4:Y:S01]  /*10af0*/  LDL.LU.64 R98, [R1+0x818] ;  /* 0x0008180001627983 */ /* 0x000f220000300a00 */
[----:B------:R-:W-:-:S03]  /*10b00*/  UMOV UR9, 0x40000040 ;  /* 0x4000004000097882 */ /* 0x000fc60000000000 */
[----:B------:R-:W4:Y:S04]  /*10b10*/  LDL.LU.64 R96, [R1+0x810] ;  /* 0x0008100001607983 */ /* 0x000f280000300a00 */
        /* <DEDUP_REMOVED lines=35> */
[----:B------:R-:W4:Y:S01]  /*10d50*/  LDL.LU.64 R24, [R1+0x6f0] ;  /* 0x0006f00001187983 */ /* 0x000f220000300a00 */
[----:B--2---:R-:W-:-:S06]  /*10d60*/  WARPGROUP.ARRIVE ;  /* 0x00000000000079c5 */ /* 0x004fcc0000000000 */
        /* <DEDUP_REMOVED lines=66> */
[----:B-1----:R3:W5:Y:S04]  /*11190*/  LDL.LU R158, [R1+0x6e8] ;  /* 0x0006e800019e7983 */ /* 0x0027680000300800 */
[----:B------:R3:W5:Y:S04]  /*111a0*/  LDL.LU.64 R156, [R1+0x6e0] ;  /* 0x0006e000019c7983 */ /* 0x0007680000300a00 */
[----:B------:R3:W5:Y:S04]  /*111b0*/  LDL.LU R154, [R1+0x6dc] ;  /* 0x0006dc00019a7983 */ /* 0x0007680000300800 */
[----:B------:R3:W5:Y:S04]  /*111c0*/  LDL.LU R153, [R1+0x6d8] ;  /* 0x0006d80001997983 */ /* 0x0007680000300800 */
        /* <DEDUP_REMOVED lines=26> */
[----:B------:R-:W-:Y:S01]  /*11370*/  UIADD3 UR8, UR5, 0x606, URZ ;  /* 0x0000060605087890 */ /* 0x000fe2000fffe03f */
[----:B------:R-:W-:Y:S01]  /*11380*/  UMOV UR9, 0x40000040 ;  /* 0x4000004000097882 */ /* 0x000fe20000000000 */
[----:B------:R-:W-:-:S04]  /*11390*/  UIADD3 UR5, UR41, 0x1, URZ ;  /* 0x0000000129057890 */ /* 0x000fc8000fffe03f */
[----:B------:R-:W-:-:S04]  /*113a0*/  UISETP.NE.AND UP0, UPT, UR5, 0x3, UPT ;  /* 0x000000030500788c */ /* 0x000fc8000bf05270 */
[----:B------:R-:W-:-:S04]  /*113b0*/  USEL UR4, URZ, 0x1, UP0 ;  /* 0x000000013f047887 */ /* 0x000fc80008000000 */
[----:B------:R-:W-:Y:S02]  /*113c0*/  ULOP3.LUT UR4, UR42, UR4, URZ, 0x3c, !UPT ;  /* 0x000000042a047292 */ /* 0x000fe4000f8e3c3f */
[----:B------:R-:W-:-:S04]  /*113d0*/  USEL UR5, UR5, URZ, UP0 ;  /* 0x0000003f05057287 */ /* 0x000fc80008000000 */
[----:B------:R-:W-:Y:S01]  /*113e0*/  MOV R2, UR4 ;  /* 0x0000000400027c02 */ /* 0x000fe20008000f00 */
[----:B------:R-:W-:Y:S01]  /*113f0*/  UMOV UR4, 0x1 ;  /* 0x0000000100047882 */ /* 0x000fe20000000000 */
[----:B----4-:R-:W-:-:S06]  /*11400*/  WARPGROUP.ARRIVE ;  /* 0x00000000000079c5 */ /* 0x010fcc0000000000 */
[----:B---3--:R-:W-:Y:S03]  /*11410*/  QGMMA.64x256x32.F32.E4M3.E4M3 R24, gdesc[UR8], R24, gsb0 ;  /* 0x03e00000081879f3 */ /* 0x008fe60008000818 */
[----:B------:R-:W-:Y:S02]  /*11420*/  WARPGROUP.DEPBAR.LE gsb0, 0x0 ;  /* 0x00008000000079c5 */ /* 0x000fe40000010000 */
.L_x_38:
[----:B-1---5:R-:W-:-:S04]  /*11430*/  VIMNMX R0, R6, 0x1, PT ;  /* 0x0000000106007848 */ /* 0x022fc80003fe0100 */
[----:B------:R-:W-:-:S04]  /*11440*/  IADD3 R6, R6, -R0, RZ ;  /* 0x8000000006067210 */ /* 0x000fc80007ffe0ff */
[----:B------:R-:W-:-:S13]  /*11450*/  ISETP.GE.AND P0, PT, R6, 0x1, PT ;  /* 0x000000010600780c */ /* 0x000fda0003f06270 */
[----:B------:R-:W-:Y:S05]  /*11460*/  @!P0 BRA `(.L_x_43) ;  /* 0x000000dc00a48947 */ /* 0x000fea0003800000 */
[----:B------:R-:W-:Y:S01]  /*11470*/  IMAD.MOV.U32 R3, RZ, RZ, R6 ;  /* 0x000000ffff037224 */ /* 0x000fe200078e0006 */
[----:B------:R-:W-:-:S07]  /*11480*/  MOV R0, UR41 ;  /* 0x0000002900007c02 */ /* 0x000fce0008000f00 */
.L_x_50:
[----:B------:R-:W-:-:S06]  /*11490*/  UISETP.NE.AND UP0, UPT, UR43, 0x3, UPT ;  /* 0x000000032b00788c */ /* 0x000fcc000bf05270 */
[----:B------:R-:W-:-:S13]  /*114a0*/  PLOP3.LUT P1, PT, PT, PT, UP0, 0x80, 0x0 ;  /* 0x000000000000781c */ /* 0x000fda0003f2f008 */
[----:B------:R-:W-:Y:S05]  /*114b0*/  @!P1 BRA `(.L_x_44) ;  /* 0x0000000000049947 */ /* 0x000fea0003800000 */
[----:B------:R-:W-:Y:S01]  /*114c0*/  BPT.TRAP 0x1 ;  /* 0x000000040000795c */ /* 0x000fe20000300000 */
.L_x_44:
[----:B------:R-:W-:Y:S01]  /*114d0*/  ULEA UR6, UR5, UR47, 0x3 ;  /* 0x0000002f05067291 */ /* 0x000fe2000f8e183f */
[----:B------:R-:W-:-:S08]  /*114e0*/  SHF.L.U32 R4, R2, 0x1f, RZ ;  /* 0x0000001f02047819 */ /* 0x000fd000000006ff */
[----:B------:R1:W3:Y:S01]  /*114f0*/  SYNCS.PHASECHK.TRANS64.TRYWAIT P0, [UR6+0x34480], R4 ;  /* 0x03448004ff0075a7 */ /* 0x0002e20008000146 */
[----:B------:R-:W-:Y:S05]  /*11500*/  @!P1 BRA `(.L_x_45) ;  /* 0x0000000000049947 */ /* 0x000fea0003800000 */
[----:B------:R-:W-:Y:S01]  /*11510*/  BPT.TRAP 0x1 ;  /* 0x000000040000795c */ /* 0x000fe20000300000 */
.L_x_45:
[----:B---3--:R-:W-:Y:S05]  /*11520*/  @P0 BRA `(.L_x_46) ;  /* 0x0000000000080947 */ /* 0x008fea0003800000 */
[----:B------:R-:W3:Y:S02]  /*11530*/  SYNCS.PHASECHK.TRANS64.TRYWAIT P0, [UR6+0x34480], R4 ;  /* 0x03448004ff0075a7 */ /* 0x000ee40008000146 */
[----:B---3--:R-:W-:Y:S05]  /*11540*/  @!P0 BRA `(.L_x_47) ;  /* 0x0000022c00dc8947 */ /* 0x008fea0003800000 */
.L_x_46:
        /* <DEDUP_REMOVED lines=64> */
[----:B----4-:R-:W4:Y:S04]  /*11950*/  LDL.LU.64 R24, [R1] ;  /* 0x0000000001187983 */ /* 0x010f280000300a00 */
        /* <DEDUP_REMOVED lines=127> */
[----:B--2---:R-:W2:Y:S04]  /*12150*/  LDL.LU.64 R24, [R1+0x200] ;  /* 0x0002000001187983 */ /* 0x004ea80000300a00 */
        /* <DEDUP_REMOVED lines=201> */
[----:B------:R-:W-:Y:S01]  /*12df0*/  UISETP.NE.U32.AND UP0, UPT, UR4, URZ, UPT ;  /* 0x0000003f0400728c */ /* 0x000fe2000bf05070 */
[----:B------:R-:W-:Y:S01]  /*12e00*/  STL [R1+0x1174], R154 ;  /* 0x0011749a01007387 */ /* 0x000fe20000100800 */
[----:B------:R-:W-:Y:S02]  /*12e10*/  ULEA UR7, UR5, UR6, 0xb ;  /* 0x0000000605077291 */ /* 0x000fe4000f8e583f */
[----:B------:R-:W-:Y:S01]  /*12e20*/  ULEA UR6, UR5, UR8, 0xb ;  /* 0x0000000805067291 */ /* 0x000fe2000f8e583f */
[----:B------:R-:W-:Y:S01]  /*12e30*/  STL [R1+0x1170], R153 ;  /* 0x0011709901007387 */ /* 0x000fe20000100800 */
[----:B------:R-:W-:Y:S01]  /*12e40*/  UMOV UR9, 0x40000040 ;  /* 0x4000004000097882 */ /* 0x000fe20000000000 */
[----:B------:R-:W-:Y:S02]  /*12e50*/  UMOV UR11, 0x40000040 ;  /* 0x40000040000b7882 */ /* 0x000fe40000000000 */
[----:B------:R-:W-:Y:S01]  /*12e60*/  UMOV UR8, UR7 ;  /* 0x0000000700087c82 */ /* 0x000fe20008000000 */
[----:B------:R-:W-:Y:S01]  /*12e70*/  STL [R1+0xb20], R23 ;  /* 0x000b201701007387 */ /* 0x000fe20000100800 */
[----:B------:R-:W-:-:S03]  /*12e80*/  UMOV UR10, UR6 ;  /* 0x00000006000a7c82 */ /* 0x000fc60008000000 */
        /* <DEDUP_REMOVED lines=13> */
[----:B------:R-:W-:Y:S03]  /*12f60*/  QGMMA.64x256x32.F32.E4M3.E4M3 R24, gdesc[UR8], R24, UP0, gsb0 ;  /* 0x03e00000081879f3 */ /* 0x000fe6000b800818 */
        /* <DEDUP_REMOVED lines=267> */
[----:B------:R-:W-:Y:S01]  /*14020*/  STL.64 [R1], R24 ;  /* 0x0000001801007387 */ /* 0x000fe20000100a00 */
[----:B------:R-:W-:Y:S01]  /*14030*/  IMAD.MOV.U32 R2, RZ, RZ, R150 ;  /* 0x000000ffff027224 */ /* 0x000fe200078e0096 */
[----:B------:R-:W-:Y:S01]  /*14040*/  MOV R0, R151 ;  /* 0x0000009700007202 */ /* 0x000fe20000000f00 */
[----:B------:R-:W-:Y:S01]  /*14050*/  IMAD.MOV.U32 R5, RZ, RZ, R147 ;  /* 0x000000ffff057224 */ /* 0x000fe200078e0093 */
[----:B------:R-:W-:Y:S01]  /*14060*/  STL.64 [R1+0x8], R26 ;  /* 0x0000081a01007387 */ /* 0x000fe20000100a00 */
[----:B-1----:R-:W-:Y:S01]  /*14070*/  MOV R4, R148 ;  /* 0x0000009400047202 */ /* 0x002fe20000000f00 */
        /* <DEDUP_REMOVED lines=123> */
[----:B------:R-:W-:-:S02]  /*14830*/  MOV R224, R56 ;  /* 0x0000003800e07202 */ /* 0x000fc40000000f00 */
[----:B------:R-:W-:Y:S01]  /*14840*/  MOV R225, R55 ;  /* 0x0000003700e17202 */ /* 0x000fe20000000f00 */
[----:B------:R-:W2:Y:S01]  /*14850*/  LDL.LU.64 R114, [R1+0x16f0] ;  /* 0x0016f00001727983 */ /* 0x000ea20000300a00 */
[----:B------:R-:W-:-:S03]  /*14860*/  MOV R227, R53 ;  /* 0x0000003500e37202 */ /* 0x000fc60000000f00 */
        /* <DEDUP_REMOVED lines=242> */
[----:B------:R-:W-:-:S02]  /*15790*/  UIADD3 UR8, UR7, 0x2, URZ ;  /* 0x0000000207087890 */ /* 0x000fc4000fffe03f */
[----:B------:R-:W-:Y:S01]  /*157a0*/  UIADD3 UR10, UR6, 0x2, URZ ;  /* 0x00000002060a7890 */ /* 0x000fe2000fffe03f */
[----:B------:R-:W-:Y:S01]  /*157b0*/  UMOV UR9, 0x40000040 ;  /* 0x4000004000097882 */ /* 0x000fe20000000000 */
[----:B------:R-:W-:Y:S01]  /*157c0*/  UMOV UR11, 0x40000040 ;  /* 0x40000040000b7882 */ /* 0x000fe20000000000 */
[----:B--2---:R-:W-:-:S06]  /*157d0*/  WARPGROUP.ARRIVE ;  /* 0x00000000000079c5 */ /* 0x004fcc0000000000 */
[----:B------:R-:W-:Y:S03]  /*157e0*/  QGMMA.64x256x32.F32.E4M3.E4M3 R24, gdesc[UR8], R24, UP0, gsb0 ;  /* 0x03e00000081879f3 */ /* 0x000fe6000b800818 */
        /* <DEDUP_REMOVED lines=65> */
[----:B-1----:R-:W4:Y:S04]  /*15c00*/  LDL.LU R24, [R1] ;  /* 0x0000000001187983 */ /* 0x002f280000300800 */
[----:B------:R-:W4:Y:S04]  /*15c10*/  LDL.LU R25, [R1+0x4] ;  /* 0x0000040001197983 */ /* 0x000f280000300800 */
[----:B--2---:R-:W2:Y:S04]  /*15c20*/  LDL.LU R26, [R1+0x8] ;  /* 0x00000800011a7983 */ /* 0x004ea80000300800 */
[----:B------:R-:W2:Y:S04]  /*15c30*/  LDL.LU R27, [R1+0xc] ;  /* 0x00000c00011b7983 */ /* 0x000ea80000300800 */
[----:B---3--:R-:W3:Y:S04]  /*15c40*/  LDL.LU R28, [R1+0x10] ;  /* 0x00001000011c7983 */ /* 0x008ee80000300800 */
[----:B------:R-:W3:Y:S04]  /*15c50*/  LDL.LU R29, [R1+0x14] ;  /* 0x00001400011d7983 */ /* 0x000ee80000300800 */
[----:B----4-:R-:W4:Y:S04]  /*15c60*/  LDL.LU R30, [R1+0x18] ;  /* 0x00001800011e7983 */ /* 0x010f280000300800 */
        /* <DEDUP_REMOVED lines=21> */
[----:B------:R-:W3:Y:S01]  /*15dc0*/  LDL.LU R52, [R1+0x70] ;  /* 0x0000700001347983 */ /* 0x000ee20000300800 */
[----:B------:R-:W-:Y:S01]  /*15dd0*/  IMAD.MOV.U32 R150, RZ, RZ, R2 ;  /* 0x000000ffff967224 */ /* 0x000fe200078e0002 */
[----:B------:R-:W-:Y:S01]  /*15de0*/  MOV R151, R0 ;  /* 0x0000000000977202 */ /* 0x000fe20000000f00 */
[----:B------:R-:W-:Y:S01]  /*15df0*/  IMAD.MOV.U32 R147, RZ, RZ, R5 ;  /* 0x000000ffff937224 */ /* 0x000fe200078e0005 */
[----:B------:R-:W-:-:S02]  /*15e00*/  MOV R148, R4 ;  /* 0x0000000400947202 */ /* 0x000fc40000000f00 */
[----:B------:R-:W-:Y:S01]  /*15e10*/  MOV R149, R3 ;  /* 0x0000000300957202 */ /* 0x000fe20000000f00 */
[----:B------:R-:W-:Y:S01]  /*15e20*/  IMAD.MOV.U32 R144, RZ, RZ, R8 ;  /* 0x000000ffff907224 */ /* 0x000fe200078e0008 */
[----:B------:R-:W-:Y:S02]  /*15e30*/  MOV R146, R6 ;  /* 0x0000000600927202 */ /* 0x000fe40000000f00 */
        /* <DEDUP_REMOVED lines=236> */
[----:B------:R-:W-:-:S03]  /*16d00*/  IMAD.MOV.U32 R2, RZ, RZ, R150 ;  /* 0x000000ffff027224 */ /* 0x000fc600078e0096 */
[----:B------:R-:W-:Y:S01]  /*16d10*/  STL.64 [R1+0x258], R46 ;  /* 0x0002582e01007387 */ /* 0x000fe20000100a00 */
[----:B------:R-:W-:-:S03]  /*16d20*/  MOV R0, R151 ;  /* 0x0000009700007202 */ /* 0x000fc60000000f00 */
[----:B------:R-:W-:Y:S01]  /*16d30*/  STL.64 [R1+0x260], R48 ;  /* 0x0002603001007387 */ /* 0x000fe20000100a00 */
[----:B------:R-:W-:-:S03]  /*16d40*/  MOV R4, R148 ;  /* 0x0000009400047202 */ /* 0x000fc60000000f00 */
[----:B------:R-:W-:Y:S01]  /*16d50*/  STL.64 [R1+0x268], R50 ;  /* 0x0002683201007387 */ /* 0x000fe20000100a00 */
[----:B------:R-:W-:Y:S01]  /*16d60*/  MOV R3, R149 ;  /* 0x0000009500037202 */ /* 0x000fe20000000f00 */
[----:B------:R-:W-:Y:S02]  /*16d70*/  IMAD.MOV.U32 R5, RZ, RZ, R147 ;  /* 0x000000ffff057224 */ /* 0x000fe400078e0093 */
[----:B------:R1:W-:Y:S01]  /*16d80*/  STL [R1+0x270], R52 ;  /* 0x0002703401007387 */ /* 0x0003e20000100800 */
        /* <DEDUP_REMOVED lines=140> */
[----:B------:R-:W-:-:S03]  /*17650*/  MOV R158, R53 ;  /* 0x00000035009e7202 */ /* 0x000fc60000000f00 */
        /* <DEDUP_REMOVED lines=415> */
[----:B------:R-:W-:-:S02]  /*19050*/  IMAD.MOV.U32 R126, RZ, RZ, R159 ;  /* 0x000000ffff7e7224 */ /* 0x000fc400078e009f */
        /* <DEDUP_REMOVED lines=102> */
[----:B------:R-:W-:Y:S02]  /*196c0*/  MOV R58, R227 ;  /* 0x000000e3003a7202 */ /* 0x000fe40000000f00 */
[----:B------:R-:W-:Y:S01]  /*196d0*/  MOV R59, R226 ;  /* 0x000000e2003b7202 */ /* 0x000fe20000000f00 */
        /* <DEDUP_REMOVED lines=154> */
[----:B------:R1:W-:Y:S01]  /*1a080*/  STL.64 [R1+0x5b0], R132 ;  /* 0x0005b08401007387 */ /* 0x0003e20000100a00 */
        /* <DEDUP_REMOVED lines=477> */
[----:B------:R-:W-:Y:S01]  /*1be60*/  IMAD.MOV.U32 R134, RZ, RZ, R223 ;  /* 0x000000ffff867224 */ /* 0x000fe200078e00df */
[----:B------:R-:W-:-:S02]  /*1be70*/  MOV R135, R224 ;  /* 0x000000e000877202 */ /* 0x000fc40000000f00 */
[----:B------:R-:W4:Y:S01]  /*1be80*/  LDL.LU R223, [R1+0xb68] ;  /* 0x000b680001df7983 */ /* 0x000f220000300800 */
[----:B------:R-:W-:Y:S01]  /*1be90*/  MOV R136, R225 ;  /* 0x000000e100887202 */ /* 0x000fe20000000f00 */
[----:B------:R-:W-:Y:S01]  /*1bea0*/  IMAD.MOV.U32 R138, RZ, RZ, R227 ;  /* 0x000000ffff8a7224 */ /* 0x000fe200078e00e3 */
[----:B------:R-:W-:Y:S01]  /*1beb0*/  MOV R137, R226 ;  /* 0x000000e200897202 */ /* 0x000fe20000000f00 */
[----:B------:R-:W4:Y:S01]  /*1bec0*/  LDL.LU R224, [R1+0xb64] ;  /* 0x000b640001e07983 */ /* 0x000f220000300800 */
[----:B------:R-:W-:-:S03]  /*1bed0*/  MOV R139, R0 ;  /* 0x00000000008b7202 */ /* 0x000fc60000000f00 */
        /* <DEDUP_REMOVED lines=412> */
[----:B------:R-:W-:-:S02]  /*1d8a0*/  MOV R146, R0 ;  /* 0x0000000000927202 */ /* 0x000fc40000000f00 */
[----:B------:R-:W-:Y:S01]  /*1d8b0*/  MOV R147, R227 ;  /* 0x000000e300937202 */ /* 0x000fe20000000f00 */
[----:B------:R1:W5:Y:S01]  /*1d8c0*/  LDL.LU R22, [R1+0xb1c] ;  /* 0x000b1c0001167983 */ /* 0x0003620000300800 */
[----:B------:R-:W-:Y:S02]  /*1d8d0*/  MOV R149, R225 ;  /* 0x000000e100957202 */ /* 0x000fe40000000f00 */
        /* <DEDUP_REMOVED lines=250> */
[----:B------:R-:W-:Y:S01]  /*1e880*/  MOV R227, R4 ;  /* 0x0000000400e37202 */ /* 0x000fe20000000f00 */
[----:B------:R-:W-:Y:S01]  /*1e890*/  UIADD3 UR8, UR7, 0x406, URZ ;  /* 0x0000040607087890 */ /* 0x000fe2000fffe03f */
[----:B------:R-:W-:Y:S01]  /*1e8a0*/  MOV R219, R20 ;  /* 0x0000001400db7202 */ /* 0x000fe20000000f00 */
[----:B------:R-:W-:Y:S01]  /*1e8b0*/  UMOV UR9, 0x40000040 ;  /* 0x4000004000097882 */ /* 0x000fe20000000000 */
[----:B------:R-:W-:Y:S01]  /*1e8c0*/  MOV R220, R15 ;  /* 0x0000000f00dc7202 */ /* 0x000fe20000000f00 */
[----:B------:R-:W3:Y:S01]  /*1e8d0*/  LDL.LU.64 R98, [R1+0x818] ;  /* 0x0008180001627983 */ /* 0x000ee20000300a00 */
[----:B------:R-:W-:-:S03]  /*1e8e0*/  MOV R222, R13 ;  /* 0x0000000d00de7202 */ /* 0x000fc60000000f00 */
[----:B------:R-:W3:Y:S04]  /*1e8f0*/  LDL.LU.64 R96, [R1+0x810] ;  /* 0x0008100001607983 */ /* 0x000ee80000300a00 */
        /* <DEDUP_REMOVED lines=35> */
[----:B------:R-:W3:Y:S01]  /*1eb30*/  LDL.LU.64 R24, [R1+0x6f0] ;  /* 0x0006f00001187983 */ /* 0x000ee20000300a00 */
[----:B--2---:R-:W-:-:S06]  /*1eb40*/  WARPGROUP.ARRIVE ;  /* 0x00000000000079c5 */ /* 0x004fcc0000000000 */
        /* <DEDUP_REMOVED lines=66> */
[----:B--2---:R1:W5:Y:S04]  /*1ef70*/  LDL.LU R158, [R1+0x6e8] ;  /* 0x0006e800019e7983 */ /* 0x0043680000300800 */
[----:B------:R1:W5:Y:S04]  /*1ef80*/  LDL.LU.64 R156, [R1+0x6e0] ;  /* 0x0006e000019c7983 */ /* 0x0003680000300a00 */
[----:B------:R1:W5:Y:S04]  /*1ef90*/  LDL.LU R154, [R1+0x6dc] ;  /* 0x0006dc00019a7983 */ /* 0x0003680000300800 */
[----:B------:R1:W5:Y:S04]  /*1efa0*/  LDL.LU R153, [R1+0x6d8] ;  /* 0x0006d80001997983 */ /* 0x0003680000300800 */
        /* <DEDUP_REMOVED lines=26> */
[----:B------:R-:W-:Y:S01]  /*1f150*/  UIADD3 UR8, UR7, 0x606, URZ ;  /* 0x0000060607087890 */ /* 0x000fe2000fffe03f */
[----:B------:R-:W-:Y:S01]  /*1f160*/  UMOV UR9, 0x40000040 ;  /* 0x4000004000097882 */ /* 0x000fe20000000000 */
[----:B---3--:R-:W-:-:S07]  /*1f170*/  WARPGROUP.ARRIVE ;  /* 0x00000000000079c5 */ /* 0x008fce0000000000 */
[----:B------:R-:W-:Y:S03]  /*1f180*/  QGMMA.64x256x32.F32.E4M3.E4M3 R24, gdesc[UR8], R24, UP0, gsb0 ;  /* 0x03e00000081879f3 */ /* 0x000fe6000b800818 */
[----:B------:R-:W-:Y:S02]  /*1f190*/  WARPGROUP.DEPBAR.LE gsb0, 0x0 ;  /* 0x00008000000079c5 */ /* 0x000fe40000010000 */
[----:B-1----:R-:W-:Y:S05]  /*1f1a0*/  @!P1 BRA `(.L_x_48) ;  /* 0x0000000000049947 */ /* 0x002fea0003800000 */
[----:B------:R-:W-:Y:S01]  /*1f1b0*/  BPT.TRAP 0x1 ;  /* 0x000000040000795c */ /* 0x000fe20000300000 */
.L_x_48:
[----:B-----5:R-:W-:Y:S01]  /*1f1c0*/  ISETP.NE.AND P0, PT, R22, RZ, PT ;  /* 0x000000ff1600720c */ /* 0x020fe20003f05270 */
[----:B------:R-:W-:-:S12]  /*1f1d0*/  UISETP.GT.U32.AND UP0, UPT, UR40, 0x1, UPT ;  /* 0x000000012800788c */ /* 0x000fd8000bf04070 */
[----:B------:R-:W-:-:S04]  /*1f1e0*/  @P0 LEA R4, R0, UR47, 0x3 ;  /* 0x0000002f00040c11 */ /* 0x000fc8000f8e18ff */
[----:B------:R-:W-:-:S04]  /*1f1f0*/  @P0 IADD3 R4, R4, 0x34498, RZ ;  /* 0x0003449804040810 */ /* 0x000fc80007ffe0ff */
[----:B------:R-:W-:-:S04]  /*1f200*/  @P0 PRMT R4, R23, 0x654, R4 ;  /* 0x0000065417040816 */ /* 0x000fc80000000004 */
[----:B------:R1:W-:Y:S01]  /*1f210*/  @P0 SYNCS.ARRIVE.TRANS64.RED.A1T0 RZ, [R4+URZ], RZ ;  /* 0x000000ff04ff09a7 */ /* 0x0003e2000810043f */
[----:B------:R-:W-:-:S13]  /*1f220*/  PLOP3.LUT P0, PT, PT, PT, UP0, 0x80, 0x0 ;  /* 0x000000000000781c */ /* 0x000fda0003f0f008 */
[----:B-1----:R-:W-:Y:S05]  /*1f230*/  @P0 BRA `(.L_x_49) ;  /* 0x0000000000040947 */ /* 0x002fea0003800000 */
[----:B------:R-:W-:Y:S01]  /*1f240*/  BPT.TRAP 0x1 ;  /* 0x000000040000795c */ /* 0x000fe20000300000 */
.L_x_49:
[----:B------:R-:W-:Y:S01]  /*1f250*/  UIADD3 UR5, UR5, 0x1, URZ ;  /* 0x0000000105057890 */ /* 0x000fe2000fffe03f */
[C---:B------:R-:W-:Y:S01]  /*1f260*/  ISETP.GT.AND P1, PT, R3.reuse, 0x1, PT ;  /* 0x000000010300780c */ /* 0x040fe20003f24270 */
[----:B------:R-:W-:Y:S01]  /*1f270*/  VIADD R0, R0, 0x1 ;  /* 0x0000000100007836 */ /* 0x000fe20000000000 */
[----:B------:R-:W-:Y:S01]  /*1f280*/  IADD3 R3, R3, -0x1, RZ ;  /* 0xffffffff03037810 */ /* 0x000fe20007ffe0ff */
[----:B------:R-:W-:-:S03]  /*1f290*/  UISETP.NE.AND UP0, UPT, UR5, 0x3, UPT ;  /* 0x000000030500788c */ /* 0x000fc6000bf05270 */
[C---:B------:R-:W-:Y:S01]  /*1f2a0*/  ISETP.NE.AND P0, PT, R0.reuse, 0x3, PT ;  /* 0x000000030000780c */ /* 0x040fe20003f05270 */
[----:B------:R-:W-:Y:S02]  /*1f2b0*/  USEL UR6, URZ, 0x1, UP0 ;  /* 0x000000013f067887 */ /* 0x000fe40008000000 */
[----:B------:R-:W-:Y:S01]  /*1f2c0*/  USEL UR5, UR5, URZ, UP0 ;  /* 0x0000003f05057287 */ /* 0x000fe20008000000 */
[----:B------:R-:W-:-:S03]  /*1f2d0*/  SEL R0, R0, RZ, P0 ;  /* 0x000000ff00007207 */ /* 0x000fc60000000000 */
[----:B------:R-:W-:Y:S01]  /*1f2e0*/  LOP3.LUT R2, R2, UR6, RZ, 0x3c, !PT ;  /* 0x0000000602027c12 */ /* 0x000fe2000f8e3cff */
[----:B------:R-:W-:Y:S07]  /*1f2f0*/  @P1 BRA `(.L_x_50) ;  /* 0xffffff2000641947 */ /* 0x000fee000383ffff */
.L_x_43:
[----:B------:R-:W-:Y:S02]  /*1f300*/  ISETP.GE.AND P0, PT, R5, 0x1, PT ;  /* 0x000000010500780c */ /* 0x000fe40003f06270 */
[----:B------:R-:W-:-:S04]  /*1f310*/  MOV R0, UR56 ;  /* 0x0000003800007c02 */ /* 0x000fc80008000f00 */
[----:B------:R1:W-:Y:S07]  /*1f320*/  SYNCS.ARRIVE.TRANS64.A1T0 RZ, [R0+UR50], RZ ;  /* 0x000000ff00ff79a7 */ /* 0x0003ee0008100032 */
[----:B------:R-:W-:Y:S05]  /*1f330*/  @!P0 BRA `(.L_x_51) ;  /* 0x0000000000448947 */ /* 0x000fea0003800000 */
[----:B------:R-:W-:-:S06]  /*1f340*/  UISETP.NE.AND UP0, UPT, UR43, 0x3, UPT ;  /* 0x000000032b00788c */ /* 0x000fcc000bf05270 */
[----:B------:R-:W-:-:S13]  /*1f350*/  PLOP3.LUT P0, PT, PT, PT, UP0, 0x80, 0x0 ;  /* 0x000000000000781c */ /* 0x000fda0003f0f008 */
[----:B------:R-:W-:Y:S05]  /*1f360*/  @!P0 BRA `(.L_x_52) ;  /* 0x0000000000048947 */ /* 0x000fea0003800000 */
[----:B------:R-:W-:Y:S01]  /*1f370*/  BPT.TRAP 0x1 ;  /* 0x000000040000795c */ /* 0x000fe20000300000 */
.L_x_52:
[----:B------:R-:W-:Y:S01]  /*1f380*/  ISETP.NE.AND P0, PT, R22, RZ, PT ;  /* 0x000000ff1600720c */ /* 0x000fe20003f05270 */
[----:B------:R-:W-:-:S12]  /*1f390*/  UISETP.GT.U32.AND UP0, UPT, UR40, 0x1, UPT ;  /* 0x000000012800788c */ /* 0x000fd8000bf04070 */
[----:B------:R-:W-:-:S05]  /*1f3a0*/  @P0 IADD3 R6, R6, UR41, RZ ;  /* 0x0000002906060c10 */ /* 0x000fca000fffe0ff */
[----:B------:R-:W-:-:S05]  /*1f3b0*/  @P0 IMAD.WIDE.U32 R2, R6, -0x55555555, RZ ;  /* 0xaaaaaaab06020825 */ /* 0x000fca00078e00ff */
[----:B-1----:R-:W-:-:S05]  /*1f3c0*/  @P0 SHF.R.U32.HI R0, RZ, 0x1, R3 ;  /* 0x00000001ff000819 */ /* 0x002fca0000011603 */
[----:B------:R-:W-:-:S05]  /*1f3d0*/  @P0 IMAD R0, R0, -0x3, R6 ;  /* 0xfffffffd00000824 */ /* 0x000fca00078e0206 */
[----:B------:R-:W-:-:S05]  /*1f3e0*/  @P0 LEA R0, R0, UR47, 0x3 ;  /* 0x0000002f00000c11 */ /* 0x000fca000f8e18ff */
[----:B------:R-:W-:-:S05]  /*1f3f0*/  @P0 VIADD R0, R0, 0x34498 ;  /* 0x0003449800000836 */ /* 0x000fca0000000000 */
[----:B------:R-:W-:-:S04]  /*1f400*/  @P0 PRMT R0, R23, 0x654, R0 ;  /* 0x0000065417000816 */ /* 0x000fc80000000000 */
[----:B------:R3:W-:Y:S01]  /*1f410*/  @P0 SYNCS.ARRIVE.TRANS64.RED.A1T0 RZ, [R0+URZ], RZ ;  /* 0x000000ff00ff09a7 */ /* 0x0007e2000810043f */
[----:B------:R-:W-:-:S13]  /*1f420*/  PLOP3.LUT P0, PT, PT, PT, UP0, 0x80, 0x0 ;  /* 0x000000000000781c */ /* 0x000fda0003f0f008 */
[----:B---3--:R-:W-:Y:S05]  /*1f430*/  @P0 BRA `(.L_x_51) ;  /* 0x0000000000040947 */ /* 0x008fea0003800000 */
[----:B------:R-:W-:Y:S01]  /*1f440*/  BPT.TRAP 0x1 ;  /* 0x000000040000795c */ /* 0x000fe20000300000 */
.L_x_51:
[----:B-1----:R-:W-:Y:S02]  /*1f450*/  SHF.L.U32 R0, R154, 0x1f, RZ ;  /* 0x0000001f9a007819 */ /* 0x002fe400000006ff */
[----:B------:R-:W-:Y:S02]  /*1f460*/  R2UR UR4, R5 ;  /* 0x00000000050472ca */ /* 0x000fe400000e0000 */
[----:B------:R-:W1:Y:S11]  /*1f470*/  SYNCS.PHASECHK.TRANS64.TRYWAIT P0, [R8+UR51+0x10], R0 ;  /* 0x00001000080075a7 */ /* 0x000e760008000173 */
[----:B------:R-:W-:-:S04]  /*1f480*/  UIADD3 UR4, UR4, 0x7f, URZ ;  /* 0x0000007f04047890 */ /* 0x000fc8000fffe03f */
[----:B------:R-:W-:-:S04]  /*1f490*/  USHF.R.S32.HI UR5, URZ, 0x1f, UR4 ;  /* 0x0000001f3f057899 */ /* 0x000fc80008011404 */
[----:B------:R-:W-:-:S04]  /*1f4a0*/  ULEA.HI UR5, UR5, UR4, URZ, 0x7 ;  /* 0x0000000405057291 */ /* 0x000fc8000f8f383f */
[----:B------:R-:W-:Y:S01]  /*1f4b0*/  USHF.R.S32.HI UR5, URZ, 0x7, UR5 ;  /* 0x000000073f057899 */ /* 0x000fe20008011405 */
[----:B-1----:R-:W-:Y:S11]  /*1f4c0*/  @!P0 BRA `(.L_x_53) ;  /* 0x0000015000148947 */ /* 0x002ff60003800000 */
.L_x_538:
[----:B------:R-:W-:Y:S01]  /*1f4d0*/  UIADD3 UR41, UR5, UR41, URZ ;  /* 0x0000002905297290 */ /* 0x000fe2000fffe03f */
[----:B------:R-:W-:Y:S01]  /*1f4e0*/  LOP3.LUT P0, RZ, R7, 0xff, RZ, 0xc0, !PT ;  /* 0x000000ff07ff7812 */ /* 0x000fe2000780c0ff */
[----:B------:R-:W-:Y:S02]  /*1f4f0*/  UISETP.GE.U32.AND UP1, UPT, UR5, 0x3, UPT ;  /* 0x000000030500788c */ /* 0x000fe4000bf26070 */
[----:B------:R-:W-:-:S04]  /*1f500*/  UISETP.GT.U32.AND UP0, UPT, UR41, 0x2, UPT ;  /* 0x000000022900788c */ /* 0x000fc8000bf04070 */
[----:B------:R-:W-:Y:S02]  /*1f510*/  UISETP.LT.U32.AND UP0, UPT, UR5, 0x3, UP0 ;  /* 0x000000030500788c */ /* 0x000fe40008701070 */
[----:B------:R-:W-:Y:S02]  /*1f520*/  UIMAD.WIDE.U32 UR4, UR41, -0x55555555, URZ ;  /* 0xaaaaaaab290478a5 */ /* 0x000fe4000f8e003f */
[----:B------:R-:W-:Y:S02]  /*1f530*/  USEL UR6, URZ, 0x1, !UP0 ;  /* 0x000000013f067887 */ /* 0x000fe4000c000000 */
[----:B------:R-:W-:Y:S02]  /*1f540*/  USHF.R.U32.HI UR4, URZ, 0x1, UR5 ;  /* 0x000000013f047899 */ /* 0x000fe40008011605 */
[----:B------:R-:W-:Y:S02]  /*1f550*/  ULOP3.LUT UR42, UR42, UR6, URZ, 0x3c, !UPT ;  /* 0x000000062a2a7292 */ /* 0x000fe4000f8e3c3f */
[----:B------:R-:W-:-:S02]  /*1f560*/  UIMAD UR41, UR4, -0x3, UR41 ;  /* 0xfffffffd042978a4 */ /* 0x000fc4000f8e0229 */
[----:B------:R-:W-:Y:S01]  /*1f570*/  @UP1 ULOP3.LUT UR42, UR42, 0x1, UR4, 0x78, !UPT ;  /* 0x000000012a2a1892 */ /* 0x000fe2000f8e7804 */
[----:B------:R-:W-:Y:S11]  /*1f580*/  @!P0 BRA `(.L_x_54) ;  /* 0x00000000000c8947 */ /* 0x000ff60003800000 */
[----:B------:R-:W-:-:S04]  /*1f590*/  DEPBAR {5,4,3,2,1,0} ;  /* 0x0000003f0000791a */ /* 0x000fc80000000000 */
[----:B------:R3:W-:Y:S02]  /*1f5a0*/  UTMACCTL.IV [UR36] ;  /* 0x00000000240079b9 */ /* 0x0007e40008000000 */
[----:B---3--:R-:W-:Y:S01]  /*1f5b0*/  NOP ;  /* 0x0000000000007918 */ /* 0x008fe20000000000 */
.L_x_54:
[----:B------:R-:W-:Y:S01]  /*1f5c0*/  UIADD3 UR4, UR47, 0x30000, URZ ;  /* 0x000300002f047890 */ /* 0x000fe2000fffe03f */
[----:B------:R-:W-:Y:S02]  /*1f5d0*/  R2UR UR45, R16 ;  /* 0x00000000102d72ca */ /* 0x000fe400000e0000 */
[----:B------:R-:W-:Y:S01]  /*1f5e0*/  R2UR UR46, R17 ;  /* 0x00000000112e72ca */ /* 0x000fe200000e0000 */
[----:B------:R-:W-:-:S06]  /*1f5f0*/  ULOP3.LUT UP0, URZ, UR4, 0x3ff, URZ, 0xc0, !UPT ;  /* 0x000003ff043f7892 */ /* 0x000fcc000f80c03f */
[----:B------:R-:W-:-:S04]  /*1f600*/  PLOP3.LUT P0, PT, PT, PT, UP0, 0x80, 0x0 ;  /* 0x000000000000781c */ /* 0x000fc80003f0f008 */
[----:B------:R-:W-:Y:S02]  /*1f610*/  USHF.L.U32 UR45, UR45, 0x8, URZ ;  /* 0x000000082d2d7899 */ /* 0x000fe4000800063f */
[----:B------:R-:W-:-:S07]  /*1f620*/  USHF.L.U32 UR46, UR46, 0x8, URZ ;  /* 0x000000082e2e7899 */ /* 0x000fce000800063f */
[----:B------:R-:W-:Y:S05]  /*1f630*/  @!P0 BRA `(.L_x_55) ;  /* 0x00000000007c8947 */ /* 0x000fea0003800000 */
[----:B------:R-:W-:Y:S01]  /*1f640*/  MOV R16, 0x0 ;  /* 0x0000000000107802 */ /* 0x000fe20000000f00 */
[----:B------:R-:W-:Y:S01]  /*1f650*/  ULDC.64 UR4, c[0x4][0x68] ;  /* 0x01001a0000047ab9 */ /* 0x000fe20000000a00 */
[----:B------:R-:W-:Y:S01]  /*1f660*/  ULDC.64 UR6, c[0x4][0x70] ;  /* 0x01001c0000067ab9 */ /* 0x000fe20000000a00 */
[----:B------:R-:W-:Y:S01]  /*1f670*/  ULDC.64 UR8, c[0x4][0x8] ;  /* 0x0100020000087ab9 */ /* 0x000fe20000000a00 */
[----:B-1----:R1:W3:Y:S01]  /*1f680*/  LDC.64 R2, c[0x4][R16] ;  /* 0x0100000010027b82 */ /* 0x0022e20000000a00 */
[----:B------:R-:W-:Y:S01]  /*1f690*/  MOV R4, UR4 ;  /* 0x0000000400047c02 */ /* 0x000fe20008000f00 */
[----:B------:R-:W-:Y:S01]  /*1f6a0*/  IMAD.U32 R7, RZ, RZ, UR7 ;  /* 0x00000007ff077e24 */ /* 0x000fe2000f8e00ff */
[----:B------:R-:W-:Y:S01]  /*1f6b0*/  MOV R5, UR5 ;  /* 0x0000000500057c02 */ /* 0x000fe20008000f00 */
[----:B------:R-:W-:Y:S01]  /*1f6c0*/  IMAD.MOV.U32 R12, RZ, RZ, 0x1 ;  /* 0x00000001ff0c7424 */ /* 0x000fe200078e00ff */
[----:B------:R-:W-:Y:S02]  /*1f6d0*/  MOV R6, UR6 ;  /* 0x0000000600067c02 */ /* 0x000fe40008000f00 */
[----:B------:R-:W-:-:S02]  /*1f6e0*/  MOV R10, UR8 ;  /* 0x00000008000a7c02 */ /* 0x000fc40008000f00 */
[----:B------:R-:W-:Y:S02]  /*1f6f0*/  MOV R11, UR9 ;  /* 0x00000009000b7c02 */ /* 0x000fe40008000f00 */
[----:B------:R-:W-:Y:S02]  /*1f700*/  MOV R8, 0x70 ;  /* 0x0000007000087802 */ /* 0x000fe40000000f00 */
[----:B-1----:R-:W-:-:S07]  /*1f710*/  MOV R13, RZ ;  /* 0x000000ff000d7202 */ /* 0x002fce0000000f00 */
[----:B------:R-:W-:-:S07]  /*1f720*/  LEPC R20, `(.L_x_56) ;  /* 0x000000001014794e */ /* 0x000fce0000000000 */
[----:B--23--:R-:W-:Y:S05]  /*1f730*/  CALL.ABS.NOINC R2 ;  /* 0x0000000002007343 */ /* 0x00cfea0003c00000 */
.L_x_56:
[----:B------:R1:W2:Y:S01]  /*1f740*/  LDC.64 R2, c[0x4][R16] ;  /* 0x0100000010027b82 */ /* 0x0002a20000000a00 */
[----:B------:R-:W-:Y:S01]  /*1f750*/  ULDC.64 UR4, c[0x4][0x68] ;  /* 0x01001a0000047ab9 */ /* 0x000fe20000000a00 */
[----:B------:R-:W-:Y:S01]  /*1f760*/  ULDC.64 UR6, c[0x4][0x70] ;  /* 0x01001c0000067ab9 */ /* 0x000fe20000000a00 */
[----:B------:R-:W-:Y:S01]  /*1f770*/  ULDC.64 UR8, c[0x4][0x8] ;  /* 0x0100020000087ab9 */ /* 0x000fe20000000a00 */
        /* <DEDUP_REMOVED lines=10> */
[----:B--2---:R-:W-:Y:S05]  /*1f820*/  CALL.ABS.NOINC R2 ;  /* 0x0000000002007343 */ /* 0x004fea0003c00000 */
.L_x_55:
[----:B------:R-:W-:Y:S02]  /*1f830*/  ULDC.64 UR4, c[0x0][0x590] ;  /* 0x0001640000047ab9 */ /* 0x000fe40000000a00 */
[----:B------:R-:W-:-:S04]  /*1f840*/  ISETP.NE.U32.AND P0, PT, RZ, UR4, PT ;  /* 0x00000004ff007c0c */ /* 0x000fc8000bf05070 */
[----:B------:R-:W-:-:S13]  /*1f850*/  ISETP.NE.AND.EX P0, PT, RZ, UR5, PT, P0 ;  /* 0x00000005ff007c0c */ /* 0x000fda000bf05300 */
[----:B------:R-:W-:Y:S05]  /*1f860*/  @!P0 BRA `(.L_x_57) ;  /* 0x0000000000148947 */ /* 0x000fea0003800000 */
[----:B-1----:R-:W-:-:S04]  /*1f870*/  LEA R2, P0, R18, UR4, 0x3 ;  /* 0x0000000412027c11 */ /* 0x002fc8000f8018ff */
[----:B------:R-:W-:-:S06]  /*1f880*/  LEA.HI.X R3, R18, UR5, R19, 0x3, P0 ;  /* 0x0000000512037c11 */ /* 0x000fcc00080f1c13 */
[----:B------:R-:W3:Y:S04]  /*1f890*/  LDG.E.64 R2, desc[UR38][R2.64] ;  /* 0x0000002602027981 */ /* 0x000ee8000c1e1b00 */
[----:B---3--:R1:W5:Y:S01]  /*1f8a0*/  LD.E R0, desc[UR38][R2.64] ;  /* 0x0000002602007980 */ /* 0x008362000c101900 */
[----:B------:R-:W-:Y:S05]  /*1f8b0*/  BRA `(.L_x_58) ;  /* 0x0000000000307947 */ /* 0x000fea0003800000 */
.L_x_57:
[----:B------:R-:W-:Y:S02]  /*1f8c0*/  ULDC.64 UR4, c[0x0][0x588] ;  /* 0x0001620000047ab9 */ /* 0x000fe40000000a00 */
[----:B------:R-:W-:-:S04]  /*1f8d0*/  ISETP.NE.U32.AND P0, PT, RZ, UR4, PT ;  /* 0x00000004ff007c0c */ /* 0x000fc8000bf05070 */
[----:B------:R-:W-:-:S13]  /*1f8e0*/  ISETP.NE.AND.EX P0, PT, RZ, UR5, PT, P0 ;  /* 0x00000005ff007c0c */ /* 0x000fda000bf05300 */
[----:B------:R-:W-:Y:S05]  /*1f8f0*/  @!P0 BRA `(.L_x_59) ;  /* 0x0000000000188947 */ /* 0x000fea0003800000 */
[----:B------:R-:W3:Y:S01]  /*1f900*/  LDC.64 R4, c[0x0][0x588] ;  /* 0x00016200ff047b82 */ /* 0x000ee20000000a00 */
[----:B------:R-:W-:Y:S02]  /*1f910*/  ULDC UR4, c[0x0][0x598] ;  /* 0x0001660000047ab9 */ /* 0x000fe40000000800 */
[----:B-1----:R-:W-:-:S04]  /*1f920*/  IMAD R2, R18, UR4, RZ ;  /* 0x0000000412027c24 */ /* 0x002fc8000f8e02ff */
[----:B---3--:R-:W-:-:S05]  /*1f930*/  IMAD.WIDE R2, R2, 0x4, R4 ;  /* 0x0000000402027825 */ /* 0x008fca00078e0204 */
[----:B------:R3:W5:Y:S01]  /*1f940*/  LDG.E R0, desc[UR38][R2.64] ;  /* 0x0000002602007981 */ /* 0x000762000c1e1900 */
[----:B------:R-:W-:Y:S05]  /*1f950*/  BRA `(.L_x_58) ;  /* 0x0000000000087947 */ /* 0x000fea0003800000 */
.L_x_59:
[----:B------:R-:W-:Y:S02]  /*1f960*/  ULDC UR4, c[0x0][0x580] ;  /* 0x0001600000047ab9 */ /* 0x000fe40000000800 */
[----:B-1----:R-:W-:-:S07]  /*1f970*/  MOV R0, UR4 ;  /* 0x0000000400007c02 */ /* 0x002fce0008000f00 */
.L_x_58:
[----:B------:R-:W-:Y:S02]  /*1f980*/  ULDC.64 UR4, c[0x0][0x5b8] ;  /* 0x00016e0000047ab9 */ /* 0x000fe40000000a00 */
[----:B------:R-:W-:-:S04]  /*1f990*/  ISETP.NE.U32.AND P0, PT, RZ, UR4, PT ;  /* 0x00000004ff007c0c */ /* 0x000fc8000bf05070 */
[----:B------:R-:W-:-:S13]  /*1f9a0*/  ISETP.NE.AND.EX P0, PT, RZ, UR5, PT, P0 ;  /* 0x00000005ff007c0c */ /* 0x000fda000bf05300 */
[----:B------:R-:W-:Y:S05]  /*1f9b0*/  @!P0 BRA `(.L_x_60) ;  /* 0x0000000000148947 */ /* 0x000fea0003800000 */
[----:B-1-3--:R-:W-:-:S04]  /*1f9c0*/  LEA R2, P0, R18, UR4, 0x3 ;  /* 0x0000000412027c11 */ /* 0x00afc8000f8018ff */
[----:B------:R-:W-:-:S06]  /*1f9d0*/  LEA.HI.X R3, R18, UR5, R19, 0x3, P0 ;  /* 0x0000000512037c11 */ /* 0x000fcc00080f1c13 */
[----:B------:R-:W3:Y:S04]  /*1f9e0*/  LDG.E.64 R2, desc[UR38][R2.64] ;  /* 0x0000002602027981 */ /* 0x000ee8000c1e1b00 */
[----:B---3--:R3:W5:Y:S01]  /*1f9f0*/  LD.E R2, desc[UR38][R2.64] ;  /* 0x0000002602027980 */ /* 0x008762000c101900 */
[----:B------:R-:W-:Y:S05]  /*1fa00*/  BRA `(.L_x_61) ;  /* 0x0000000000307947 */ /* 0x000fea0003800000 */
.L_x_60:
[----:B------:R-:W-:Y:S02]  /*1fa10*/  ULDC.64 UR4, c[0x0][0x5b0] ;  /* 0x00016c0000047ab9 */ /* 0x000fe40000000a00 */
[----:B------:R-:W-:-:S04]  /*1fa20*/  ISETP.NE.U32.AND P0, PT, RZ, UR4, PT ;  /* 0x00000004ff007c0c */ /* 0x000fc8000bf05070 */
[----:B------:R-:W-:-:S13]  /*1fa30*/  ISETP.NE.AND.EX P0, PT, RZ, UR5, PT, P0 ;  /* 0x00000005ff007c0c */ /* 0x000fda000bf05300 */
[----:B------:R-:W-:Y:S05]  /*1fa40*/  @!P0 BRA `(.L_x_62) ;  /* 0x0000000000188947 */ /* 0x000fea0003800000 */
[----:B------:R-:W4:Y:S01]  /*1fa50*/  LDC.64 R4, c[0x0][0x5b0] ;  /* 0x00016c00ff047b82 */ /* 0x000f220000000a00 */
[----:B------:R-:W-:Y:S02]  /*1fa60*/  ULDC UR4, c[0x0][0x5c0] ;  /* 0x0001700000047ab9 */ /* 0x000fe40000000800 */
[----:B-1-3--:R-:W-:-:S04]  /*1fa70*/  IMAD R2, R18, UR4, RZ ;  /* 0x0000000412027c24 */ /* 0x00afc8000f8e02ff */
[----:B----4-:R-:W-:-:S06]  /*1fa80*/  IMAD.WIDE R2, R2, 0x4, R4 ;  /* 0x0000000402027825 */ /* 0x010fcc00078e0204 */
[----:B------:R1:W5:Y:S01]  /*1fa90*/  LDG.E R2, desc[UR38][R2.64] ;  /* 0x0000002602027981 */ /* 0x000362000c1e1900 */
[----:B------:R-:W-:Y:S05]  /*1faa0*/  BRA `(.L_x_61) ;  /* 0x0000000000087947 */ /* 0x000fea0003800000 */
.L_x_62:
[----:B------:R-:W-:Y:S02]  /*1fab0*/  ULDC UR4, c[0x0][0x5a8] ;  /* 0x00016a0000047ab9 */ /* 0x000fe40000000800 */
[----:B-1-3--:R-:W-:-:S07]  /*1fac0*/  IMAD.U32 R2, RZ, RZ, UR4 ;  /* 0x00000004ff027e24 */ /* 0x00afce000f8e00ff */
.L_x_61:
[----:B------:R-:W-:Y:S01]  /*1fad0*/  ISETP.GT.U32.AND P0, PT, R158, 0x3e, PT ;  /* 0x0000003e9e00780c */ /* 0x000fe20003f04070 */
[----:B------:R-:W-:Y:S01]  /*1fae0*/  BSSY B0, `(.L_x_63) ;  /* 0x0000007000007945 */ /* 0x000fe20003800000 */
[----:B------:R-:W-:-:S11]  /*1faf0*/  PRMT R16, RZ, 0x7610, R16 ;  /* 0x00007610ff107816 */ /* 0x000fd60000000010 */
[----:B------:R-:W-:Y:S05]  /*1fb00*/  @P0 BRA `(.L_x_64) ;  /* 0x0000000000100947 */ /* 0x000fea0003800000 */
[----:B------:R-:W-:-:S03]  /*1fb10*/  UMOV UR4, 0xffffffff ;  /* 0xffffffff00047882 */ /* 0x000fc60000000000 */
[----:B------:R-:W-:Y:S05]  /*1fb20*/  BRA.DIV UR4, `(.L_x_65) ;  /* 0x0000014a04987947 */ /* 0x000fea000b800000 */
[----:B------:R-:W-:-:S13]  /*1fb30*/  ELECT P6, URZ, PT ;  /* 0x00000000003f782f */ /* 0x000fda00038c0000 */
.L_x_540:
[----:B------:R-:W-:-:S07]  /*1fb40*/  SEL R16, RZ, 0x1, !P6 ;  /* 0x00000001ff107807 */ /* 0x000fce0007000000 */
.L_x_64:
[----:B------:R-:W-:Y:S05]  /*1fb50*/  BSYNC B0 ;  /* 0x0000000000007941 */ /* 0x000fea0003800000 */
.L_x_63:
[----:B-1-3--:R-:W-:-:S04]  /*1fb60*/  MOV R3, UR55 ;  /* 0x0000003700037c02 */ /* 0x00afc80008000f00 */
[----:B------:R-:W-:-:S13]  /*1fb70*/  ISETP.NE.AND P0, PT, R3, 0x3, PT ;  /* 0x000000030300780c */ /* 0x000fda0003f05270 */
[----:B------:R-:W-:Y:S05]  /*1fb80*/  @!P0 BRA `(.L_x_66) ;  /* 0x0000000000048947 */ /* 0x000fea0003800000 */
[----:B------:R-:W-:Y:S01]  /*1fb90*/  BPT.TRAP 0x1 ;  /* 0x000000040000795c */ /* 0x000fe20000300000 */
.L_x_66:
[----:B------:R-:W-:Y:S02]  /*1fba0*/  SHF.L.U32 R159, RZ, 0x1f, RZ ;  /* 0x0000001fff9f7819 */ /* 0x000fe400000006ff */
[----:B-----5:R-:W-:Y:S02]  /*1fbb0*/  FSETP.NEU.AND P1, PT, R0, RZ, PT ;  /* 0x000000ff0000720b */ /* 0x020fe40003f2d000 */
[----:B------:R-:W1:Y:S02]  /*1fbc0*/  SYNCS.PHASECHK.TRANS64.TRYWAIT P2, [UR47+0x344b0], R159 ;  /* 0x0344b09fff0075a7 */ /* 0x000e64000804016f */
[----:B-1----:R-:W-:Y:S09]  /*1fbd0*/  @!P2 BRA `(.L_x_67) ;  /* 0x000001480084a947 */ /* 0x002ff20003800000 */
.L_x_541:
[----:B------:R-:W3:Y:S04]  /*1fbe0*/  LDL.LU R5, [R1+0x400] ;  /* 0x0004000001057983 */ /* 0x000ee80000300800 */
[----:B------:R-:W4:Y:S04]  /*1fbf0*/  LDL.LU R3, [R1+0x404] ;  /* 0x0004040001037983 */ /* 0x000f280000300800 */
[----:B------:R-:W5:Y:S04]  /*1fc00*/  LDL.LU R13, [R1+0x408] ;  /* 0x00040800010d7983 */ /* 0x000f680000300800 */
[----:B------:R-:W2:Y:S01]  /*1fc10*/  LDL.LU R12, [R1+0x40c] ;  /* 0x00040c00010c7983 */ /* 0x000ea20000300800 */
[----:B------:R-:W-:Y:S01]  /*1fc20*/  MOV R8, RZ ;  /* 0x000000ff00087202 */ /* 0x000fe20000000f00 */
[----:B------:R-:W-:Y:S05]  /*1fc30*/  @P1 WARPSYNC.ALL ;  /* 0x0000000000001948 */ /* 0x000fea0003800000 */
[----:B-1----:R-:W-:Y:S01]  /*1fc40*/  @P1 LEA R4, R157, UR47, 0x1 ;  /* 0x0000002f9d041c11 */ /* 0x002fe2000f8e08ff */
[----:B------:R-:W-:Y:S04]  /*1fc50*/  BSSY B0, `(.L_x_68) ;  /* 0x0000010000007945 */ /* 0x000fe80003800000 */
[----:B------:R-:W1:Y:S02]  /*1fc60*/  @P1 LDSM.16.MT88.4 R8, [R4+0x30000] ;  /* 0x030000000408183b */ /* 0x000e640000004200 */
[----:B-1----:R-:W-:-:S02]  /*1fc70*/  HADD2.F32 R6, -RZ, R8.H0_H0 ;  /* 0x20000008ff067230 */ /* 0x002fc40000004100 */
[-C--:B---3--:R-:W-:Y:S01]  /*1fc80*/  FMUL R7, R5, R2.reuse ;  /* 0x0000000205077220 */ /* 0x088fe20000400000 */
[----:B------:R-:W-:Y:S02]  /*1fc90*/  HADD2.F32 R5, -RZ, R8.H1_H1 ;  /* 0x30000008ff057230 */ /* 0x000fe40000004100 */
[----:B----4-:R-:W-:Y:S01]  /*1fca0*/  FMUL R3, R3, R2 ;  /* 0x0000000203037220 */ /* 0x010fe20000400000 */
[----:B------:R-:W-:-:S03]  /*1fcb0*/  FFMA R152, R6, R0, R7 ;  /* 0x0000000006987223 */ /* 0x000fc60000000007 */
[----:B------:R-:W-:Y:S01]  /*1fcc0*/  FFMA R21, R5, R0, R3 ;  /* 0x0000000005157223 */ /* 0x000fe20000000003 */
[-C--:B-----5:R-:W-:Y:S01]  /*1fcd0*/  FMUL R14, R13, R2.reuse ;  /* 0x000000020d0e7220 */ /* 0x0a0fe20000400000 */
[----:B------:R-:W1:Y:S01]  /*1fce0*/  @P1 LDSM.16.MT88.4 R4, [R4+0x30800] ;  /* 0x030800000404183b */ /* 0x000e620000004200 */
[----:B--2---:R-:W-:Y:S01]  /*1fcf0*/  FMUL R13, R12, R2 ;  /* 0x000000020c0d7220 */ /* 0x004fe20000400000 */
[----:B------:R-:W-:Y:S06]  /*1fd00*/  @P1 BRA `(.L_x_69) ;  /* 0x0000000000101947 */ /* 0x000fec0003800000 */
[----:B------:R-:W-:Y:S02]  /*1fd10*/  MOV R9, RZ ;  /* 0x000000ff00097202 */ /* 0x000fe40000000f00 */
[----:B------:R-:W-:Y:S02]  /*1fd20*/  CS2R R10, SRZ ;  /* 0x00000000000a7805 */ /* 0x000fe4000001ff00 */
[----:B-1----:R-:W-:Y:S02]  /*1fd30*/  CS2R R4, SRZ ;  /* 0x0000000000047805 */ /* 0x002fe4000001ff00 */
[----:B------:R-:W-:-:S07]  /*1fd40*/  CS2R R6, SRZ ;  /* 0x0000000000067805 */ /* 0x000fce000001ff00 */
.L_x_69:
[----:B------:R-:W-:Y:S05]  /*1fd50*/  BSYNC B0 ;  /* 0x0000000000007941 */ /* 0x000fea0003800000 */
.L_x_68:
[----:B------:R-:W2:Y:S04]  /*1fd60*/  LDL.LU R18, [R1+0x410] ;  /* 0x0004100001127983 */ /* 0x000ea80000300800 */
[----:B------:R-:W3:Y:S04]  /*1fd70*/  LDL.LU R17, [R1+0x414] ;  /* 0x0004140001117983 */ /* 0x000ee80000300800 */
[----:B------:R-:W4:Y:S04]  /*1fd80*/  LDL.LU R167, [R1+0x418] ;  /* 0x0004180001a77983 */ /* 0x000f280000300800 */
[----:B------:R-:W5:Y:S04]  /*1fd90*/  LDL.LU R15, [R1+0x41c] ;  /* 0x00041c00010f7983 */ /* 0x000f680000300800 */
[----:B------:R-:W5:Y:S04]  /*1fda0*/  LDL.LU R166, [R1+0x420] ;  /* 0x0004200001a67983 */ /* 0x000f680000300800 */
[----:B------:R-:W5:Y:S04]  /*1fdb0*/  LDL.LU R165, [R1+0x424] ;  /* 0x0004240001a57983 */ /* 0x000f680000300800 */
[----:B------:R-:W5:Y:S04]  /*1fdc0*/  LDL.LU R164, [R1+0x428] ;  /* 0x0004280001a47983 */ /* 0x000f680000300800 */
[----:B------:R-:W5:Y:S04]  /*1fdd0*/  LDL.LU R163, [R1+0x42c] ;  /* 0x00042c0001a37983 */ /* 0x000f680000300800 */
[----:B------:R-:W5:Y:S04]  /*1fde0*/  LDL.LU R162, [R1+0x430] ;  /* 0x0004300001a27983 */ /* 0x000f680000300800 */
[----:B------:R-:W5:Y:S04]  /*1fdf0*/  LDL.LU R161, [R1+0x434] ;  /* 0x0004340001a17983 */ /* 0x000f680000300800 */
[----:B------:R-:W5:Y:S04]  /*1fe00*/  LDL.LU R160, [R1+0x438] ;  /* 0x0004380001a07983 */ /* 0x000f680000300800 */
[----:B------:R-:W5:Y:S01]  /*1fe10*/  LDL.LU R155, [R1+0x43c] ;  /* 0x00043c00019b7983 */ /* 0x000f620000300800 */
[--C-:B------:R-:W-:Y:S01]  /*1fe20*/  HADD2.F32 R12, -RZ, R9.reuse.H0_H0 ;  /* 0x20000009ff0c7230 */ /* 0x100fe20000004100 */
[----:B------:R-:W-:Y:S05]  /*1fe30*/  WARPSYNC.ALL ;  /* 0x0000000000007948 */ /* 0x000fea0003800000 */
[----:B------:R-:W-:-:S02]  /*1fe40*/  HADD2.F32 R3, -RZ, R9.H1_H1 ;  /* 0x30000009ff037230 */ /* 0x000fc40000004100 */
[-C--:B------:R-:W-:Y:S01]  /*1fe50*/  FFMA R20, R12, R0.reuse, R14 ;  /* 0x000000000c147223 */ /* 0x080fe2000000000e */
[--C-:B------:R-:W-:Y:S01]  /*1fe60*/  HADD2.F32 R12, -RZ, R10.reuse.H1_H1 ;  /* 0x3000000aff0c7230 */ /* 0x100fe20000004100 */
[----:B------:R-:W-:Y:S01]  /*1fe70*/  PRMT R16, R16, 0x9910, RZ ;  /* 0x0000991010107816 */ /* 0x000fe200000000ff */
[----:B------:R-:W-:Y:S01]  /*1fe80*/  BSSY B0, `(.L_x_70) ;  /* 0x000003e000007945 */ /* 0x000fe20003800000 */
[----:B------:R-:W-:Y:S01]  /*1fe90*/  FFMA R19, R3, R0, R13 ;  /* 0x0000000003137223 */ /* 0x000fe2000000000d */
[----:B------:R-:W-:Y:S02]  /*1fea0*/  HADD2.F32 R13, -RZ, R10.H0_H0 ;  /* 0x2000000aff0d7230 */ /* 0x000fe40000004100 */
[-C--:B--2---:R-:W-:Y:S01]  /*1feb0*/  FMUL R14, R18, R2.reuse ;  /* 0x00000002120e7220 */ /* 0x084fe20000400000 */
[----:B---3--:R-:W-:-:S03]  /*1fec0*/  FMUL R3, R17, R2 ;  /* 0x0000000211037220 */ /* 0x008fc60000400000 */
[-C--:B------:R-:W-:Y:S01]  /*1fed0*/  FFMA R18, R13, R0.reuse, R14 ;  /* 0x000000000d127223 */ /* 0x080fe2000000000e */
[--C-:B------:R-:W-:Y:S02]  /*1fee0*/  HADD2.F32 R13, -RZ, R11.reuse.H0_H0 ;  /* 0x2000000bff0d7230 */ /* 0x100fe40000004100 */
[----:B------:R-:W-:Y:S01]  /*1fef0*/  FFMA R17, R12, R0, R3 ;  /* 0x000000000c117223 */ /* 0x000fe20000000003 */
[----:B------:R-:W-:Y:S02]  /*1ff00*/  HADD2.F32 R12, -RZ, R11.H1_H1 ;  /* 0x3000000bff0c7230 */ /* 0x000fe40000004100 */
[-C--:B----4-:R-:W-:Y:S01]  /*1ff10*/  FMUL R14, R167, R2.reuse ;  /* 0x00000002a70e7220 */ /* 0x090fe20000400000 */
[----:B-----5:R-:W-:-:S03]  /*1ff20*/  FMUL R3, R15, R2 ;  /* 0x000000020f037220 */ /* 0x020fc60000400000 */
[----:B------:R-:W-:Y:S01]  /*1ff30*/  FFMA R15, R13, R0, R14 ;  /* 0x000000000d0f7223 */ /* 0x000fe2000000000e */
[----:B------:R-:W-:Y:S01]  /*1ff40*/  F2FP.F16.F32.PACK_AB R13, R19, R20 ;  /* 0x00000014130d723e */ /* 0x000fe200000000ff */
[----:B------:R-:W-:Y:S01]  /*1ff50*/  FFMA R3, R12, R0, R3 ;  /* 0x000000000c037223 */ /* 0x000fe20000000003 */
[----:B------:R-:W-:Y:S02]  /*1ff60*/  F2FP.F16.F32.PACK_AB R12, R21, R152 ;  /* 0x00000098150c723e */ /* 0x000fe400000000ff */
[----:B------:R-:W-:Y:S02]  /*1ff70*/  F2FP.F16.F32.PACK_AB R14, R17, R18 ;  /* 0x00000012110e723e */ /* 0x000fe400000000ff */
[----:B------:R-:W-:Y:S02]  /*1ff80*/  F2FP.F16.F32.PACK_AB R15, R3, R15 ;  /* 0x0000000f030f723e */ /* 0x000fe400000000ff */
[----:B------:R-:W-:-:S05]  /*1ff90*/  LEA R3, R157, UR47, 0x1 ;  /* 0x0000002f9d037c11 */ /* 0x000fca000f8e08ff */
[----:B------:R1:W-:Y:S02]  /*1ffa0*/  STSM.16.MT88.4 [R3+0x30000], R12 ;  /* 0x0300000c03007844 */ /* 0x0003e40000004200 */
[--C-:B-1----:R-:W-:Y:S02]  /*1ffb0*/  HADD2.F32 R13, -RZ, R4.reuse.H1_H1 ;  /* 0x30000004ff0d7230 */ /* 0x102fe40000004100 */
[-C--:B------:R-:W-:Y:S01]  /*1ffc0*/  FMUL R12, R165, R2.reuse ;  /* 0x00000002a50c7220 */ /* 0x080fe20000400000 */
[----:B------:R-:W-:Y:S02]  /*1ffd0*/  HADD2.F32 R14, -RZ, R4.H0_H0 ;  /* 0x20000004ff0e7230 */ /* 0x000fe40000004100 */
[----:B------:R-:W-:Y:S01]  /*1ffe0*/  FMUL R15, R166, R2 ;  /* 0x00000002a60f7220 */ /* 0x000fe20000400000 */
[-C--:B------:R-:W-:Y:S01]  /*1fff0*/  FFMA R21, R13, R0.reuse, R12 ;  /* 0x000000000d157223 */ /* 0x080fe2000000000c */
[--C-:B------:R-:W-:Y:S02]  /*20000*/  HADD2.F32 R13, -RZ, R5.reuse.H1_H1 ;  /* 0x30000005ff0d7230 */ /* 0x100fe40000004100 */
[----:B------:R-:W-:Y:S01]  /*20010*/  FFMA R152, R14, R0, R15 ;  /* 0x000000000e987223 */ /* 0x000fe2000000000f */
[----:B------:R-:W-:Y:S01]  /*20020*/  FMUL R12, R163, R2 ;  /* 0x00000002a30c7220 */ /* 0x000fe20000400000 */
[----:B------:R-:W-:-:S02]  /*20030*/  HADD2.F32 R14, -RZ, R5.H0_H0 ;  /* 0x20000005ff0e7230 */ /* 0x000fc40000004100 */
[----:B------:R-:W-:Y:S01]  /*20040*/  FMUL R15, R164, R2 ;  /* 0x00000002a40f7220 */ /* 0x000fe20000400000 */
[-C--:B------:R-:W-:Y:S01]  /*20050*/  FFMA R19, R13, R0.reuse, R12 ;  /* 0x000000000d137223 */ /* 0x080fe2000000000c */
[--C-:B------:R-:W-:Y:S02]  /*20060*/  HADD2.F32 R13, -RZ, R6.reuse.H1_H1 ;  /* 0x30000006ff0d7230 */ /* 0x100fe40000004100 */
[----:B------:R-:W-:Y:S01]  /*20070*/  FFMA R20, R14, R0, R15 ;  /* 0x000000000e147223 */ /* 0x000fe2000000000f */
[-C--:B------:R-:W-:Y:S01]  /*20080*/  FMUL R12, R161, R2.reuse ;  /* 0x00000002a10c7220 */ /* 0x080fe20000400000 */
[----:B------:R-:W-:Y:S02]  /*20090*/  HADD2.F32 R14, -RZ, R6.H0_H0 ;  /* 0x20000006ff0e7230 */ /* 0x000fe40000004100 */
[----:B------:R-:W-:Y:S01]  /*200a0*/  FMUL R15, R162, R2 ;  /* 0x00000002a20f7220 */ /* 0x000fe20000400000 */
[----:B------:R-:W-:Y:S01]  /*200b0*/  FFMA R17, R13, R0, R12 ;  /* 0x000000000d117223 */ /* 0x000fe2000000000c */
[----:B------:R-:W-:-:S02]  /*200c0*/  HADD2.F32 R13, -RZ, R7.H0_H0 ;  /* 0x20000007ff0d7230 */ /* 0x000fc40000004100 */
[----:B------:R-:W-:Y:S01]  /*200d0*/  FFMA R18, R14, R0, R15 ;  /* 0x000000000e127223 */ /* 0x000fe2000000000f */
[----:B------:R-:W-:Y:S02]  /*200e0*/  HADD2.F32 R12, -RZ, R7.H1_H1 ;  /* 0x30000007ff0c7230 */ /* 0x000fe40000004100 */
[-C--:B------:R-:W-:Y:S01]  /*200f0*/  FMUL R14, R160, R2.reuse ;  /* 0x00000002a00e7220 */ /* 0x080fe20000400000 */
[----:B------:R-:W-:Y:S01]  /*20100*/  FMUL R15, R155, R2 ;  /* 0x000000029b0f7220 */ /* 0x000fe20000400000 */
[----:B------:R-:W-:Y:S02]  /*20110*/  IMAD.MOV.U32 R155, RZ, RZ, R16 ;  /* 0x000000ffff9b7224 */ /* 0x000fe400078e0010 */
[-C--:B------:R-:W-:Y:S01]  /*20120*/  FFMA R16, R13, R0.reuse, R14 ;  /* 0x000000000d107223 */ /* 0x080fe2000000000e */
[----:B------:R-:W-:Y:S01]  /*20130*/  FFMA R15, R12, R0, R15 ;  /* 0x000000000c0f7223 */ /* 0x000fe2000000000f */
[----:B------:R-:W-:Y:S02]  /*20140*/  F2FP.F16.F32.PACK_AB R12, R21, R152 ;  /* 0x00000098150c723e */ /* 0x000fe400000000ff */
[----:B------:R-:W-:-:S02]  /*20150*/  F2FP.F16.F32.PACK_AB R13, R19, R20 ;  /* 0x00000014130d723e */ /* 0x000fc400000000ff */
[----:B------:R-:W-:Y:S02]  /*20160*/  F2FP.F16.F32.PACK_AB R14, R17, R18 ;  /* 0x00000012110e723e */ /* 0x000fe400000000ff */
[----:B------:R-:W-:Y:S02]  /*20170*/  F2FP.F16.F32.PACK_AB R15, R15, R16 ;  /* 0x000000100f0f723e */ /* 0x000fe400000000ff */
[----:B------:R-:W-:-:S03]  /*20180*/  ISETP.NE.AND P2, PT, R155, RZ, PT ;  /* 0x000000ff9b00720c */ /* 0x000fc60003f45270 */
[----:B------:R1:W-:Y:S01]  /*20190*/  STSM.16.MT88.4 [R3+0x30800], R12 ;  /* 0x0308000c03007844 */ /* 0x0003e20000004200 */
[----:B------:R-:W-:Y:S01]  /*201a0*/  @!PT LDS RZ, [RZ] ;  /* 0x00000000fffff984 */ /* 0x000fe20000000800 */
[----:B------:R-:W-:Y:S01]  /*201b0*/  @!PT LDS RZ, [RZ] ;  /* 0x00000000fffff984 */ /* 0x000fe20000000800 */
[----:B------:R-:W-:Y:S01]  /*201c0*/  @!PT LDS RZ, [RZ] ;  /* 0x00000000fffff984 */ /* 0x000fe20000000800 */
[----:B------:R-:W-:Y:S01]  /*201d0*/  @!PT LDS RZ, [RZ] ;  /* 0x00000000fffff984 */ /* 0x000fe20000000800 */
[----:B------:R2:W-:Y:S06]  /*201e0*/  MEMBAR.ALL.CTA ;  /* 0x0000000000007992 */ /* 0x0005ec0000008000 */
[----:B--2---:R-:W2:Y:S02]  /*201f0*/  FENCE.VIEW.ASYNC.S ;  /* 0x00000000000073c6 */ /* 0x004ea40000000000 */
[----:B--2---:R-:W-:Y:S06]  /*20200*/  BAR.SYNC.DEFER_BLOCKING 0x1, 0x80 ;  /* 0x0042000000007b1d */ /* 0x004fec0000010000 */
[----:B------:R-:W-:Y:S05]  /*20210*/  @!P2 BRA `(.L_x_71) ;  /* 0x000000000010a947 */ /* 0x000fea0003800000 */
[----:B------:R-:W-:-:S09]  /*20220*/  UIADD3 UR44, UR47, 0x30000, URZ ;  /* 0x000300002f2c7890 */ /* 0x000fd2000fffe03f */
[----:B------:R2:W-:Y:S01]  /*20230*/  UTMASTG.2D [UR44], [UR36] ;  /* 0x0000002c240073b5 */ /* 0x0005e20008008000 */
[----:B------:R0:W-:Y:S01]  /*20240*/  UTMACMDFLUSH ;  /* 0x00000000000079b7 */ /* 0x0001e20000000000 */
[----:B--2---:R-:W-:-:S04]  /*20250*/  DEPBAR.LE SB0, 0x1 ;  /* 0x000080400000791a */ /* 0x004fc80000000000 */
.L_x_71:
[----:B------:R-:W-:Y:S05]  /*20260*/  BSYNC B0 ;  /* 0x0000000000007941 */ /* 0x000fea0003800000 */
.L_x_70:
[----:B------:R-:W-:Y:S06]  /*20270*/  BAR.SYNC.DEFER_BLOCKING 0x1, 0x80 ;  /* 0x0042000000007b1d */ /* 0x000fec0000010000 */
[----:B------:R-:W-:Y:S05]  /*20280*/  @!P0 BRA `(.L_x_72) ;  /* 0x0000000000048947 */ /* 0x000fea0003800000 */
[----:B------:R-:W-:Y:S01]  /*20290*/  BPT.TRAP 0x1 ;  /* 0x000000040000795c */ /* 0x000fe20000300000 */
.L_x_72:
[----:B------:R-:W2:Y:S02]  /*202a0*/  SYNCS.PHASECHK.TRANS64.TRYWAIT P3, [UR47+0x344b8], R159 ;  /* 0x0344b89fff0075a7 */ /* 0x000ea4000806016f */
[----:B--2---:R-:W-:Y:S05]  /*202b0*/  @!P3 BRA `(.L_x_73) ;  /* 0x0000014000e4b947 */ /* 0x004fea0003800000 */
.L_x_542:
[----:B-1----:R-:W2:Y:S04]  /*202c0*/  LDL.LU R13, [R1+0x200] ;  /* 0x00020000010d7983 */ /* 0x002ea80000300800 */
        /* <DEDUP_REMOVED lines=15> */
[----:B------:R-:W-:Y:S05]  /*203c0*/  @P1 WARPSYNC.ALL ;  /* 0x0000000000001948 */ /* 0x000fea0003800000 */
[----:B------:R-:W1:Y:S04]  /*203d0*/  @P1 LDSM.16.MT88.4 R8, [R3+0x31000] ;  /* 0x031000000308183b */ /* 0x000e680000004200 */
[----:B------:R-:W5:Y:S01]  /*203e0*/  @P1 LDSM.16.MT88.4 R4, [R3+0x31800] ;  /* 0x031800000304183b */ /* 0x000f620000004200 */
[----:B------:R-:W-:Y:S05]  /*203f0*/  WARPSYNC.ALL ;  /* 0x0000000000007948 */ /* 0x000fea0003800000 */
[----:B------:R-:W-:Y:S01]  /*20400*/  BSSY B0, `(.L_x_74) ;  /* 0x0000049000007945 */ /* 0x000fe20003800000 */
[----:B--2---:R-:W-:Y:S01]  /*20410*/  FMUL R15, R13, R2 ;  /* 0x000000020d0f7220 */ /* 0x004fe20000400000 */
[----:B-1----:R-:W-:-:S02]  /*20420*/  HADD2.F32 R13, -RZ, R8.H0_H0 ;  /* 0x20000008ff0d7230 */ /* 0x002fc40000004100 */
[----:B---3--:R-:W-:Y:S01]  /*20430*/  FMUL R14, R12, R2 ;  /* 0x000000020c0e7220 */ /* 0x008fe20000400000 */
[----:B------:R-:W-:Y:S02]  /*20440*/  HADD2.F32 R12, -RZ, R8.H1_H1 ;  /* 0x30000008ff0c7230 */ /* 0x000fe40000004100 */
[----:B------:R-:W-:Y:S01]  /*20450*/  FFMA R152, R13, R0, R15 ;  /* 0x000000000d987223 */ /* 0x000fe2000000000f */
[--C-:B------:R-:W-:Y:S02]  /*20460*/  HADD2.F32 R13, -RZ, R9.reuse.H0_H0 ;  /* 0x20000009ff0d7230 */ /* 0x100fe40000004100 */
[----:B----4-:R-:W-:Y:S01]  /*20470*/  FMUL R15, R20, R2 ;  /* 0x00000002140f7220 */ /* 0x010fe20000400000 */
[----:B------:R-:W-:Y:S01]  /*20480*/  FFMA R21, R12, R0, R14 ;  /* 0x000000000c157223 */ /* 0x000fe2000000000e */
[----:B------:R-:W-:Y:S02]  /*20490*/  HADD2.F32 R12, -RZ, R9.H1_H1 ;  /* 0x30000009ff0c7230 */ /* 0x000fe40000004100 */
[----:B-----5:R-:W-:Y:S01]  /*204a0*/  FMUL R14, R19, R2 ;  /* 0x00000002130e7220 */ /* 0x020fe20000400000 */
[----:B------:R-:W-:Y:S01]  /*204b0*/  FFMA R20, R13, R0, R15 ;  /* 0x000000000d147223 */ /* 0x000fe2000000000f */
[----:B------:R-:W-:-:S02]  /*204c0*/  HADD2.F32 R13, -RZ, R10.H0_H0 ;  /* 0x2000000aff0d7230 */ /* 0x000fc40000004100 */
[----:B------:R-:W-:Y:S01]  /*204d0*/  FFMA R19, R12, R0, R14 ;  /* 0x000000000c137223 */ /* 0x000fe2000000000e */
[-C--:B------:R-:W-:Y:S01]  /*204e0*/  FMUL R15, R18, R2.reuse ;  /* 0x00000002120f7220 */ /* 0x080fe20000400000 */
[----:B------:R-:W-:Y:S02]  /*204f0*/  HADD2.F32 R12, -RZ, R10.H1_H1 ;  /* 0x3000000aff0c7230 */ /* 0x000fe40000004100 */
[----:B------:R-:W-:Y:S01]  /*20500*/  FMUL R14, R17, R2 ;  /* 0x00000002110e7220 */ /* 0x000fe20000400000 */
[-C--:B------:R-:W-:Y:S01]  /*20510*/  FFMA R18, R13, R0.reuse, R15 ;  /* 0x000000000d127223 */ /* 0x080fe2000000000f */
[--C-:B------:R-:W-:Y:S02]  /*20520*/  HADD2.F32 R13, -RZ, R11.reuse.H0_H0 ;  /* 0x2000000bff0d7230 */ /* 0x100fe40000004100 */
[----:B------:R-:W-:Y:S01]  /*20530*/  FFMA R17, R12, R0, R14 ;  /* 0x000000000c117223 */ /* 0x000fe2000000000e */
[----:B------:R-:W-:Y:S01]  /*20540*/  FMUL R15, R167, R2 ;  /* 0x00000002a70f7220 */ /* 0x000fe20000400000 */
[----:B------:R-:W-:-:S02]  /*20550*/  HADD2.F32 R12, -RZ, R11.H1_H1 ;  /* 0x3000000bff0c7230 */ /* 0x000fc40000004100 */
[----:B------:R-:W-:Y:S01]  /*20560*/  FMUL R14, R16, R2 ;  /* 0x00000002100e7220 */ /* 0x000fe20000400000 */
[----:B------:R-:W-:Y:S01]  /*20570*/  FFMA R16, R13, R0, R15 ;  /* 0x000000000d107223 */ /* 0x000fe2000000000f */
[----:B------:R-:W-:Y:S02]  /*20580*/  F2FP.F16.F32.PACK_AB R13, R19, R20 ;  /* 0x00000014130d723e */ /* 0x000fe400000000ff */
[----:B------:R-:W-:Y:S01]  /*20590*/  FFMA R15, R12, R0, R14 ;  /* 0x000000000c0f7223 */ /* 0x000fe2000000000e */
[----:B------:R-:W-:Y:S02]  /*205a0*/  F2FP.F16.F32.PACK_AB R12, R21, R152 ;  /* 0x00000098150c723e */ /* 0x000fe400000000ff */
[----:B------:R-:W-:Y:S02]  /*205b0*/  F2FP.F16.F32.PACK_AB R14, R17, R18 ;  /* 0x00000012110e723e */ /* 0x000fe400000000ff */
[----:B------:R-:W-:-:S05]  /*205c0*/  F2FP.F16.F32.PACK_AB R15, R15, R16 ;  /* 0x000000100f0f723e */ /* 0x000fca00000000ff */
[----:B------:R1:W-:Y:S02]  /*205d0*/  STSM.16.MT88.4 [R3+0x31000], R12 ;  /* 0x0310000c03007844 */ /* 0x0003e40000004200 */
[--C-:B-1----:R-:W-:Y:S02]  /*205e0*/  HADD2.F32 R13, -RZ, R4.reuse.H0_H0 ;  /* 0x20000004ff0d7230 */ /* 0x102fe40000004100 */
        /* <DEDUP_REMOVED lines=9> */
[-C--:B------:R-:W-:Y:S01]  /*20680*/  FFMA R20, R13, R0.reuse, R15 ;  /* 0x000000000d147223 */ /* 0x080fe2000000000f */
[--C-:B------:R-:W-:Y:S02]  /*20690*/  HADD2.F32 R13, -RZ, R6.reuse.H0_H0 ;  /* 0x20000006ff0d7230 */ /* 0x100fe40000004100 */
[----:B------:R-:W-:Y:S01]  /*206a0*/  FFMA R19, R12, R0, R14 ;  /* 0x000000000c137223 */ /* 0x000fe2000000000e */
[-C--:B------:R-:W-:Y:S01]  /*206b0*/  FMUL R15, R162, R2.reuse ;  /* 0x00000002a20f7220 */ /* 0x080fe20000400000 */
[----:B------:R-:W-:Y:S02]  /*206c0*/  HADD2.F32 R12, -RZ, R6.H1_H1 ;  /* 0x30000006ff0c7230 */ /* 0x000fe40000004100 */
[----:B------:R-:W-:Y:S01]  /*206d0*/  FMUL R14, R161, R2 ;  /* 0x00000002a10e7220 */ /* 0x000fe20000400000 */
[----:B------:R-:W-:Y:S01]  /*206e0*/  FFMA R18, R13, R0, R15 ;  /* 0x000000000d127223 */ /* 0x000fe2000000000f */
[----:B------:R-:W-:-:S02]  /*206f0*/  HADD2.F32 R13, -RZ, R7.H0_H0 ;  /* 0x20000007ff0d7230 */ /* 0x000fc40000004100 */
[----:B------:R-:W-:Y:S01]  /*20700*/  FFMA R17, R12, R0, R14 ;  /* 0x000000000c117223 */ /* 0x000fe2000000000e */
[-C--:B------:R-:W-:Y:S01]  /*20710*/  FMUL R15, R160, R2.reuse ;  /* 0x00000002a00f7220 */ /* 0x080fe20000400000 */
[----:B------:R-:W-:Y:S02]  /*20720*/  HADD2.F32 R12, -RZ, R7.H1_H1 ;  /* 0x30000007ff0c7230 */ /* 0x000fe40000004100 */
[----:B------:R-:W-:Y:S01]  /*20730*/  FMUL R14, R155, R2 ;  /* 0x000000029b0e7220 */ /* 0x000fe20000400000 */
[----:B------:R-:W-:Y:S01]  /*20740*/  FFMA R16, R13, R0, R15 ;  /* 0x000000000d107223 */ /* 0x000fe2000000000f */
[----:B------:R-:W-:Y:S02]  /*20750*/  F2FP.F16.F32.PACK_AB R13, R19, R20 ;  /* 0x00000014130d723e */ /* 0x000fe400000000ff */
[----:B------:R-:W-:Y:S01]  /*20760*/  FFMA R15, R12, R0, R14 ;  /* 0x000000000c0f7223 */ /* 0x000fe2000000000e */
[----:B------:R-:W-:Y:S02]  /*20770*/  F2FP.F16.F32.PACK_AB R12, R21, R152 ;  /* 0x00000098150c723e */ /* 0x000fe400000000ff */
[----:B------:R-:W-:-:S02]  /*20780*/  F2FP.F16.F32.PACK_AB R14, R17, R18 ;  /* 0x00000012110e723e */ /* 0x000fc400000000ff */
[----:B------:R-:W-:-:S05]  /*20790*/  F2FP.F16.F32.PACK_AB R15, R15, R16 ;  /* 0x000000100f0f723e */ /* 0x000fca00000000ff */
        /* <DEDUP_REMOVED lines=9> */
[----:B------:R-:W-:Y:S02]  /*20830*/  UIADD3 UR5, UR45, 0x40, URZ ;  /* 0x000000402d057890 */ /* 0x000fe4000fffe03f */
[----:B------:R-:W-:Y:S01]  /*20840*/  UIADD3 UR4, UR47, 0x31000, URZ ;  /* 0x000310002f047890 */ /* 0x000fe2000fffe03f */
[----:B------:R-:W-:-:S08]  /*20850*/  UMOV UR6, UR46 ;  /* 0x0000002e00067c82 */ /* 0x000fd00008000000 */
[----:B------:R2:W-:Y:S01]  /*20860*/  UTMASTG.2D [UR4], [UR36] ;  /* 0x00000004240073b5 */ /* 0x0005e20008008000 */
[----:B------:R0:W-:Y:S01]  /*20870*/  UTMACMDFLUSH ;  /* 0x00000000000079b7 */ /* 0x0001e20000000000 */
[----:B--2---:R-:W-:-:S04]  /*20880*/  DEPBAR.LE SB0, 0x1 ;  /* 0x000080400000791a */ /* 0x004fc80000000000 */
.L_x_75:
[----:B------:R-:W-:Y:S05]  /*20890*/  BSYNC B0 ;  /* 0x0000000000007941 */ /* 0x000fea0003800000 */
.L_x_74:
[----:B------:R-:W-:Y:S06]  /*208a0*/  BAR.SYNC.DEFER_BLOCKING 0x1, 0x80 ;  /* 0x0042000000007b1d */ /* 0x000fec0000010000 */
[----:B------:R-:W-:Y:S05]  /*208b0*/  @!P0 BRA `(.L_x_76) ;  /* 0x0000000000048947 */ /* 0x000fea0003800000 */
[----:B------:R-:W-:Y:S01]  /*208c0*/  BPT.TRAP 0x1 ;  /* 0x000000040000795c */ /* 0x000fe20000300000 */
.L_x_76:
[----:B------:R-:W-:-:S04]  /*208d0*/  UIADD3 UR4, UR47, 0x344d0, URZ ;  /* 0x000344d02f047890 */ /* 0x000fc8000fffe03f */
[----:B------:R-:W-:-:S09]  /*208e0*/  UPRMT UR4, UR57, 0x654, UR4 ;  /* 0x0000065439047896 */ /* 0x000fd20008000004 */
[----:B------:R-:W-:Y:S01]  /*208f0*/  SYNCS.ARRIVE.TRANS64.RED.A1T0 RZ, [UR4], RZ ;  /* 0x000000ffffff79a7 */ /* 0x000fe20008100404 */
[----:B------:R-:W-:Y:S05]  /*20900*/  @!P0 BRA `(.L_x_77) ;  /* 0x0000000000048947 */ /* 0x000fea0003800000 */
[----:B------:R-:W-:Y:S01]  /*20910*/  BPT.TRAP 0x1 ;  /* 0x000000040000795c */ /* 0x000fe20000300000 */
.L_x_77:
[----:B------:R-:W2:Y:S02]  /*20920*/  SYNCS.PHASECHK.TRANS64.TRYWAIT P3, [UR47+0x344c0], R159 ;  /* 0x0344c09fff0075a7 */ /* 0x000ea4000806016f */
[----:B--2---:R-:W-:Y:S05]  /*20930*/  @!P3 BRA `(.L_x_78) ;  /* 0x0000013c005cb947 */ /* 0x004fea0003800000 */
.L_x_543:
[----:B-1----:R-:W2:Y:S04]  /*20940*/  LDL.LU R13, [R1] ;  /* 0x00000000010d7983 */ /* 0x002ea80000300800 */
        /* <DEDUP_REMOVED lines=92> */
.L_x_80:
[----:B------:R-:W-:Y:S05]  /*20f10*/  BSYNC B0 ;  /* 0x0000000000007941 */ /* 0x000fea0003800000 */
.L_x_79:
[----:B------:R-:W-:Y:S06]  /*20f20*/  BAR.SYNC.DEFER_BLOCKING 0x1, 0x80 ;  /* 0x0042000000007b1d */ /* 0x000fec0000010000 */
[----:B------:R-:W-:Y:S05]  /*20f30*/  @!P0 BRA `(.L_x_81) ;  /* 0x0000000000048947 */ /* 0x000fea0003800000 */
[----:B------:R-:W-:Y:S01]  /*20f40*/  BPT.TRAP 0x1 ;  /* 0x000000040000795c */ /* 0x000fe20000300000 */
.L_x_81:
[----:B------:R-:W-:-:S04]  /*20f50*/  UIADD3 UR5, UR47, 0x344d8, URZ ;  /* 0x000344d82f057890 */ /* 0x000fc8000fffe03f */
[----:B------:R-:W-:-:S09]  /*20f60*/  UPRMT UR5, UR57, 0x654, UR5 ;  /* 0x0000065439057896 */ /* 0x000fd20008000005 */
[----:B------:R-:W-:Y:S01]  /*20f70*/  SYNCS.ARRIVE.TRANS64.RED.A1T0 RZ, [UR5], RZ ;  /* 0x000000ffffff79a7 */ /* 0x000fe20008100405 */
[----:B------:R-:W-:Y:S05]  /*20f80*/  @!P0 BRA `(.L_x_82) ;  /* 0x0000000000048947 */ /* 0x000fea0003800000 */
[----:B------:R-:W-:Y:S01]  /*20f90*/  BPT.TRAP 0x1 ;  /* 0x000000040000795c */ /* 0x000fe20000300000 */
.L_x_82:
[----:B------:R-:W2:Y:S02]  /*20fa0*/  SYNCS.PHASECHK.TRANS64.TRYWAIT P3, [UR47+0x344c8], R159 ;  /* 0x0344c89fff0075a7 */ /* 0x000ea4000806016f */
[----:B--2---:R-:W-:Y:S05]  /*20fb0*/  @!P3 BRA `(.L_x_83) ;  /* 0x0000013400d4b947 */ /* 0x004fea0003800000 */
.L_x_544:
[----:B------:R-:W-:Y:S05]  /*20fc0*/  @P1 WARPSYNC.ALL ;  /* 0x0000000000001948 */ /* 0x000fea0003800000 */
[----:B------:R-:W1:Y:S01]  /*20fd0*/  @P1 LDSM.16.MT88.4 R8, [R3+0x33000] ;  /* 0x033000000308183b */ /* 0x000e620000004200 */
[-C--:B------:R-:W-:Y:S01]  /*20fe0*/  FMUL R24, R24, R2.reuse ;  /* 0x0000000218187220 */ /* 0x080fe20000400000 */
[-C--:B------:R-:W-:Y:S01]  /*20ff0*/  FMUL R25, R25, R2.reuse ;  /* 0x0000000219197220 */ /* 0x080fe20000400000 */
[-C--:B------:R-:W-:Y:S01]  /*21000*/  FMUL R26, R26, R2.reuse ;  /* 0x000000021a1a7220 */ /* 0x080fe20000400000 */
[----:B------:R-:W2:Y:S01]  /*21010*/  @P1 LDSM.16.MT88.4 R4, [R3+0x33800] ;  /* 0x033800000304183b */ /* 0x000ea20000004200 */
[-C--:B------:R-:W-:Y:S01]  /*21020*/  FMUL R27, R27, R2.reuse ;  /* 0x000000021b1b7220 */ /* 0x080fe20000400000 */
[-C--:B------:R-:W-:Y:S01]  /*21030*/  FMUL R28, R28, R2.reuse ;  /* 0x000000021c1c7220 */ /* 0x080fe20000400000 */
[-C--:B------:R-:W-:Y:S01]  /*21040*/  FMUL R29, R29, R2.reuse ;  /* 0x000000021d1d7220 */ /* 0x080fe20000400000 */
[-C--:B------:R-:W-:Y:S01]  /*21050*/  FMUL R30, R30, R2.reuse ;  /* 0x000000021e1e7220 */ /* 0x080fe20000400000 */
[-C--:B------:R-:W-:Y:S01]  /*21060*/  FMUL R31, R31, R2.reuse ;  /* 0x000000021f1f7220 */ /* 0x080fe20000400000 */
[----:B------:R-:W-:Y:S05]  /*21070*/  WARPSYNC.ALL ;  /* 0x0000000000007948 */ /* 0x000fea0003800000 */
[-C--:B------:R-:W-:Y:S01]  /*21080*/  FMUL R32, R32, R2.reuse ;  /* 0x0000000220207220 */ /* 0x080fe20000400000 */
[-C--:B------:R-:W-:Y:S01]  /*21090*/  FMUL R33, R33, R2.reuse ;  /* 0x0000000221217220 */ /* 0x080fe20000400000 */
[-C--:B------:R-:W-:Y:S01]  /*210a0*/  FMUL R34, R34, R2.reuse ;  /* 0x0000000222227220 */ /* 0x080fe20000400000 */
[-C--:B------:R-:W-:Y:S01]  /*210b0*/  FMUL R35, R35, R2.reuse ;  /* 0x0000000223237220 */ /* 0x080fe20000400000 */
[-C--:B------:R-:W-:Y:S01]  /*210c0*/  FMUL R36, R36, R2.reuse ;  /* 0x0000000224247220 */ /* 0x080fe20000400000 */
[-C--:B------:R-:W-:Y:S01]  /*210d0*/  FMUL R37, R37, R2.reuse ;  /* 0x0000000225257220 */ /* 0x080fe20000400000 */
[-C--:B------:R-:W-:Y:S01]  /*210e0*/  FMUL R38, R38, R2.reuse ;  /* 0x0000000226267220 */ /* 0x080fe20000400000 */
[----:B------:R-:W-:Y:S01]  /*210f0*/  FMUL R39, R39, R2 ;  /* 0x0000000227277220 */ /* 0x000fe20000400000 */
[----:B------:R-:W-:Y:S01]  /*21100*/  BSSY B0, `(.L_x_84) ;  /* 0x0000039000007945 */ /* 0x000fe20003800000 */
[----:B-1----:R-:W-:-:S02]  /*21110*/  HADD2.F32 R13, -RZ, R8.H0_H0 ;  /* 0x20000008ff0d7230 */ /* 0x002fc40000004100 */
[----:B------:R-:W-:-:S03]  /*21120*/  HADD2.F32 R12, -RZ, R8.H1_H1 ;  /* 0x30000008ff0c7230 */ /* 0x000fc60000004100 */
[-C--:B------:R-:W-:Y:S01]  /*21130*/  FFMA R24, R13, R0.reuse, R24 ;  /* 0x000000000d187223 */ /* 0x080fe20000000018 */
[--C-:B------:R-:W-:Y:S02]  /*21140*/  HADD2.F32 R13, -RZ, R9.reuse.H0_H0 ;  /* 0x20000009ff0d7230 */ /* 0x100fe40000004100 */
[-C--:B------:R-:W-:Y:S01]  /*21150*/  FFMA R25, R12, R0.reuse, R25 ;  /* 0x000000000c197223 */ /* 0x080fe20000000019 */
[----:B------:R-:W-:Y:S02]  /*21160*/  HADD2.F32 R12, -RZ, R9.H1_H1 ;  /* 0x30000009ff0c7230 */ /* 0x000fe40000004100 */
[-C--:B------:R-:W-:Y:S01]  /*21170*/  FFMA R26, R13, R0.reuse, R26 ;  /* 0x000000000d1a7223 */ /* 0x080fe2000000001a */
[--C-:B------:R-:W-:Y:S02]  /*21180*/  HADD2.F32 R13, -RZ, R10.reuse.H0_H0 ;  /* 0x2000000aff0d7230 */ /* 0x100fe40000004100 */
[----:B------:R-:W-:Y:S01]  /*21190*/  FFMA R27, R12, R0, R27 ;  /* 0x000000000c1b7223 */ /* 0x000fe2000000001b */
[----:B------:R-:W-:-:S02]  /*211a0*/  HADD2.F32 R12, -RZ, R10.H1_H1 ;  /* 0x3000000aff0c7230 */ /* 0x000fc40000004100 */
[-C--:B------:R-:W-:Y:S01]  /*211b0*/  FFMA R28, R13, R0.reuse, R28 ;  /* 0x000000000d1c7223 */ /* 0x080fe2000000001c */
[--C-:B------:R-:W-:Y:S02]  /*211c0*/  HADD2.F32 R13, -RZ, R11.reuse.H0_H0 ;  /* 0x2000000bff0d7230 */ /* 0x100fe40000004100 */
[-C--:B------:R-:W-:Y:S01]  /*211d0*/  FFMA R14, R12, R0.reuse, R29 ;  /* 0x000000000c0e7223 */ /* 0x080fe2000000001d */
[----:B------:R-:W-:Y:S02]  /*211e0*/  HADD2.F32 R12, -RZ, R11.H1_H1 ;  /* 0x3000000bff0c7230 */ /* 0x000fe40000004100 */
[----:B------:R-:W-:Y:S01]  /*211f0*/  FFMA R30, R13, R0, R30 ;  /* 0x000000000d1e7223 */ /* 0x000fe2000000001e */
[----:B------:R-:W-:Y:S02]  /*21200*/  F2FP.F16.F32.PACK_AB R13, R27, R26 ;  /* 0x0000001a1b0d723e */ /* 0x000fe400000000ff */
[----:B------:R-:W-:Y:S01]  /*21210*/  FFMA R15, R12, R0, R31 ;  /* 0x000000000c0f7223 */ /* 0x000fe2000000001f */
[----:B------:R-:W-:-:S02]  /*21220*/  F2FP.F16.F32.PACK_AB R12, R25, R24 ;  /* 0x00000018190c723e */ /* 0x000fc400000000ff */
[----:B------:R-:W-:Y:S02]  /*21230*/  F2FP.F16.F32.PACK_AB R14, R14, R28 ;  /* 0x0000001c0e0e723e */ /* 0x000fe400000000ff */
[----:B------:R-:W-:-:S05]  /*21240*/  F2FP.F16.F32.PACK_AB R15, R15, R30 ;  /* 0x0000001e0f0f723e */ /* 0x000fca00000000ff */
[----:B------:R2:W-:Y:S02]  /*21250*/  STSM.16.MT88.4 [R3+0x33000], R12 ;  /* 0x0330000c03007844 */ /* 0x0005e40000004200 */
[--C-:B--2---:R-:W-:Y:S02]  /*21260*/  HADD2.F32 R13, -RZ, R4.reuse.H0_H0 ;  /* 0x20000004ff0d7230 */ /* 0x104fe40000004100 */
        /* <DEDUP_REMOVED lines=34> */
.L_x_85:
[----:B------:R-:W-:Y:S05]  /*21490*/  BSYNC B0 ;  /* 0x0000000000007941 */ /* 0x000fea0003800000 */
.L_x_84:
[----:B------:R-:W-:Y:S06]  /*214a0*/  BAR.SYNC.DEFER_BLOCKING 0x1, 0x80 ;  /* 0x0042000000007b1d */ /* 0x000fec0000010000 */
[----:B------:R-:W-:Y:S05]  /*214b0*/  @!P0 BRA `(.L_x_86) ;  /* 0x0000000000048947 */ /* 0x000fea0003800000 */
[----:B------:R-:W-:Y:S01]  /*214c0*/  BPT.TRAP 0x1 ;  /* 0x000000040000795c */ /* 0x000fe20000300000 */
.L_x_86:
[----:B------:R-:W-:-:S04]  /*214d0*/  UIADD3 UR6, UR47, 0x344e0, URZ ;  /* 0x000344e02f067890 */ /* 0x000fc8000fffe03f */
[----:B------:R-:W-:-:S09]  /*214e0*/  UPRMT UR6, UR57, 0x654, UR6 ;  /* 0x0000065439067896 */ /* 0x000fd20008000006 */
[----:B------:R-:W-:Y:S01]  /*214f0*/  SYNCS.ARRIVE.TRANS64.RED.A1T0 RZ, [UR6], RZ ;  /* 0x000000ffffff79a7 */ /* 0x000fe20008100406 */
[----:B------:R-:W-:Y:S05]  /*21500*/  @!P0 BRA `(.L_x_87) ;  /* 0x0000000000048947 */ /* 0x000fea0003800000 */
[----:B------:R-:W-:Y:S01]  /*21510*/  BPT.TRAP 0x1 ;  /* 0x000000040000795c */ /* 0x000fe20000300000 */
.L_x_87:
[----:B------:R-:W-:-:S04]  /*21520*/  MOV R25, 0x1 ;  /* 0x0000000100197802 */ /* 0x000fc80000000f00 */
[----:B------:R-:W-:-:S04]  /*21530*/  SHF.L.U32 R25, R25, 0x1f, RZ ;  /* 0x0000001f19197819 */ /* 0x000fc800000006ff */
[----:B------:R-:W2:Y:S02]  /*21540*/  SYNCS.PHASECHK.TRANS64.TRYWAIT P3, [UR47+0x344b0], R25 ;  /* 0x0344b019ff0075a7 */ /* 0x000ea4000806016f */
[----:B--2---:R-:W-:Y:S05]  /*21550*/  @!P3 BRA `(.L_x_88) ;  /* 0x000001300084b947 */ /* 0x004fea0003800000 */
.L_x_545:
        /* <DEDUP_REMOVED lines=22> */
[----:B-1----:R-:W-:-:S05]  /*216c0*/  HADD2.F32 R12, -RZ, R8.H0_H0 ;  /* 0x20000008ff0c7230 */ /* 0x002fca0000004100 */
[----:B------:R-:W-:Y:S01]  /*216d0*/  FFMA R21, R12, R0, R13 ;  /* 0x000000000c157223 */ /* 0x000fe2000000000d */
[----:B------:R-:W-:Y:S02]  /*216e0*/  HADD2.F32 R12, -RZ, R8.H1_H1 ;  /* 0x30000008ff0c7230 */ /* 0x000fe40000004100 */
[----:B---3--:R-:W-:-:S04]  /*216f0*/  FMUL R13, R20, R2 ;  /* 0x00000002140d7220 */ /* 0x008fc80000400000 */
[----:B------:R-:W-:Y:S01]  /*21700*/  FFMA R20, R12, R0, R13 ;  /* 0x000000000c147223 */ /* 0x000fe2000000000d */
[----:B------:R-:W-:Y:S02]  /*21710*/  HADD2.F32 R12, -RZ, R9.H0_H0 ;  /* 0x20000009ff0c7230 */ /* 0x000fe40000004100 */
[----:B----4-:R-:W-:-:S04]  /*21720*/  FMUL R13, R19, R2 ;  /* 0x00000002130d7220 */ /* 0x010fc80000400000 */
[----:B------:R-:W-:Y:S01]  /*21730*/  FFMA R19, R12, R0, R13 ;  /* 0x000000000c137223 */ /* 0x000fe2000000000d */
[----:B------:R-:W-:Y:S02]  /*21740*/  HADD2.F32 R12, -RZ, R9.H1_H1 ;  /* 0x30000009ff0c7230 */ /* 0x000fe40000004100 */
[----:B-----5:R-:W-:-:S04]  /*21750*/  FMUL R13, R18, R2 ;  /* 0x00000002120d7220 */ /* 0x020fc80000400000 */
[----:B------:R-:W-:Y:S01]  /*21760*/  FFMA R18, R12, R0, R13 ;  /* 0x000000000c127223 */ /* 0x000fe2000000000d */
[----:B------:R-:W-:Y:S02]  /*21770*/  HADD2.F32 R12, -RZ, R10.H0_H0 ;  /* 0x2000000aff0c7230 */ /* 0x000fe40000004100 */
[----:B------:R-:W-:-:S04]  /*21780*/  FMUL R13, R17, R2 ;  /* 0x00000002110d7220 */ /* 0x000fc80000400000 */
[----:B------:R-:W-:Y:S01]  /*21790*/  FFMA R17, R12, R0, R13 ;  /* 0x000000000c117223 */ /* 0x000fe2000000000d */
[----:B------:R-:W-:Y:S02]  /*217a0*/  HADD2.F32 R12, -RZ, R10.H1_H1 ;  /* 0x3000000aff0c7230 */ /* 0x000fe40000004100 */
[----:B------:R-:W-:-:S04]  /*217b0*/  FMUL R13, R14, R2 ;  /* 0x000000020e0d7220 */ /* 0x000fc80000400000 */
[----:B------:R-:W-:Y:S01]  /*217c0*/  FFMA R14, R12, R0, R13 ;  /* 0x000000000c0e7223 */ /* 0x000fe2000000000d */
[--C-:B------:R-:W-:Y:S02]  /*217d0*/  HADD2.F32 R12, -RZ, R11.reuse.H0_H0 ;  /* 0x2000000bff0c7230 */ /* 0x100fe40000004100 */
[----:B------:R-:W-:Y:S02]  /*217e0*/  FMUL R13, R16, R2 ;  /* 0x00000002100d7220 */ /* 0x000fe40000400000 */
[----:B------:R-:W-:Y:S02]  /*217f0*/  F2FP.F16.F32.PACK_AB R14, R14, R17 ;  /* 0x000000110e0e723e */ /* 0x000fe400000000ff */
[----:B------:R-:W-:Y:S01]  /*21800*/  FFMA R16, R12, R0, R13 ;  /* 0x000000000c107223 */ /* 0x000fe2000000000d */
[----:B------:R-:W-:Y:S02]  /*21810*/  HADD2.F32 R12, -RZ, R11.H1_H1 ;  /* 0x3000000bff0c7230 */ /* 0x000fe40000004100 */
[----:B------:R-:W-:-:S04]  /*21820*/  FMUL R13, R15, R2 ;  /* 0x000000020f0d7220 */ /* 0x000fc80000400000 */
        /* <DEDUP_REMOVED lines=48> */
.L_x_90:
[----:B------:R-:W-:Y:S05]  /*21b30*/  BSYNC B0 ;  /* 0x0000000000007941 */ /* 0x000fea0003800000 */
.L_x_89:
[----:B------:R-:W-:Y:S06]  /*21b40*/  BAR.SYNC.DEFER_BLOCKING 0x1, 0x80 ;  /* 0x0042000000007b1d */ /* 0x000fec0000010000 */
[----:B------:R-:W-:Y:S05]  /*21b50*/  @!P0 BRA `(.L_x_91) ;  /* 0x0000000000048947 */ /* 0x000fea0003800000 */
[----:B------:R-:W-:Y:S01]  /*21b60*/  BPT.TRAP 0x1 ;  /* 0x000000040000795c */ /* 0x000fe20000300000 */
.L_x_91:
[----:B------:R-:W-:-:S04]  /*21b70*/  UIADD3 UR7, UR47, 0x344e8, URZ ;  /* 0x000344e82f077890 */ /* 0x000fc8000fffe03f */
[----:B------:R-:W-:-:S09]  /*21b80*/  UPRMT UR7, UR57, 0x654, UR7 ;  /* 0x0000065439077896 */ /* 0x000fd20008000007 */
[----:B------:R-:W-:Y:S01]  /*21b90*/  SYNCS.ARRIVE.TRANS64.RED.A1T0 RZ, [UR7], RZ ;  /* 0x000000ffffff79a7 */ /* 0x000fe20008100407 */
[----:B------:R-:W-:Y:S05]  /*21ba0*/  @!P0 BRA `(.L_x_92) ;  /* 0x0000000000048947 */ /* 0x000fea0003800000 */
[----:B------:R-:W-:Y:S01]  /*21bb0*/  BPT.TRAP 0x1 ;  /* 0x000000040000795c */ /* 0x000fe20000300000 */
.L_x_92:
[----:B------:R-:W2:Y:S02]  /*21bc0*/  SYNCS.PHASECHK.TRANS64.TRYWAIT P3, [UR47+0x344b8], R25 ;  /* 0x0344b819ff0075a7 */ /* 0x000ea4000806016f */
[----:B--2---:R-:W-:Y:S05]  /*21bd0*/  @!P3 BRA `(.L_x_93) ;  /* 0x0000012800fcb947 */ /* 0x004fea0003800000 */
.L_x_546:
        /* <DEDUP_REMOVED lines=88> */
[----:B------:R-:W-:Y:S02]  /*22160*/  UIADD3 UR9, UR45, 0x40, URZ ;  /* 0x000000402d097890 */ /* 0x000fe4000fffe03f */
[----:B------:R-:W-:-:S09]  /*22170*/  UIADD3 UR8, UR47, 0x31000, URZ ;  /* 0x000310002f087890 */ /* 0x000fd2000fffe03f */
[----:B------:R2:W-:Y:S01]  /*22180*/  UTMASTG.2D [UR8], [UR36] ;  /* 0x00000008240073b5 */ /* 0x0005e20008008000 */
[----:B------:R0:W-:Y:S01]  /*22190*/  UTMACMDFLUSH ;  /* 0x00000000000079b7 */ /* 0x0001e20000000000 */
[----:B--2---:R-:W-:-:S04]  /*221a0*/  DEPBAR.LE SB0, 0x1 ;  /* 0x000080400000791a */ /* 0x004fc80000000000 */
.L_x_95:
[----:B------:R-:W-:Y:S05]  /*221b0*/  BSYNC B0 ;  /* 0x0000000000007941 */ /* 0x000fea0003800000 */
.L_x_94:
[----:B------:R-:W-:Y:S06]  /*221c0*/  BAR.SYNC.DEFER_BLOCKING 0x1, 0x80 ;  /* 0x0042000000007b1d */ /* 0x000fec0000010000 */
[----:B------:R-:W-:Y:S05]  /*221d0*/  @!P0 BRA `(.L_x_96) ;  /* 0x0000000000048947 */ /* 0x000fea0003800000 */
[----:B------:R-:W-:Y:S01]  /*221e0*/  BPT.TRAP 0x1 ;  /* 0x000000040000795c */ /* 0x000fe20000300000 */
.L_x_96:
[----:B------:R-:W-:Y:S01]  /*221f0*/  SYNCS.ARRIVE.TRANS64.RED.A1T0 RZ, [UR4], RZ ;  /* 0x000000ffffff79a7 */ /* 0x000fe20008100404 */
[----:B------:R-:W-:Y:S05]  /*22200*/  @!P0 BRA `(.L_x_97) ;  /* 0x0000000000048947 */ /* 0x000fea0003800000 */
[----:B------:R-:W-:Y:S01]  /*22210*/  BPT.TRAP 0x1 ;  /* 0x000000040000795c */ /* 0x000fe20000300000 */
.L_x_97:
[----:B------:R-:W2:Y:S02]  /*22220*/  SYNCS.PHASECHK.TRANS64.TRYWAIT P3, [UR47+0x344c0], R25 ;  /* 0x0344c019ff0075a7 */ /* 0x000ea4000806016f */
[----:B--2---:R-:W-:Y:S05]  /*22230*/  @!P3 BRA `(.L_x_98) ;  /* 0x00000124007cb947 */ /* 0x004fea0003800000 */
.L_x_547:
        /* <DEDUP_REMOVED lines=93> */
.L_x_100:
[----:B------:R-:W-:Y:S05]  /*22810*/  BSYNC B0 ;  /* 0x0000000000007941 */ /* 0x000fea0003800000 */
.L_x_99:
[----:B------:R-:W-:Y:S06]  /*22820*/  BAR.SYNC.DEFER_BLOCKING 0x1, 0x80 ;  /* 0x0042000000007b1d */ /* 0x000fec0000010000 */
[----:B------:R-:W-:Y:S05]  /*22830*/  @!P0 BRA `(.L_x_101) ;  /* 0x0000000000048947 */ /* 0x000fea0003800000 */
[----:B------:R-:W-:Y:S01]  /*22840*/  BPT.TRAP 0x1 ;  /* 0x000000040000795c */ /* 0x000fe20000300000 */
.L_x_101:
[----:B------:R-:W-:Y:S01]  /*22850*/  SYNCS.ARRIVE.TRANS64.RED.A1T0 RZ, [UR5], RZ ;  /* 0x000000ffffff79a7 */ /* 0x000fe20008100405 */
[----:B------:R-:W-:Y:S05]  /*22860*/  @!P0 BRA `(.L_x_102) ;  /* 0x0000000000048947 */ /* 0x000fea0003800000 */
[----:B------:R-:W-:Y:S01]  /*22870*/  BPT.TRAP 0x1 ;  /* 0x000000040000795c */ /* 0x000fe20000300000 */
.L_x_102:
[----:B------:R-:W2:Y:S02]  /*22880*/  SYNCS.PHASECHK.TRANS64.TRYWAIT P3, [UR47+0x344c8], R25 ;  /* 0x0344c819ff0075a7 */ /* 0x000ea4000806016f */
[----:B--2---:R-:W-:Y:S05]  /*22890*/  @!P3 BRA `(.L_x_103) ;  /* 0x0000011c00fcb947 */ /* 0x004fea0003800000 */
.L_x_548:
        /* <DEDUP_REMOVED lines=21> */
[----:B-1----:R-:W-:-:S05]  /*229f0*/  HADD2.F32 R12, -RZ, R8.H0_H0 ;  /* 0x20000008ff0c7230 */ /* 0x002fca0000004100 */
[----:B------:R-:W-:Y:S01]  /*22a00*/  FFMA R40, R12, R0, R40 ;  /* 0x000000000c287223 */ /* 0x000fe20000000028 */
[----:B------:R-:W-:-:S05]  /*22a10*/  HADD2.F32 R12, -RZ, R8.H1_H1 ;  /* 0x30000008ff0c7230 */ /* 0x000fca0000004100 */
[----:B------:R-:W-:Y:S01]  /*22a20*/  FFMA R41, R12, R0, R41 ;  /* 0x000000000c297223 */ /* 0x000fe20000000029 */
[----:B------:R-:W-:-:S05]  /*22a30*/  HADD2.F32 R12, -RZ, R9.H0_H0 ;  /* 0x20000009ff0c7230 */ /* 0x000fca0000004100 */
[----:B------:R-:W-:Y:S01]  /*22a40*/  FFMA R42, R12, R0, R42 ;  /* 0x000000000c2a7223 */ /* 0x000fe2000000002a */
[----:B------:R-:W-:-:S05]  /*22a50*/  HADD2.F32 R12, -RZ, R9.H1_H1 ;  /* 0x30000009ff0c7230 */ /* 0x000fca0000004100 */
[----:B------:R-:W-:Y:S01]  /*22a60*/  FFMA R13, R12, R0, R43 ;  /* 0x000000000c0d7223 */ /* 0x000fe2000000002b */
[----:B------:R-:W-:-:S04]  /*22a70*/  HADD2.F32 R12, -RZ, R10.H0_H0 ;  /* 0x2000000aff0c7230 */ /* 0x000fc80000004100 */
[----:B------:R-:W-:Y:S01]  /*22a80*/  F2FP.F16.F32.PACK_AB R13, R13, R42 ;  /* 0x0000002a0d0d723e */ /* 0x000fe200000000ff */
        /* <DEDUP_REMOVED lines=8> */
[----:B------:R-:W-:-:S04]  /*22b10*/  F2FP.F16.F32.PACK_AB R12, R41, R40 ;  /* 0x00000028290c723e */ /* 0x000fc800000000ff */
        /* <DEDUP_REMOVED lines=37> */
.L_x_105:
[----:B------:R-:W-:Y:S05]  /*22d70*/  BSYNC B0 ;  /* 0x0000000000007941 */ /* 0x000fea0003800000 */
.L_x_104:
[----:B------:R-:W-:Y:S06]  /*22d80*/  BAR.SYNC.DEFER_BLOCKING 0x1, 0x80 ;  /* 0x0042000000007b1d */ /* 0x000fec0000010000 */
[----:B------:R-:W-:Y:S05]  /*22d90*/  @!P0 BRA `(.L_x_106) ;  /* 0x0000000000048947 */ /* 0x000fea0003800000 */
[----:B------:R-:W-:Y:S01]  /*22da0*/  BPT.TRAP 0x1 ;  /* 0x000000040000795c */ /* 0x000fe20000300000 */
.L_x_106:
[----:B------:R-:W-:Y:S01]  /*22db0*/  SYNCS.ARRIVE.TRANS64.RED.A1T0 RZ, [UR6], RZ ;  /* 0x000000ffffff79a7 */ /* 0x000fe20008100406 */
[----:B------:R-:W-:Y:S05]  /*22dc0*/  @!P0 BRA `(.L_x_107) ;  /* 0x0000000000048947 */ /* 0x000fea0003800000 */
[----:B------:R-:W-:Y:S01]  /*22dd0*/  BPT.TRAP 0x1 ;  /* 0x000000040000795c */ /* 0x000fe20000300000 */
.L_x_107:
[----:B------:R-:W2:Y:S02]  /*22de0*/  SYNCS.PHASECHK.TRANS64.TRYWAIT P3, [UR47+0x344b0], R159 ;  /* 0x0344b09fff0075a7 */ /* 0x000ea4000806016f */
[----:B--2---:R-:W-:Y:S05]  /*22df0*/  @!P3 BRA `(.L_x_108) ;  /* 0x0000011800bcb947 */ /* 0x004fea0003800000 */
.L_x_549:
        /* <DEDUP_REMOVED lines=93> */
.L_x_110:
[----:B------:R-:W-:Y:S05]  /*233d0*/  BSYNC B0 ;  /* 0x0000000000007941 */ /* 0x000fea0003800000 */
.L_x_109:
[----:B------:R-:W-:Y:S06]  /*233e0*/  BAR.SYNC.DEFER_BLOCKING 0x1, 0x80 ;  /* 0x0042000000007b1d */ /* 0x000fec0000010000 */
[----:B------:R-:W-:Y:S05]  /*233f0*/  @!P0 BRA `(.L_x_111) ;  /* 0x0000000000048947 */ /* 0x000fea0003800000 */
[----:B------:R-:W-:Y:S01]  /*23400*/  BPT.TRAP 0x1 ;  /* 0x000000040000795c */ /* 0x000fe20000300000 */
.L_x_111:
[----:B------:R-:W-:Y:S01]  /*23410*/  SYNCS.ARRIVE.TRANS64.RED.A1T0 RZ, [UR7], RZ ;  /* 0x000000ffffff79a7 */ /* 0x000fe20008100407 */
[----:B------:R-:W-:Y:S05]  /*23420*/  @!P0 BRA `(.L_x_112) ;  /* 0x0000000000048947 */ /* 0x000fea0003800000 */
[----:B------:R-:W-:Y:S01]  /*23430*/  BPT.TRAP 0x1 ;  /* 0x000000040000795c */ /* 0x000fe20000300000 */
.L_x_112:
[----:B------:R-:W2:Y:S02]  /*23440*/  SYNCS.PHASECHK.TRANS64.TRYWAIT P3, [UR47+0x344b8], R159 ;  /* 0x0344b89fff0075a7 */ /* 0x000ea4000806016f */
[----:B--2---:R-:W-:Y:S05]  /*23450*/  @!P3 BRA `(.L_x_113) ;  /* 0x00000114003cb947 */ /* 0x004fea0003800000 */
.L_x_550:
        /* <DEDUP_REMOVED lines=93> */
.L_x_115:
[----:B------:R-:W-:Y:S05]  /*23a30*/  BSYNC B0 ;  /* 0x0000000000007941 */ /* 0x000fea0003800000 */
.L_x_114:
[----:B------:R-:W-:Y:S06]  /*23a40*/  BAR.SYNC.DEFER_BLOCKING 0x1, 0x80 ;  /* 0x0042000000007b1d */ /* 0x000fec0000010000 */
[----:B------:R-:W-:Y:S05]  /*23a50*/  @!P0 BRA `(.L_x_116) ;  /* 0x0000000000048947 */ /* 0x000fea0003800000 */
[----:B------:R-:W-:Y:S01]  /*23a60*/  BPT.TRAP 0x1 ;  /* 0x000000040000795c */ /* 0x000fe20000300000 */
.L_x_116:
[----:B------:R-:W-:Y:S01]  /*23a70*/  SYNCS.ARRIVE.TRANS64.RED.A1T0 RZ, [UR4], RZ ;  /* 0x000000ffffff79a7 */ /* 0x000fe20008100404 */
[----:B------:R-:W-:Y:S05]  /*23a80*/  @!P0 BRA `(.L_x_117) ;  /* 0x0000000000048947 */ /* 0x000fea0003800000 */
[----:B------:R-:W-:Y:S01]  /*23a90*/  BPT.TRAP 0x1 ;  /* 0x000000040000795c */ /* 0x000fe20000300000 */
.L_x_117:
[----:B------:R-:W2:Y:S02]  /*23aa0*/  SYNCS.PHASECHK.TRANS64.TRYWAIT P3, [UR47+0x344c0], R159 ;  /* 0x0344c09fff0075a7 */ /* 0x000ea4000806016f */
[----:B--2---:R-:W-:Y:S05]  /*23ab0*/  @!P3 BRA `(.L_x_118) ;  /* 0x0000010c00bcb947 */ /* 0x004fea0003800000 */
.L_x_551:
        /* <DEDUP_REMOVED lines=93> */
.L_x_120:
[----:B------:R-:W-:Y:S05]  /*24090*/  BSYNC B0 ;  /* 0x0000000000007941 */ /* 0x000fea0003800000 */
.L_x_119:
[----:B------:R-:W-:Y:S06]  /*240a0*/  BAR.SYNC.DEFER_BLOCKING 0x1, 0x80 ;  /* 0x0042000000007b1d */ /* 0x000fec0000010000 */
[----:B------:R-:W-:Y:S05]  /*240b0*/  @!P0 BRA `(.L_x_121) ;  /* 0x0000000000048947 */ /* 0x000fea0003800000 */
[----:B------:R-:W-:Y:S01]  /*240c0*/  BPT.TRAP 0x1 ;  /* 0x000000040000795c */ /* 0x000fe20000300000 */
.L_x_121:
[----:B------:R-:W-:Y:S01]  /*240d0*/  SYNCS.ARRIVE.TRANS64.RED.A1T0 RZ, [UR5], RZ ;  /* 0x000000ffffff79a7 */ /* 0x000fe20008100405 */
[----:B------:R-:W-:Y:S05]  /*240e0*/  @!P0 BRA `(.L_x_122) ;  /* 0x0000000000048947 */ /* 0x000fea0003800000 */
[----:B------:R-:W-:Y:S01]  /*240f0*/  BPT.TRAP 0x1 ;  /* 0x000000040000795c */ /* 0x000fe20000300000 */
.L_x_122:
[----:B------:R-:W2:Y:S02]  /*24100*/  SYNCS.PHASECHK.TRANS64.TRYWAIT P3, [UR47+0x344c8], R159 ;  /* 0x0344c89fff0075a7 */ /* 0x000ea4000806016f */
[----:B--2---:R-:W-:Y:S05]  /*24110*/  @!P3 BRA `(.L_x_123) ;  /* 0x00000108003cb947 */ /* 0x004fea0003800000 */
.L_x_552:
        /* <DEDUP_REMOVED lines=77> */
.L_x_125:
[----:B------:R-:W-:Y:S05]  /*245f0*/  BSYNC B0 ;  /* 0x0000000000007941 */ /* 0x000fea0003800000 */
.L_x_124:
[----:B------:R-:W-:Y:S06]  /*24600*/  BAR.SYNC.DEFER_BLOCKING 0x1, 0x80 ;  /* 0x0042000000007b1d */ /* 0x000fec0000010000 */
[----:B------:R-:W-:Y:S05]  /*24610*/  @!P0 BRA `(.L_x_126) ;  /* 0x0000000000048947 */ /* 0x000fea0003800000 */
[----:B------:R-:W-:Y:S01]  /*24620*/  BPT.TRAP 0x1 ;  /* 0x000000040000795c */ /* 0x000fe20000300000 */
.L_x_126:
[----:B------:R-:W-:Y:S01]  /*24630*/  SYNCS.ARRIVE.TRANS64.RED.A1T0 RZ, [UR6], RZ ;  /* 0x000000ffffff79a7 */ /* 0x000fe20008100406 */
[----:B------:R-:W-:Y:S05]  /*24640*/  @!P0 BRA `(.L_x_127) ;  /* 0x0000000000048947 */ /* 0x000fea0003800000 */
[----:B------:R-:W-:Y:S01]  /*24650*/  BPT.TRAP 0x1 ;  /* 0x000000040000795c */ /* 0x000fe20000300000 */
.L_x_127:
[----:B------:R-:W2:Y:S02]  /*24660*/  SYNCS.PHASECHK.TRANS64.TRYWAIT P3, [UR47+0x344b0], R25 ;  /* 0x0344b019ff0075a7 */ /* 0x000ea4000806016f */
[----:B--2---:R-:W-:Y:S05]  /*24670*/  @!P3 BRA `(.L_x_128) ;  /* 0x0000010000fcb947 */ /* 0x004fea0003800000 */
.L_x_553:
        /* <DEDUP_REMOVED lines=27> */
[----:B------:R-:W-:-:S04]  /*24830*/  HADD2.F32 R13, -RZ, R9.H0_H0 ;  /* 0x20000009ff0d7230 */ /* 0x000fc80000004100 */
[----:B------:R-:W-:Y:S01]  /*24840*/  F2FP.F16.F32.PACK_AB R12, R12, R14 ;  /* 0x0000000e0c0c723e */ /* 0x000fe200000000ff */
        /* <DEDUP_REMOVED lines=11> */
[----:B------:R-:W-:Y:S02]  /*24900*/  HADD2.F32 R13, -RZ, R11.H0_H0 ;  /* 0x2000000bff0d7230 */ /* 0x000fe40000004100 */
[----:B------:R-:W-:-:S04]  /*24910*/  FMUL R14, R16, R2 ;  /* 0x00000002100e7220 */ /* 0x000fc80000400000 */
        /* <DEDUP_REMOVED lines=51> */
.L_x_130:
[----:B------:R-:W-:Y:S05]  /*24c50*/  BSYNC B0 ;  /* 0x0000000000007941 */ /* 0x000fea0003800000 */
.L_x_129:
[----:B------:R-:W-:Y:S06]  /*24c60*/  BAR.SYNC.DEFER_BLOCKING 0x1, 0x80 ;  /* 0x0042000000007b1d */ /* 0x000fec0000010000 */
[----:B------:R-:W-:Y:S05]  /*24c70*/  @!P0 BRA `(.L_x_131) ;  /* 0x0000000000048947 */ /* 0x000fea0003800000 */
[----:B------:R-:W-:Y:S01]  /*24c80*/  BPT.TRAP 0x1 ;  /* 0x000000040000795c */ /* 0x000fe20000300000 */
.L_x_131:
[----:B------:R-:W-:Y:S01]  /*24c90*/  SYNCS.ARRIVE.TRANS64.RED.A1T0 RZ, [UR7], RZ ;  /* 0x000000ffffff79a7 */ /* 0x000fe20008100407 */
[----:B------:R-:W-:Y:S05]  /*24ca0*/  @!P0 BRA `(.L_x_132) ;  /* 0x0000000000048947 */ /* 0x000fea0003800000 */
[----:B------:R-:W-:Y:S01]  /*24cb0*/  BPT.TRAP 0x1 ;  /* 0x000000040000795c */ /* 0x000fe20000300000 */
.L_x_132:
[----:B------:R-:W2:Y:S02]  /*24cc0*/  SYNCS.PHASECHK.TRANS64.TRYWAIT P3, [UR47+0x344b8], R25 ;  /* 0x0344b819ff0075a7 */ /* 0x000ea4000806016f */
[----:B--2---:R-:W-:Y:S05]  /*24cd0*/  @!P3 BRA `(.L_x_133) ;  /* 0x000000fc007cb947 */ /* 0x004fea0003800000 */
.L_x_554:
        /* <DEDUP_REMOVED lines=93> */
.L_x_135:
[----:B------:R-:W-:Y:S05]  /*252b0*/  BSYNC B0 ;  /* 0x0000000000007941 */ /* 0x000fea0003800000 */
.L_x_134:
[----:B------:R-:W-:Y:S06]  /*252c0*/  BAR.SYNC.DEFER_BLOCKING 0x1, 0x80 ;  /* 0x0042000000007b1d */ /* 0x000fec0000010000 */
[----:B------:R-:W-:Y:S05]  /*252d0*/  @!P0 BRA `(.L_x_136) ;  /* 0x0000000000048947 */ /* 0x000fea0003800000 */
[----:B------:R-:W-:Y:S01]  /*252e0*/  BPT.TRAP 0x1 ;  /* 0x000000040000795c */ /* 0x000fe20000300000 */
.L_x_136:
[----:B------:R-:W-:Y:S01]  /*252f0*/  SYNCS.ARRIVE.TRANS64.RED.A1T0 RZ, [UR4], RZ ;  /* 0x000000ffffff79a7 */ /* 0x000fe20008100404 */
[----:B------:R-:W-:Y:S05]  /*25300*/  @!P0 BRA `(.L_x_137) ;  /* 0x0000000000048947 */ /* 0x000fea0003800000 */
[----:B------:R-:W-:Y:S01]  /*25310*/  BPT.TRAP 0x1 ;  /* 0x000000040000795c */ /* 0x000fe20000300000 */
.L_x_137:
[----:B------:R-:W2:Y:S02]  /*25320*/  SYNCS.PHASECHK.TRANS64.TRYWAIT P3, [UR47+0x344c0], R25 ;  /* 0x0344c019ff0075a7 */ /* 0x000ea4000806016f */
[----:B--2---:R-:W-:Y:S05]  /*25330*/  @!P3 BRA `(.L_x_138) ;  /* 0x000000f400fcb947 */ /* 0x004fea0003800000 */
.L_x_555:
        /* <DEDUP_REMOVED lines=93> */
.L_x_140:
[----:B------:R-:W-:Y:S05]  /*25910*/  BSYNC B0 ;  /* 0x0000000000007941 */ /* 0x000fea0003800000 */
.L_x_139:
[----:B------:R-:W-:Y:S06]  /*25920*/  BAR.SYNC.DEFER_BLOCKING 0x1, 0x80 ;  /* 0x0042000000007b1d */ /* 0x000fec0000010000 */
[----:B------:R-:W-:Y:S05]  /*25930*/  @!P0 BRA `(.L_x_141) ;  /* 0x0000000000048947 */ /* 0x000fea0003800000 */
[----:B------:R-:W-:Y:S01]  /*25940*/  BPT.TRAP 0x1 ;  /* 0x000000040000795c */ /* 0x000fe20000300000 */
.L_x_141:
[----:B------:R-:W-:Y:S01]  /*25950*/  SYNCS.ARRIVE.TRANS64.RED.A1T0 RZ, [UR5], RZ ;  /* 0x000000ffffff79a7 */ /* 0x000fe20008100405 */
[----:B------:R-:W-:Y:S05]  /*25960*/  @!P0 BRA `(.L_x_142) ;  /* 0x0000000000048947 */ /* 0x000fea0003800000 */
[----:B------:R-:W-:Y:S01]  /*25970*/  BPT.TRAP 0x1 ;  /* 0x000000040000795c */ /* 0x000fe20000300000 */
.L_x_142:
[----:B------:R-:W2:Y:S02]  /*25980*/  SYNCS.PHASECHK.TRANS64.TRYWAIT P3, [UR47+0x344c8], R25 ;  /* 0x0344c819ff0075a7 */ /* 0x000ea4000806016f */
[----:B--2---:R-:W-:Y:S05]  /*25990*/  @!P3 BRA `(.L_x_143) ;  /* 0x000000f0007cb947 */ /* 0x004fea0003800000 */
.L_x_556:
        /* <DEDUP_REMOVED lines=22> */
[----:B------:R-:W-:-:S03]  /*25b00*/  HADD2.F32 R12, -RZ, R8.H0_H0 ;  /* 0x20000008ff0c7230 */ /* 0x000fc60000004100 */
[-C--:B------:R-:W-:Y:S01]  /*25b10*/  FFMA R74, R13, R0.reuse, R74 ;  /* 0x000000000d4a7223 */ /* 0x080fe2000000004a */
[----:B------:R-:W-:Y:S02]  /*25b20*/  HADD2.F32 R13, -RZ, R9.H1_H1 ;  /* 0x30000009ff0d7230 */ /* 0x000fe40000004100 */
[-C--:B------:R-:W-:Y:S01]  /*25b30*/  FFMA R72, R12, R0.reuse, R72 ;  /* 0x000000000c487223 */ /* 0x080fe20000000048 */
[----:B------:R-:W-:Y:S02]  /*25b40*/  HADD2.F32 R12, -RZ, R8.H1_H1 ;  /* 0x30000008ff0c7230 */ /* 0x000fe40000004100 */
[-C--:B------:R-:W-:Y:S01]  /*25b50*/  FFMA R75, R13, R0.reuse, R75 ;  /* 0x000000000d4b7223 */ /* 0x080fe2000000004b */
[----:B------:R-:W-:Y:S02]  /*25b60*/  HADD2.F32 R13, -RZ, R10.H0_H0 ;  /* 0x2000000aff0d7230 */ /* 0x000fe40000004100 */
[----:B------:R-:W-:-:S03]  /*25b70*/  FFMA R12, R12, R0, R73 ;  /* 0x000000000c0c7223 */ /* 0x000fc60000000049 */
[----:B------:R-:W-:Y:S01]  /*25b80*/  FFMA R76, R13, R0, R76 ;  /* 0x000000000d4c7223 */ /* 0x000fe2000000004c */
[----:B------:R-:W-:Y:S01]  /*25b90*/  HADD2.F32 R13, -RZ, R10.H1_H1 ;  /* 0x3000000aff0d7230 */ /* 0x000fe20000004100 */
[----:B------:R-:W-:-:S04]  /*25ba0*/  F2FP.F16.F32.PACK_AB R12, R12, R72 ;  /* 0x000000480c0c723e */ /* 0x000fc800000000ff */
        /* <DEDUP_REMOVED lines=44> */
.L_x_145:
[----:B------:R-:W-:Y:S05]  /*25e70*/  BSYNC B0 ;  /* 0x0000000000007941 */ /* 0x000fea0003800000 */
.L_x_144:
[----:B------:R-:W-:Y:S06]  /*25e80*/  BAR.SYNC.DEFER_BLOCKING 0x1, 0x80 ;  /* 0x0042000000007b1d */ /* 0x000fec0000010000 */
[----:B------:R-:W-:Y:S05]  /*25e90*/  @!P0 BRA `(.L_x_146) ;  /* 0x0000000000048947 */ /* 0x000fea0003800000 */
[----:B------:R-:W-:Y:S01]  /*25ea0*/  BPT.TRAP 0x1 ;  /* 0x000000040000795c */ /* 0x000fe20000300000 */
.L_x_146:
[----:B------:R-:W-:Y:S01]  /*25eb0*/  SYNCS.ARRIVE.TRANS64.RED.A1T0 RZ, [UR6], RZ ;  /* 0x000000ffffff79a7 */ /* 0x000fe20008100406 */
[----:B------:R-:W-:Y:S05]  /*25ec0*/  @!P0 BRA `(.L_x_147) ;  /* 0x0000000000048947 */ /* 0x000fea0003800000 */
[----:B------:R-:W-:Y:S01]  /*25ed0*/  BPT.TRAP 0x1 ;  /* 0x000000040000795c */ /* 0x000fe20000300000 */
.L_x_147:
[----:B------:R-:W2:Y:S02]  /*25ee0*/  SYNCS.PHASECHK.TRANS64.TRYWAIT P3, [UR47+0x344b0], R159 ;  /* 0x0344b09fff0075a7 */ /* 0x000ea4000806016f */
[----:B--2---:R-:W-:Y:S05]  /*25ef0*/  @!P3 BRA `(.L_x_148) ;  /* 0x000000ec003cb947 */ /* 0x004fea0003800000 */
.L_x_557:
        /* <DEDUP_REMOVED lines=34> */
[----:B------:R-:W-:-:S04]  /*26120*/  HADD2.F32 R14, -RZ, R10.H0_H0 ;  /* 0x2000000aff0e7230 */ /* 0x000fc80000004100 */
[----:B------:R-:W-:Y:S01]  /*26130*/  F2FP.F16.F32.PACK_AB R13, R13, R15 ;  /* 0x0000000f0d0d723e */ /* 0x000fe200000000ff */
        /* <DEDUP_REMOVED lines=11> */
[----:B------:R-:W-:-:S04]  /*261f0*/  F2FP.F16.F32.PACK_AB R14, R17, R18 ;  /* 0x00000012110e723e */ /* 0x000fc800000000ff */
        /* <DEDUP_REMOVED lines=45> */
.L_x_150:
[----:B------:R-:W-:Y:S05]  /*264d0*/  BSYNC B0 ;  /* 0x0000000000007941 */ /* 0x000fea0003800000 */
.L_x_149:
[----:B------:R-:W-:Y:S06]  /*264e0*/  BAR.SYNC.DEFER_BLOCKING 0x1, 0x80 ;  /* 0x0042000000007b1d */ /* 0x000fec0000010000 */
[----:B------:R-:W-:Y:S05]  /*264f0*/  @!P0 BRA `(.L_x_151) ;  /* 0x0000000000048947 */ /* 0x000fea0003800000 */
[----:B------:R-:W-:Y:S01]  /*26500*/  BPT.TRAP 0x1 ;  /* 0x000000040000795c */ /* 0x000fe20000300000 */
.L_x_151:
[----:B------:R-:W-:Y:S01]  /*26510*/  SYNCS.ARRIVE.TRANS64.RED.A1T0 RZ, [UR7], RZ ;  /* 0x000000ffffff79a7 */ /* 0x000fe20008100407 */
[----:B------:R-:W-:Y:S05]  /*26520*/  @!P0 BRA `(.L_x_152) ;  /* 0x0000000000048947 */ /* 0x000fea0003800000 */
[----:B------:R-:W-:Y:S01]  /*26530*/  BPT.TRAP 0x1 ;  /* 0x000000040000795c */ /* 0x000fe20000300000 */
.L_x_152:
[----:B------:R-:W2:Y:S02]  /*26540*/  SYNCS.PHASECHK.TRANS64.TRYWAIT P3, [UR47+0x344b8], R159 ;  /* 0x0344b89fff0075a7 */ /* 0x000ea4000806016f */
[----:B--2---:R-:W-:Y:S05]  /*26550*/  @!P3 BRA `(.L_x_153) ;  /* 0x000000e400bcb947 */ /* 0x004fea0003800000 */
.L_x_558:
        /* <DEDUP_REMOVED lines=93> */
.L_x_155:
[----:B------:R-:W-:Y:S05]  /*26b30*/  BSYNC B0 ;  /* 0x0000000000007941 */ /* 0x000fea0003800000 */
.L_x_154:
[----:B------:R-:W-:Y:S06]  /*26b40*/  BAR.SYNC.DEFER_BLOCKING 0x1, 0x80 ;  /* 0x0042000000007b1d */ /* 0x000fec0000010000 */
[----:B------:R-:W-:Y:S05]  /*26b50*/  @!P0 BRA `(.L_x_156) ;  /* 0x0000000000048947 */ /* 0x000fea0003800000 */
[----:B------:R-:W-:Y:S01]  /*26b60*/  BPT.TRAP 0x1 ;  /* 0x000000040000795c */ /* 0x000fe20000300000 */
.L_x_156:
[----:B------:R-:W-:Y:S01]  /*26b70*/  SYNCS.ARRIVE.TRANS64.RED.A1T0 RZ, [UR4], RZ ;  /* 0x000000ffffff79a7 */ /* 0x000fe20008100404 */
[----:B------:R-:W-:Y:S05]  /*26b80*/  @!P0 BRA `(.L_x_157) ;  /* 0x0000000000048947 */ /* 0x000fea0003800000 */
[----:B------:R-:W-:Y:S01]  /*26b90*/  BPT.TRAP 0x1 ;  /* 0x000000040000795c */ /* 0x000fe20000300000 */
.L_x_157:
[----:B------:R-:W2:Y:S02]  /*26ba0*/  SYNCS.PHASECHK.TRANS64.TRYWAIT P3, [UR47+0x344c0], R159 ;  /* 0x0344c09fff0075a7 */ /* 0x000ea4000806016f */
[----:B--2---:R-:W-:Y:S05]  /*26bb0*/  @!P3 BRA `(.L_x_158) ;  /* 0x000000e0003cb947 */ /* 0x004fea0003800000 */
.L_x_559:
        /* <DEDUP_REMOVED lines=47> */
[----:B------:R-:W-:Y:S01]  /*26eb0*/  F2FP.F16.F32.PACK_AB R14, R17, R18 ;  /* 0x00000012110e723e */ /* 0x000fe200000000ff */
[----:B------:R-:W-:Y:S02]  /*26ec0*/  HADD2.F32 R18, -RZ, R7.H0_H0 ;  /* 0x20000007ff127230 */ /* 0x000fe40000004100 */
[----:B------:R-:W-:Y:S01]  /*26ed0*/  FMUL R17, R24, R2 ;  /* 0x0000000218117220 */ /* 0x000fe20000400000 */
[----:B------:R-:W-:Y:S01]  /*26ee0*/  F2FP.F16.F32.PACK_AB R15, R15, R16 ;  /* 0x000000100f0f723e */ /* 0x000fe200000000ff */
[----:B------:R-:W-:-:S04]  /*26ef0*/  HADD2.F32 R16, -RZ, R6.H0_H0 ;  /* 0x20000006ff107230 */ /* 0x000fc80000004100 */
        /* <DEDUP_REMOVED lines=12> */
[----:B------:R-:W-:Y:S02]  /*26fc0*/  FMUL R15, R28, R2 ;  /* 0x000000021c0f7220 */ /* 0x000fe40000400000 */
[----:B------:R-:W-:Y:S01]  /*26fd0*/  FFMA R13, R14, R0, R12 ;  /* 0x000000000e0d7223 */ /* 0x000fe2000000000c */
[----:B------:R-:W-:Y:S02]  /*26fe0*/  HADD2.F32 R12, -RZ, R6.H1_H1 ;  /* 0x30000006ff0c7230 */ /* 0x000fe40000004100 */
[----:B------:R-:W-:Y:S01]  /*26ff0*/  FMUL R14, R27, R2 ;  /* 0x000000021b0e7220 */ /* 0x000fe20000400000 */
[----:B------:R-:W-:Y:S01]  /*27000*/  FFMA R15, R16, R0, R15 ;  /* 0x00000000100f7223 */ /* 0x000fe2000000000f */
[----:B------:R-:W-:Y:S01]  /*27010*/  FMUL R16, R26, R2 ;  /* 0x000000021a107220 */ /* 0x000fe20000400000 */
[----:B------:R-:W-:Y:S01]  /*27020*/  F2FP.F16.F32.PACK_AB R13, R13, R19 ;  /* 0x000000130d0d723e */ /* 0x000fe200000000ff */
[----:B------:R-:W-:Y:S01]  /*27030*/  FFMA R14, R12, R0, R14 ;  /* 0x000000000c0e7223 */ /* 0x000fe2000000000e */
[----:B------:R-:W-:-:S02]  /*27040*/  HADD2.F32 R12, -RZ, R7.H1_H1 ;  /* 0x30000007ff0c7230 */ /* 0x000fc40000004100 */
[-C--:B------:R-:W-:Y:S02]  /*27050*/  FFMA R16, R18, R0.reuse, R16 ;  /* 0x0000000012107223 */ /* 0x080fe40000000010 */
[----:B------:R-:W-:Y:S01]  /*27060*/  F2FP.F16.F32.PACK_AB R14, R14, R15 ;  /* 0x0000000f0e0e723e */ /* 0x000fe200000000ff */
[----:B------:R-:W-:Y:S01]  /*27070*/  FFMA R17, R12, R0, R17 ;  /* 0x000000000c117223 */ /* 0x000fe20000000011 */
[----:B------:R-:W-:-:S04]  /*27080*/  F2FP.F16.F32.PACK_AB R12, R20, R21 ;  /* 0x00000015140c723e */ /* 0x000fc800000000ff */
        /* <DEDUP_REMOVED lines=16> */
.L_x_160:
[----:B------:R-:W-:Y:S05]  /*27190*/  BSYNC B0 ;  /* 0x0000000000007941 */ /* 0x000fea0003800000 */
.L_x_159:
[----:B------:R-:W-:Y:S06]  /*271a0*/  BAR.SYNC.DEFER_BLOCKING 0x1, 0x80 ;  /* 0x0042000000007b1d */ /* 0x000fec0000010000 */
[----:B------:R-:W-:Y:S05]  /*271b0*/  @!P0 BRA `(.L_x_161) ;  /* 0x0000000000048947 */ /* 0x000fea0003800000 */
[----:B------:R-:W-:Y:S01]  /*271c0*/  BPT.TRAP 0x1 ;  /* 0x000000040000795c */ /* 0x000fe20000300000 */
.L_x_161:
[----:B------:R-:W-:Y:S01]  /*271d0*/  SYNCS.ARRIVE.TRANS64.RED.A1T0 RZ, [UR5], RZ ;  /* 0x000000ffffff79a7 */ /* 0x000fe20008100405 */
[----:B------:R-:W-:Y:S05]  /*271e0*/  @!P0 BRA `(.L_x_162) ;  /* 0x0000000000048947 */ /* 0x000fea0003800000 */
[----:B------:R-:W-:Y:S01]  /*271f0*/  BPT.TRAP 0x1 ;  /* 0x000000040000795c */ /* 0x000fe20000300000 */
.L_x_162:
[----:B------:R-:W2:Y:S02]  /*27200*/  SYNCS.PHASECHK.TRANS64.TRYWAIT P3, [UR47+0x344c8], R159 ;  /* 0x0344c89fff0075a7 */ /* 0x000ea4000806016f */
[----:B--2---:R-:W-:Y:S05]  /*27210*/  @!P3 BRA `(.L_x_163) ;  /* 0x000000d800bcb947 */ /* 0x004fea0003800000 */
.L_x_560:
[----:B------:R-:W-:Y:S05]  /*27220*/  @P1 WARPSYNC.ALL ;  /* 0x0000000000001948 */ /* 0x000fea0003800000 */
[----:B------:R-:W2:Y:S01]  /*27230*/  @P1 LDSM.16.MT88.4 R8, [R3+0x33000] ;  /* 0x033000000308183b */ /* 0x000ea20000004200 */
[-C--:B------:R-:W-:Y:S01]  /*27240*/  FMUL R88, R88, R2.reuse ;  /* 0x0000000258587220 */ /* 0x080fe20000400000 */
[-C--:B------:R-:W-:Y:S01]  /*27250*/  FMUL R89, R89, R2.reuse ;  /* 0x0000000259597220 */ /* 0x080fe20000400000 */
[-C--:B------:R-:W-:Y:S01]  /*27260*/  FMUL R91, R91, R2.reuse ;  /* 0x000000025b5b7220 */ /* 0x080fe20000400000 */
[----:B------:R-:W3:Y:S01]  /*27270*/  @P1 LDSM.16.MT88.4 R4, [R3+0x33800] ;  /* 0x033800000304183b */ /* 0x000ee20000004200 */
[-C--:B-1----:R-:W-:Y:S01]  /*27280*/  FMUL R15, R92, R2.reuse ;  /* 0x000000025c0f7220 */ /* 0x082fe20000400000 */
[-C--:B------:R-:W-:Y:S01]  /*27290*/  FMUL R17, R94, R2.reuse ;  /* 0x000000025e117220 */ /* 0x080fe20000400000 */
[-C--:B------:R-:W-:Y:S01]  /*272a0*/  FMUL R95, R95, R2.reuse ;  /* 0x000000025f5f7220 */ /* 0x080fe20000400000 */
[-C--:B------:R-:W-:Y:S01]  /*272b0*/  FMUL R97, R97, R2.reuse ;  /* 0x0000000261617220 */ /* 0x080fe20000400000 */
[----:B------:R-:W-:Y:S05]  /*272c0*/  WARPSYNC.ALL ;  /* 0x0000000000007948 */ /* 0x000fea0003800000 */
[-C--:B------:R-:W-:Y:S01]  /*272d0*/  FMUL R19, R98, R2.reuse ;  /* 0x0000000262137220 */ /* 0x080fe20000400000 */
[-C--:B------:R-:W-:Y:S01]  /*272e0*/  FMUL R99, R99, R2.reuse ;  /* 0x0000000263637220 */ /* 0x080fe20000400000 */
[-C--:B------:R-:W-:Y:S01]  /*272f0*/  FMUL R101, R101, R2.reuse ;  /* 0x0000000265657220 */ /* 0x080fe20000400000 */
[----:B------:R-:W-:Y:S01]  /*27300*/  FMUL R103, R103, R2 ;  /* 0x0000000267677220 */ /* 0x000fe20000400000 */
[----:B------:R-:W-:Y:S01]  /*27310*/  BSSY B0, `(.L_x_164) ;  /* 0x000003e000007945 */ /* 0x000fe20003800000 */
[----:B--2---:R-:W-:-:S02]  /*27320*/  HADD2.F32 R12, -RZ, R8.H0_H0 ;  /* 0x20000008ff0c7230 */ /* 0x004fc40000004100 */
[----:B------:R-:W-:Y:S02]  /*27330*/  HADD2.F32 R13, -RZ, R8.H1_H1 ;  /* 0x30000008ff0d7230 */ /* 0x000fe40000004100 */
[----:B------:R-:W-:Y:S02]  /*27340*/  HADD2.F32 R14, -RZ, R9.H0_H0 ;  /* 0x20000009ff0e7230 */ /* 0x000fe40000004100 */
[-C--:B------:R-:W-:Y:S01]  /*27350*/  FFMA R12, R12, R0.reuse, R88 ;  /* 0x000000000c0c7223 */ /* 0x080fe20000000058 */
[----:B------:R-:W-:Y:S02]  /*27360*/  HADD2.F32 R16, -RZ, R10.H1_H1 ;  /* 0x3000000aff107230 */ /* 0x000fe40000004100 */
[----:B------:R-:W-:Y:S01]  /*27370*/  FFMA R13, R13, R0, R89 ;  /* 0x000000000d0d7223 */ /* 0x000fe20000000059 */
[----:B------:R-:W-:Y:S02]  /*27380*/  HADD2.F32 R18, -RZ, R11.H1_H1 ;  /* 0x3000000bff127230 */ /* 0x000fe40000004100 */
[----:B---3--:R-:W-:-:S02]  /*27390*/  HADD2.F32 R20, -RZ, R5.H1_H1 ;  /* 0x30000005ff147230 */ /* 0x008fc40000004100 */
[----:B------:R-:W-:Y:S01]  /*273a0*/  F2FP.F16.F32.PACK_AB R12, R13, R12 ;  /* 0x0000000c0d0c723e */ /* 0x000fe200000000ff */
[----:B------:R-:W-:Y:S01]  /*273b0*/  FMUL R13, R90, R2 ;  /* 0x000000025a0d7220 */ /* 0x000fe20000400000 */
[-C--:B------:R-:W-:Y:S01]  /*273c0*/  FFMA R95, R18, R0.reuse, R95 ;  /* 0x00000000125f7223 */ /* 0x080fe2000000005f */
[----:B------:R-:W-:Y:S02]  /*273d0*/  HADD2.F32 R18, -RZ, R4.H1_H1 ;  /* 0x30000004ff127230 */ /* 0x000fe40000004100 */
[----:B------:R-:W-:Y:S01]  /*273e0*/  FFMA R13, R14, R0, R13 ;  /* 0x000000000e0d7223 */ /* 0x000fe2000000000d */
[----:B------:R-:W-:-:S05]  /*273f0*/  HADD2.F32 R14, -RZ, R9.H1_H1 ;  /* 0x30000009ff0e7230 */ /* 0x000fca0000004100 */
[----:B------:R-:W-:-:S05]  /*27400*/  FFMA R14, R14, R0, R91 ;  /* 0x000000000e0e7223 */ /* 0x000fca000000005b */
[----:B------:R-:W-:Y:S01]  /*27410*/  F2FP.F16.F32.PACK_AB R13, R14, R13 ;  /* 0x0000000d0e0d723e */ /* 0x000fe200000000ff */
[----:B------:R-:W-:-:S05]  /*27420*/  HADD2.F32 R14, -RZ, R10.H0_H0 ;  /* 0x2000000aff0e7230 */ /* 0x000fca0000004100 */
[----:B------:R-:W-:Y:S01]  /*27430*/  FFMA R14, R14, R0, R15 ;  /* 0x000000000e0e7223 */ /* 0x000fe2000000000f */
[----:B------:R-:W-:-:S04]  /*27440*/  FMUL R15, R93, R2 ;  /* 0x000000025d0f7220 */ /* 0x000fc80000400000 */
[----:B------:R-:W-:Y:S01]  /*27450*/  FFMA R15, R16, R0, R15 ;  /* 0x00000000100f7223 */ /* 0x000fe2000000000f */
[----:B------:R-:W-:-:S04]  /*27460*/  HADD2.F32 R16, -RZ, R11.H0_H0 ;  /* 0x2000000bff107230 */ /* 0x000fc80000004100 */
[----:B------:R-:W-:Y:S01]  /*27470*/  F2FP.F16.F32.PACK_AB R14, R15, R14 ;  /* 0x0000000e0f0e723e */ /* 0x000fe200000000ff */
[----:B------:R-:W-:Y:S01]  /*27480*/  FFMA R16, R16, R0, R17 ;  /* 0x0000000010107223 */ /* 0x000fe20000000011 */
[----:B------:R-:W-:-:S04]  /*27490*/  FMUL R17, R96, R2 ;  /* 0x0000000260117220 */ /* 0x000fc80000400000 */
[----:B------:R-:W-:Y:S01]  /*274a0*/  F2FP.F16.F32.PACK_AB R15, R95, R16 ;  /* 0x000000105f0f723e */ /* 0x000fe200000000ff */
[----:B------:R-:W-:-:S04]  /*274b0*/  HADD2.F32 R16, -RZ, R4.H0_H0 ;  /* 0x20000004ff107230 */ /* 0x000fc80000004100 */
[----:B------:R1:W-:Y:S01]  /*274c0*/  STSM.16.MT88.4 [R3+0x33000], R12 ;  /* 0x0330000c03007844 */ /* 0x0003e20000004200 */
[-C--:B------:R-:W-:Y:S01]  /*274d0*/  FFMA R16, R16, R0.reuse, R17 ;  /* 0x0000000010107223 */ /* 0x080fe20000000011 */
[----:B------:R-:W-:Y:S01]  /*274e0*/  FFMA R17, R18, R0, R97 ;  /* 0x0000000012117223 */ /* 0x000fe20000000061 */
[----:B------:R-:W-:Y:S02]  /*274f0*/  HADD2.F32 R18, -RZ, R5.H0_H0 ;  /* 0x20000005ff127230 */ /* 0x000fe40000004100 */
[--C-:B-1----:R-:W-:Y:S02]  /*27500*/  HADD2.F32 R12, -RZ, R6.reuse.H0_H0 ;  /* 0x20000006ff0c7230 */ /* 0x102fe40000004100 */
[----:B------:R-:W-:Y:S01]  /*27510*/  FMUL R15, R100, R2 ;  /* 0x00000002640f7220 */ /* 0x000fe20000400000 */
[-C--:B------:R-:W-:Y:S01]  /*27520*/  FFMA R13, R18, R0.reuse, R19 ;  /* 0x00000000120d7223 */ /* 0x080fe20000000013 */
[----:B------:R-:W-:Y:S01]  /*27530*/  FFMA R14, R20, R0, R99 ;  /* 0x00000000140e7223 */ /* 0x000fe20000000063 */
[----:B------:R-:W-:-:S02]  /*27540*/  HADD2.F32 R18, -RZ, R6.H1_H1 ;  /* 0x30000006ff127230 */ /* 0x000fc40000004100 */
[----:B------:R-:W-:Y:S01]  /*27550*/  FFMA R15, R12, R0, R15 ;  /* 0x000000000c0f7223 */ /* 0x000fe2000000000f */
[--C-:B------:R-:W-:Y:S02]  /*27560*/  HADD2.F32 R12, -RZ, R7.reuse.H0_H0 ;  /* 0x20000007ff0c7230 */ /* 0x100fe40000004100 */
[----:B------:R-:W-:Y:S01]  /*27570*/  FMUL R19, R102, R2 ;  /* 0x0000000266137220 */ /* 0x000fe20000400000 */
[----:B------:R-:W-:Y:S02]  /*27580*/  HADD2.F32 R20, -RZ, R7.H1_H1 ;  /* 0x30000007ff147230 */ /* 0x000fe40000004100 */
[-C--:B------:R-:W-:Y:S01]  /*27590*/  FFMA R18, R18, R0.reuse, R101 ;  /* 0x0000000012127223 */ /* 0x080fe20000000065 */
[----:B------:R-:W-:Y:S01]  /*275a0*/  F2FP.F16.F32.PACK_AB R13, R14, R13 ;  /* 0x0000000d0e0d723e */ /* 0x000fe200000000ff */
[----:B------:R-:W-:Y:S01]  /*275b0*/  FFMA R19, R12, R0, R19 ;  /* 0x000000000c137223 */ /* 0x000fe20000000013 */
        /* <DEDUP_REMOVED lines=19> */
.L_x_165:
[----:B------:R-:W-:Y:S05]  /*276f0*/  BSYNC B0 ;  /* 0x0000000000007941 */ /* 0x000fea0003800000 */
.L_x_164:
[----:B------:R-:W-:Y:S06]  /*27700*/  BAR.SYNC.DEFER_BLOCKING 0x1, 0x80 ;  /* 0x0042000000007b1d */ /* 0x000fec0000010000 */
[----:B------:R-:W-:Y:S05]  /*27710*/  @!P0 BRA `(.L_x_166) ;  /* 0x0000000000048947 */ /* 0x000fea0003800000 */
[----:B------:R-:W-:Y:S01]  /*27720*/  BPT.TRAP 0x1 ;  /* 0x000000040000795c */ /* 0x000fe20000300000 */
.L_x_166:
[----:B------:R-:W-:Y:S01]  /*27730*/  SYNCS.ARRIVE.TRANS64.RED.A1T0 RZ, [UR6], RZ ;  /* 0x000000ffffff79a7 */ /* 0x000fe20008100406 */
[----:B------:R-:W-:Y:S05]  /*27740*/  @!P0 BRA `(.L_x_167) ;  /* 0x0000000000048947 */ /* 0x000fea0003800000 */
[----:B------:R-:W-:Y:S01]  /*27750*/  BPT.TRAP 0x1 ;  /* 0x000000040000795c */ /* 0x000fe20000300000 */
.L_x_167:
[----:B------:R-:W2:Y:S02]  /*27760*/  SYNCS.PHASECHK.TRANS64.TRYWAIT P3, [UR47+0x344b0], R25 ;  /* 0x0344b019ff0075a7 */ /* 0x000ea4000806016f */
[----:B--2---:R-:W-:Y:S05]  /*27770*/  @!P3 BRA `(.L_x_168) ;  /* 0x000000d4007cb947 */ /* 0x004fea0003800000 */
.L_x_561:
        /* <DEDUP_REMOVED lines=21> */
[----:B-1----:R-:W-:-:S02]  /*278d0*/  HADD2.F32 R14, -RZ, R8.H1_H1 ;  /* 0x30000008ff0e7230 */ /* 0x002fc40000004100 */
[-C--:B--2---:R-:W-:Y:S01]  /*278e0*/  FMUL R13, R13, R2.reuse ;  /* 0x000000020d0d7220 */ /* 0x084fe20000400000 */
[----:B---3--:R-:W-:Y:S01]  /*278f0*/  FMUL R15, R12, R2 ;  /* 0x000000020c0f7220 */ /* 0x008fe20000400000 */
[----:B------:R-:W-:-:S03]  /*27900*/  HADD2.F32 R12, -RZ, R8.H0_H0 ;  /* 0x20000008ff0c7230 */ /* 0x000fc60000004100 */
[-C--:B------:R-:W-:Y:S01]  /*27910*/  FFMA R15, R14, R0.reuse, R15 ;  /* 0x000000000e0f7223 */ /* 0x080fe2000000000f */
[--C-:B------:R-:W-:Y:S02]  /*27920*/  HADD2.F32 R14, -RZ, R9.reuse.H0_H0 ;  /* 0x20000009ff0e7230 */ /* 0x100fe40000004100 */
[----:B------:R-:W-:Y:S01]  /*27930*/  FFMA R12, R12, R0, R13 ;  /* 0x000000000c0c7223 */ /* 0x000fe2000000000d */
[-C--:B----4-:R-:W-:Y:S01]  /*27940*/  FMUL R13, R17, R2.reuse ;  /* 0x00000002110d7220 */ /* 0x090fe20000400000 */
[----:B-----5:R-:W-:Y:S01]  /*27950*/  FMUL R17, R16, R2 ;  /* 0x0000000210117220 */ /* 0x020fe20000400000 */
[----:B------:R-:W-:Y:S02]  /*27960*/  HADD2.F32 R16, -RZ, R9.H1_H1 ;  /* 0x30000009ff107230 */ /* 0x000fe40000004100 */
[----:B------:R-:W-:Y:S01]  /*27970*/  FFMA R13, R14, R0, R13 ;  /* 0x000000000e0d7223 */ /* 0x000fe2000000000d */
[----:B------:R-:W-:Y:S01]  /*27980*/  F2FP.F16.F32.PACK_AB R12, R15, R12 ;  /* 0x0000000c0f0c723e */ /* 0x000fe200000000ff */
[----:B------:R-:W-:Y:S01]  /*27990*/  FMUL R15, R32, R2 ;  /* 0x00000002200f7220 */ /* 0x000fe20000400000 */
[----:B------:R-:W-:Y:S01]  /*279a0*/  FFMA R14, R16, R0, R17 ;  /* 0x00000000100e7223 */ /* 0x000fe20000000011 */
[----:B------:R-:W-:-:S02]  /*279b0*/  HADD2.F32 R16, -RZ, R10.H1_H1 ;  /* 0x3000000aff107230 */ /* 0x000fc40000004100 */
[----:B------:R-:W-:Y:S02]  /*279c0*/  FMUL R17, R31, R2 ;  /* 0x000000021f117220 */ /* 0x000fe40000400000 */
[----:B------:R-:W-:Y:S01]  /*279d0*/  F2FP.F16.F32.PACK_AB R13, R14, R13 ;  /* 0x0000000d0e0d723e */ /* 0x000fe200000000ff */
[----:B------:R-:W-:-:S05]  /*279e0*/  HADD2.F32 R14, -RZ, R10.H0_H0 ;  /* 0x2000000aff0e7230 */ /* 0x000fca0000004100 */
[-C--:B------:R-:W-:Y:S01]  /*279f0*/  FFMA R14, R14, R0.reuse, R15 ;  /* 0x000000000e0e7223 */ /* 0x080fe2000000000f */
[----:B------:R-:W-:Y:S01]  /*27a00*/  FFMA R15, R16, R0, R17 ;  /* 0x00000000100f7223 */ /* 0x000fe20000000011 */
[-C--:B------:R-:W-:Y:S01]  /*27a10*/  FMUL R17, R19, R2.reuse ;  /* 0x0000000213117220 */ /* 0x080fe20000400000 */
[----:B------:R-:W-:Y:S01]  /*27a20*/  FMUL R19, R18, R2 ;  /* 0x0000000212137220 */ /* 0x000fe20000400000 */
[--C-:B------:R-:W-:Y:S02]  /*27a30*/  HADD2.F32 R16, -RZ, R11.reuse.H0_H0 ;  /* 0x2000000bff107230 */ /* 0x100fe40000004100 */
[----:B------:R-:W-:Y:S01]  /*27a40*/  HADD2.F32 R18, -RZ, R11.H1_H1 ;  /* 0x3000000bff127230 */ /* 0x000fe20000004100 */
[----:B------:R-:W-:Y:S02]  /*27a50*/  F2FP.F16.F32.PACK_AB R14, R15, R14 ;  /* 0x0000000e0f0e723e */ /* 0x000fe400000000ff */
[-C--:B------:R-:W-:Y:S02]  /*27a60*/  FFMA R16, R16, R0.reuse, R17 ;  /* 0x0000000010107223 */ /* 0x080fe40000000011 */
[----:B------:R-:W-:Y:S01]  /*27a70*/  FFMA R17, R18, R0, R19 ;  /* 0x0000000012117223 */ /* 0x000fe20000000013 */
[-C--:B------:R-:W-:Y:S01]  /*27a80*/  FMUL R19, R21, R2.reuse ;  /* 0x0000000215137220 */ /* 0x080fe20000400000 */
[----:B------:R-:W-:Y:S01]  /*27a90*/  FMUL R21, R20, R2 ;  /* 0x0000000214157220 */ /* 0x000fe20000400000 */
[----:B------:R-:W-:-:S02]  /*27aa0*/  HADD2.F32 R18, -RZ, R4.H0_H0 ;  /* 0x20000004ff127230 */ /* 0x000fc40000004100 */
[----:B------:R-:W-:Y:S01]  /*27ab0*/  HADD2.F32 R20, -RZ, R4.H1_H1 ;  /* 0x30000004ff147230 */ /* 0x000fe20000004100 */
[----:B------:R-:W-:Y:S02]  /*27ac0*/  F2FP.F16.F32.PACK_AB R15, R17, R16 ;  /* 0x00000010110f723e */ /* 0x000fe400000000ff */
[-C--:B------:R-:W-:Y:S02]  /*27ad0*/  FFMA R18, R18, R0.reuse, R19 ;  /* 0x0000000012127223 */ /* 0x080fe40000000013 */
[----:B------:R-:W-:Y:S01]  /*27ae0*/  FFMA R19, R20, R0, R21 ;  /* 0x0000000014137223 */ /* 0x000fe20000000015 */
[-C--:B------:R-:W-:Y:S01]  /*27af0*/  FMUL R21, R27, R2.reuse ;  /* 0x000000021b157220 */ /* 0x080fe20000400000 */
[----:B------:R-:W-:Y:S01]  /*27b00*/  FMUL R27, R24, R2 ;  /* 0x00000002181b7220 */ /* 0x000fe20000400000 */
[--C-:B------:R-:W-:Y:S01]  /*27b10*/  HADD2.F32 R20, -RZ, R5.reuse.H0_H0 ;  /* 0x20000005ff147230 */ /* 0x100fe20000004100 */
[----:B------:R1:W-:Y:S01]  /*27b20*/  STSM.16.MT88.4 [R3+0x30000], R12 ;  /* 0x0300000c03007844 */ /* 0x0003e20000004200 */
[----:B------:R-:W-:Y:S01]  /*27b30*/  HADD2.F32 R24, -RZ, R5.H1_H1 ;  /* 0x30000005ff187230 */ /* 0x000fe20000004100 */
[----:B------:R-:W-:-:S02]  /*27b40*/  F2FP.F16.F32.PACK_AB R16, R19, R18 ;  /* 0x000000121310723e */ /* 0x000fc400000000ff */
[-C--:B------:R-:W-:Y:S02]  /*27b50*/  FFMA R21, R20, R0.reuse, R21 ;  /* 0x0000000014157223 */ /* 0x080fe40000000015 */
[----:B------:R-:W-:Y:S01]  /*27b60*/  FFMA R20, R24, R0, R27 ;  /* 0x0000000018147223 */ /* 0x000fe2000000001b */
[-C--:B------:R-:W-:Y:S01]  /*27b70*/  FMUL R27, R29, R2.reuse ;  /* 0x000000021d1b7220 */ /* 0x080fe20000400000 */
[-C--:B------:R-:W-:Y:S01]  /*27b80*/  FMUL R29, R26, R2.reuse ;  /* 0x000000021a1d7220 */ /* 0x080fe20000400000 */
[--C-:B------:R-:W-:Y:S02]  /*27b90*/  HADD2.F32 R24, -RZ, R6.reuse.H0_H0 ;  /* 0x20000006ff187230 */ /* 0x100fe40000004100 */
[----:B------:R-:W-:Y:S01]  /*27ba0*/  FMUL R31, R28, R2 ;  /* 0x000000021c1f7220 */ /* 0x000fe20000400000 */
[----:B------:R-:W-:Y:S01]  /*27bb0*/  HADD2.F32 R26, -RZ, R6.H1_H1 ;  /* 0x30000006ff1a7230 */ /* 0x000fe20000004100 */
[----:B------:R-:W-:Y:S01]  /*27bc0*/  F2FP.F16.F32.PACK_AB R17, R20, R21 ;  /* 0x000000151411723e */ /* 0x000fe200000000ff */
[----:B------:R-:W-:-:S02]  /*27bd0*/  HADD2.F32 R28, -RZ, R7.H1_H1 ;  /* 0x30000007ff1c7230 */ /* 0x000fc40000004100 */
[-C--:B------:R-:W-:Y:S01]  /*27be0*/  FFMA R27, R24, R0.reuse, R27 ;  /* 0x00000000181b7223 */ /* 0x080fe2000000001b */
[----:B------:R-:W-:Y:S01]  /*27bf0*/  FFMA R24, R26, R0, R29 ;  /* 0x000000001a187223 */ /* 0x000fe2000000001d */
[----:B------:R-:W-:Y:S02]  /*27c00*/  HADD2.F32 R26, -RZ, R7.H0_H0 ;  /* 0x20000007ff1a7230 */ /* 0x000fe40000004100 */
[----:B------:R-:W-:Y:S02]  /*27c10*/  FMUL R29, R30, R2 ;  /* 0x000000021e1d7220 */ /* 0x000fe40000400000 */
[----:B------:R-:W-:Y:S02]  /*27c20*/  F2FP.F16.F32.PACK_AB R18, R24, R27 ;  /* 0x0000001b1812723e */ /* 0x000fe400000000ff */
[-C--:B------:R-:W-:Y:S01]  /*27c30*/  FFMA R29, R26, R0.reuse, R29 ;  /* 0x000000001a1d7223 */ /* 0x080fe2000000001d */
[----:B------:R-:W-:-:S05]  /*27c40*/  FFMA R26, R28, R0, R31 ;  /* 0x000000001c1a7223 */ /* 0x000fca000000001f */
        /* <DEDUP_REMOVED lines=16> */
.L_x_170:
[----:B------:R-:W-:Y:S05]  /*27d50*/  BSYNC B0 ;  /* 0x0000000000007941 */ /* 0x000fea0003800000 */
.L_x_169:
[----:B------:R-:W-:Y:S06]  /*27d60*/  BAR.SYNC.DEFER_BLOCKING 0x1, 0x80 ;  /* 0x0042000000007b1d */ /* 0x000fec0000010000 */
[----:B------:R-:W-:Y:S05]  /*27d70*/  @!P0 BRA `(.L_x_171) ;  /* 0x0000000000048947 */ /* 0x000fea0003800000 */
[----:B------:R-:W-:Y:S01]  /*27d80*/  BPT.TRAP 0x1 ;  /* 0x000000040000795c */ /* 0x000fe20000300000 */
.L_x_171:
[----:B------:R-:W-:Y:S01]  /*27d90*/  SYNCS.ARRIVE.TRANS64.RED.A1T0 RZ, [UR7], RZ ;  /* 0x000000ffffff79a7 */ /* 0x000fe20008100407 */
[----:B------:R-:W-:Y:S05]  /*27da0*/  @!P0 BRA `(.L_x_172) ;  /* 0x0000000000048947 */ /* 0x000fea0003800000 */
[----:B------:R-:W-:Y:S01]  /*27db0*/  BPT.TRAP 0x1 ;  /* 0x000000040000795c */ /* 0x000fe20000300000 */
.L_x_172:
[----:B------:R-:W2:Y:S02]  /*27dc0*/  SYNCS.PHASECHK.TRANS64.TRYWAIT P3, [UR47+0x344b8], R25 ;  /* 0x0344b819ff0075a7 */ /* 0x000ea4000806016f */
[----:B--2---:R-:W-:Y:S05]  /*27dd0*/  @!P3 BRA `(.L_x_173) ;  /* 0x000000cc00fcb947 */ /* 0x004fea0003800000 */
.L_x_562:
        /* <DEDUP_REMOVED lines=21> */
[----:B-1----:R-:W-:-:S02]  /*27f30*/  HADD2.F32 R16, -RZ, R9.H0_H0 ;  /* 0x20000009ff107230 */ /* 0x002fc40000004100 */
[----:B------:R-:W-:Y:S02]  /*27f40*/  HADD2.F32 R18, -RZ, R9.H1_H1 ;  /* 0x30000009ff127230 */ /* 0x000fe40000004100 */
[-C--:B--2---:R-:W-:Y:S01]  /*27f50*/  FMUL R13, R13, R2.reuse ;  /* 0x000000020d0d7220 */ /* 0x084fe20000400000 */
[-C--:B---3--:R-:W-:Y:S01]  /*27f60*/  FMUL R15, R14, R2.reuse ;  /* 0x000000020e0f7220 */ /* 0x088fe20000400000 */
[--C-:B------:R-:W-:Y:S02]  /*27f70*/  HADD2.F32 R14, -RZ, R8.reuse.H1_H1 ;  /* 0x30000008ff0e7230 */ /* 0x100fe40000004100 */
[-C--:B----4-:R-:W-:Y:S01]  /*27f80*/  FMUL R17, R12, R2.reuse ;  /* 0x000000020c117220 */ /* 0x090fe20000400000 */
[----:B------:R-:W-:Y:S02]  /*27f90*/  HADD2.F32 R12, -RZ, R8.H0_H0 ;  /* 0x20000008ff0c7230 */ /* 0x000fe40000004100 */
[----:B-----5:R-:W-:-:S03]  /*27fa0*/  FMUL R19, R19, R2 ;  /* 0x0000000213137220 */ /* 0x020fc60000400000 */
[-C--:B------:R-:W-:Y:S01]  /*27fb0*/  FFMA R12, R12, R0.reuse, R13 ;  /* 0x000000000c0c7223 */ /* 0x080fe2000000000d */
[-C--:B------:R-:W-:Y:S01]  /*27fc0*/  FFMA R13, R14, R0.reuse, R15 ;  /* 0x000000000e0d7223 */ /* 0x080fe2000000000f */
[-C--:B------:R-:W-:Y:S01]  /*27fd0*/  FFMA R14, R16, R0.reuse, R17 ;  /* 0x00000000100e7223 */ /* 0x080fe20000000011 */
[----:B------:R-:W-:Y:S01]  /*27fe0*/  FFMA R15, R18, R0, R19 ;  /* 0x00000000120f7223 */ /* 0x000fe20000000013 */
[--C-:B------:R-:W-:Y:S02]  /*27ff0*/  HADD2.F32 R16, -RZ, R10.reuse.H0_H0 ;  /* 0x2000000aff107230 */ /* 0x100fe40000004100 */
[-C--:B------:R-:W-:Y:S01]  /*28000*/  FMUL R17, R24, R2.reuse ;  /* 0x0000000218117220 */ /* 0x080fe20000400000 */
[----:B------:R-:W-:Y:S01]  /*28010*/  FMUL R19, R21, R2 ;  /* 0x0000000215137220 */ /* 0x000fe20000400000 */
[----:B------:R-:W-:Y:S01]  /*28020*/  HADD2.F32 R18, -RZ, R10.H1_H1 ;  /* 0x3000000aff127230 */ /* 0x000fe20000004100 */
[----:B------:R-:W-:Y:S01]  /*28030*/  F2FP.F16.F32.PACK_AB R12, R13, R12 ;  /* 0x0000000c0d0c723e */ /* 0x000fe200000000ff */
[----:B------:R-:W-:-:S02]  /*28040*/  HADD2.F32 R24, -RZ, R11.H1_H1 ;  /* 0x3000000bff187230 */ /* 0x000fc40000004100 */
[----:B------:R-:W-:Y:S01]  /*28050*/  FMUL R21, R20, R2 ;  /* 0x0000000214157220 */ /* 0x000fe20000400000 */
[----:B------:R-:W-:Y:S02]  /*28060*/  HADD2.F32 R20, -RZ, R11.H0_H0 ;  /* 0x2000000bff147230 */ /* 0x000fe40000004100 */
[-C--:B------:R-:W-:Y:S01]  /*28070*/  FFMA R17, R16, R0.reuse, R17 ;  /* 0x0000000010117223 */ /* 0x080fe20000000011 */
[----:B------:R-:W-:Y:S01]  /*28080*/  FFMA R16, R18, R0, R19 ;  /* 0x0000000012107223 */ /* 0x000fe20000000013 */
[----:B------:R-:W-:Y:S01]  /*28090*/  FMUL R27, R27, R2 ;  /* 0x000000021b1b7220 */ /* 0x000fe20000400000 */
[----:B------:R-:W-:Y:S01]  /*280a0*/  F2FP.F16.F32.PACK_AB R13, R15, R14 ;  /* 0x0000000e0f0d723e */ /* 0x000fe200000000ff */
[----:B------:R-:W-:Y:S01]  /*280b0*/  FFMA R21, R20, R0, R21 ;  /* 0x0000000014157223 */ /* 0x000fe20000000015 */
[--C-:B------:R-:W-:Y:S02]  /*280c0*/  HADD2.F32 R20, -RZ, R4.reuse.H0_H0 ;  /* 0x20000004ff147230 */ /* 0x100fe40000004100 */
[----:B------:R-:W-:Y:S01]  /*280d0*/  FMUL R19, R29, R2 ;  /* 0x000000021d137220 */ /* 0x000fe20000400000 */
[----:B------:R-:W-:Y:S01]  /*280e0*/  FFMA R18, R24, R0, R27 ;  /* 0x0000000018127223 */ /* 0x000fe2000000001b */
[----:B------:R-:W-:Y:S01]  /*280f0*/  HADD2.F32 R24, -RZ, R4.H1_H1 ;  /* 0x30000004ff187230 */ /* 0x000fe20000004100 */
[----:B------:R-:W-:Y:S01]  /*28100*/  F2FP.F16.F32.PACK_AB R14, R16, R17 ;  /* 0x00000011100e723e */ /* 0x000fe200000000ff */
[----:B------:R-:W-:Y:S01]  /*28110*/  FMUL R27, R28, R2 ;  /* 0x000000021c1b7220 */ /* 0x000fe20000400000 */
[----:B------:R-:W-:-:S02]  /*28120*/  HADD2.F32 R28, -RZ, R5.H1_H1 ;  /* 0x30000005ff1c7230 */ /* 0x000fc40000004100 */
[----:B------:R-:W-:Y:S01]  /*28130*/  FFMA R19, R20, R0, R19 ;  /* 0x0000000014137223 */ /* 0x000fe20000000013 */
[----:B------:R-:W-:Y:S01]  /*28140*/  F2FP.F16.F32.PACK_AB R15, R18, R21 ;  /* 0x00000015120f723e */ /* 0x000fe200000000ff */
[----:B------:R-:W-:Y:S01]  /*28150*/  FMUL R29, R26, R2 ;  /* 0x000000021a1d7220 */ /* 0x000fe20000400000 */
[----:B------:R-:W-:Y:S02]  /*28160*/  HADD2.F32 R26, -RZ, R5.H0_H0 ;  /* 0x20000005ff1a7230 */ /* 0x000fe40000004100 */
[----:B------:R-:W-:Y:S01]  /*28170*/  FFMA R20, R24, R0, R27 ;  /* 0x0000000018147223 */ /* 0x000fe2000000001b */
[----:B------:R-:W-:Y:S01]  /*28180*/  FMUL R31, R31, R2 ;  /* 0x000000021f1f7220 */ /* 0x000fe20000400000 */
[----:B------:R1:W-:Y:S01]  /*28190*/  STSM.16.MT88.4 [R3+0x31000], R12 ;  /* 0x0310000c03007844 */ /* 0x0003e20000004200 */
[-C--:B------:R-:W-:Y:S01]  /*281a0*/  FFMA R29, R26, R0.reuse, R29 ;  /* 0x000000001a1d7223 */ /* 0x080fe2000000001d */
[--C-:B------:R-:W-:Y:S02]  /*281b0*/  HADD2.F32 R26, -RZ, R6.reuse.H0_H0 ;  /* 0x20000006ff1a7230 */ /* 0x100fe40000004100 */
[----:B------:R-:W-:Y:S01]  /*281c0*/  FFMA R24, R28, R0, R31 ;  /* 0x000000001c187223 */ /* 0x000fe2000000001f */
[-C--:B------:R-:W-:Y:S01]  /*281d0*/  FMUL R27, R33, R2.reuse ;  /* 0x00000002211b7220 */ /* 0x080fe20000400000 */
        /* <DEDUP_REMOVED lines=9> */
[----:B------:R-:W-:Y:S02]  /*28270*/  FMUL R35, R34, R2 ;  /* 0x0000000222237220 */ /* 0x000fe40000400000 */
[-C--:B------:R-:W-:Y:S02]  /*28280*/  FFMA R33, R30, R0.reuse, R33 ;  /* 0x000000001e217223 */ /* 0x080fe40000000021 */
[----:B------:R-:W-:Y:S01]  /*28290*/  F2FP.F16.F32.PACK_AB R18, R26, R27 ;  /* 0x0000001b1a12723e */ /* 0x000fe200000000ff */
        /* <DEDUP_REMOVED lines=17> */
.L_x_175:
[----:B------:R-:W-:Y:S05]  /*283b0*/  BSYNC B0 ;  /* 0x0000000000007941 */ /* 0x000fea0003800000 */
.L_x_174:
[----:B------:R-:W-:Y:S06]  /*283c0*/  BAR.SYNC.DEFER_BLOCKING 0x1, 0x80 ;  /* 0x0042000000007b1d */ /* 0x000fec0000010000 */
[----:B------:R-:W-:Y:S05]  /*283d0*/  @!P0 BRA `(.L_x_176) ;  /* 0x0000000000048947 */ /* 0x000fea0003800000 */
[----:B------:R-:W-:Y:S01]  /*283e0*/  BPT.TRAP 0x1 ;  /* 0x000000040000795c */ /* 0x000fe20000300000 */
.L_x_176:
[----:B------:R-:W-:Y:S01]  /*283f0*/  SYNCS.ARRIVE.TRANS64.RED.A1T0 RZ, [UR4], RZ ;  /* 0x000000ffffff79a7 */ /* 0x000fe20008100404 */
[----:B------:R-:W-:Y:S05]  /*28400*/  @!P0 BRA `(.L_x_177) ;  /* 0x0000000000048947 */ /* 0x000fea0003800000 */
[----:B------:R-:W-:Y:S01]  /*28410*/  BPT.TRAP 0x1 ;  /* 0x000000040000795c */ /* 0x000fe20000300000 */
.L_x_177:
[----:B------:R-:W2:Y:S02]  /*28420*/  SYNCS.PHASECHK.TRANS64.TRYWAIT P3, [UR47+0x344c0], R25 ;  /* 0x0344c019ff0075a7 */ /* 0x000ea4000806016f */
[----:B--2---:R-:W-:Y:S05]  /*28430*/  @!P3 BRA `(.L_x_178) ;  /* 0x000000c8007cb947 */ /* 0x004fea0003800000 */
.L_x_563:
        /* <DEDUP_REMOVED lines=26> */
[----:B----4-:R-:W-:Y:S01]  /*285e0*/  FMUL R17, R12, R2 ;  /* 0x000000020c117220 */ /* 0x010fe20000400000 */
[----:B------:R-:W-:Y:S02]  /*285f0*/  HADD2.F32 R12, -RZ, R8.H0_H0 ;  /* 0x20000008ff0c7230 */ /* 0x000fe40000004100 */
[----:B------:R-:W-:Y:S01]  /*28600*/  FFMA R15, R14, R0, R15 ;  /* 0x000000000e0f7223 */ /* 0x000fe2000000000f */
[----:B-----5:R-:W-:-:S02]  /*28610*/  FMUL R19, R19, R2 ;  /* 0x0000000213137220 */ /* 0x020fc40000400000 */
[-C--:B------:R-:W-:Y:S01]  /*28620*/  FFMA R12, R12, R0.reuse, R13 ;  /* 0x000000000c0c7223 */ /* 0x080fe2000000000d */
[-C--:B------:R-:W-:Y:S01]  /*28630*/  FFMA R13, R16, R0.reuse, R17 ;  /* 0x00000000100d7223 */ /* 0x080fe20000000011 */
[----:B------:R-:W-:Y:S01]  /*28640*/  FFMA R14, R18, R0, R19 ;  /* 0x00000000120e7223 */ /* 0x000fe20000000013 */
[--C-:B------:R-:W-:Y:S02]  /*28650*/  HADD2.F32 R16, -RZ, R10.reuse.H0_H0 ;  /* 0x2000000aff107230 */ /* 0x100fe40000004100 */
[-C--:B------:R-:W-:Y:S01]  /*28660*/  FMUL R17, R24, R2.reuse ;  /* 0x0000000218117220 */ /* 0x080fe20000400000 */
[----:B------:R-:W-:Y:S02]  /*28670*/  HADD2.F32 R18, -RZ, R10.H1_H1 ;  /* 0x3000000aff127230 */ /* 0x000fe40000004100 */
[----:B------:R-:W-:Y:S01]  /*28680*/  FMUL R19, R21, R2 ;  /* 0x0000000215137220 */ /* 0x000fe20000400000 */
[--C-:B------:R-:W-:Y:S02]  /*28690*/  HADD2.F32 R24, -RZ, R11.reuse.H1_H1 ;  /* 0x3000000bff187230 */ /* 0x100fe40000004100 */
[----:B------:R-:W-:Y:S01]  /*286a0*/  FFMA R17, R16, R0, R17 ;  /* 0x0000000010117223 */ /* 0x000fe20000000011 */
[----:B------:R-:W-:Y:S01]  /*286b0*/  F2FP.F16.F32.PACK_AB R13, R14, R13 ;  /* 0x0000000d0e0d723e */ /* 0x000fe200000000ff */
[----:B------:R-:W-:Y:S01]  /*286c0*/  FMUL R21, R20, R2 ;  /* 0x0000000214157220 */ /* 0x000fe20000400000 */
[----:B------:R-:W-:-:S02]  /*286d0*/  HADD2.F32 R20, -RZ, R11.H0_H0 ;  /* 0x2000000bff147230 */ /* 0x000fc40000004100 */
[----:B------:R-:W-:Y:S01]  /*286e0*/  FFMA R16, R18, R0, R19 ;  /* 0x0000000012107223 */ /* 0x000fe20000000013 */
[----:B------:R-:W-:Y:S01]  /*286f0*/  F2FP.F16.F32.PACK_AB R12, R15, R12 ;  /* 0x0000000c0f0c723e */ /* 0x000fe200000000ff */
[----:B------:R-:W-:Y:S01]  /*28700*/  FMUL R27, R27, R2 ;  /* 0x000000021b1b7220 */ /* 0x000fe20000400000 */
        /* <DEDUP_REMOVED lines=48> */
.L_x_180:
[----:B------:R-:W-:Y:S05]  /*28a10*/  BSYNC B0 ;  /* 0x0000000000007941 */ /* 0x000fea0003800000 */
.L_x_179:
[----:B------:R-:W-:Y:S06]  /*28a20*/  BAR.SYNC.DEFER_BLOCKING 0x1, 0x80 ;  /* 0x0042000000007b1d */ /* 0x000fec0000010000 */
[----:B------:R-:W-:Y:S05]  /*28a30*/  @!P0 BRA `(.L_x_181) ;  /* 0x0000000000048947 */ /* 0x000fea0003800000 */
[----:B------:R-:W-:Y:S01]  /*28a40*/  BPT.TRAP 0x1 ;  /* 0x000000040000795c */ /* 0x000fe20000300000 */
.L_x_181:
[----:B------:R-:W-:Y:S01]  /*28a50*/  SYNCS.ARRIVE.TRANS64.RED.A1T0 RZ, [UR5], RZ ;  /* 0x000000ffffff79a7 */ /* 0x000fe20008100405 */
[----:B------:R-:W-:Y:S05]  /*28a60*/  @!P0 BRA `(.L_x_182) ;  /* 0x0000000000048947 */ /* 0x000fea0003800000 */
[----:B------:R-:W-:Y:S01]  /*28a70*/  BPT.TRAP 0x1 ;  /* 0x000000040000795c */ /* 0x000fe20000300000 */
.L_x_182:
[----:B------:R-:W2:Y:S02]  /*28a80*/  SYNCS.PHASECHK.TRANS64.TRYWAIT P3, [UR47+0x344c8], R25 ;  /* 0x0344c819ff0075a7 */ /* 0x000ea4000806016f */
[----:B--2---:R-:W-:Y:S05]  /*28a90*/  @!P3 BRA `(.L_x_183) ;  /* 0x000000c000fcb947 */ /* 0x004fea0003800000 */
.L_x_564:
[----:B------:R-:W-:Y:S05]  /*28aa0*/  @P1 WARPSYNC.ALL ;  /* 0x0000000000001948 */ /* 0x000fea0003800000 */
[----:B------:R-:W2:Y:S01]  /*28ab0*/  @P1 LDSM.16.MT88.4 R8, [R3+0x33000] ;  /* 0x033000000308183b */ /* 0x000ea20000004200 */
[-C--:B-1----:R-:W-:Y:S01]  /*28ac0*/  FMUL R13, R104, R2.reuse ;  /* 0x00000002680d7220 */ /* 0x082fe20000400000 */
[-C--:B------:R-:W-:Y:S01]  /*28ad0*/  FMUL R105, R105, R2.reuse ;  /* 0x0000000269697220 */ /* 0x080fe20000400000 */
[-C--:B------:R-:W-:Y:S01]  /*28ae0*/  FMUL R15, R106, R2.reuse ;  /* 0x000000026a0f7220 */ /* 0x080fe20000400000 */
[----:B------:R-:W1:Y:S01]  /*28af0*/  @P1 LDSM.16.MT88.4 R4, [R3+0x33800] ;  /* 0x033800000304183b */ /* 0x000e620000004200 */
[-C--:B------:R-:W-:Y:S01]  /*28b00*/  FMUL R107, R107, R2.reuse ;  /* 0x000000026b6b7220 */ /* 0x080fe20000400000 */
        /* <DEDUP_REMOVED lines=11> */
[----:B------:R-:W-:Y:S05]  /*28bc0*/  WARPSYNC.ALL ;  /* 0x0000000000007948 */ /* 0x000fea0003800000 */
[----:B------:R-:W-:Y:S01]  /*28bd0*/  BSSY B0, `(.L_x_184) ;  /* 0x000003a000007945 */ /* 0x000fe20003800000 */
[----:B--2---:R-:W-:-:S02]  /*28be0*/  HADD2.F32 R12, -RZ, R8.H0_H0 ;  /* 0x20000008ff0c7230 */ /* 0x004fc40000004100 */
[----:B------:R-:W-:Y:S02]  /*28bf0*/  HADD2.F32 R14, -RZ, R8.H1_H1 ;  /* 0x30000008ff0e7230 */ /* 0x000fe40000004100 */
[--C-:B------:R-:W-:Y:S02]  /*28c00*/  HADD2.F32 R16, -RZ, R9.reuse.H0_H0 ;  /* 0x20000009ff107230 */ /* 0x100fe40000004100 */
[-C--:B------:R-:W-:Y:S01]  /*28c10*/  FFMA R12, R12, R0.reuse, R13 ;  /* 0x000000000c0c7223 */ /* 0x080fe2000000000d */
[----:B------:R-:W-:Y:S02]  /*28c20*/  HADD2.F32 R18, -RZ, R9.H1_H1 ;  /* 0x30000009ff127230 */ /* 0x000fe40000004100 */
[-C--:B------:R-:W-:Y:S01]  /*28c30*/  FFMA R105, R14, R0.reuse, R105 ;  /* 0x000000000e697223 */ /* 0x080fe20000000069 */
[----:B------:R-:W-:Y:S02]  /*28c40*/  HADD2.F32 R20, -RZ, R11.H0_H0 ;  /* 0x2000000bff147230 */ /* 0x000fe40000004100 */
[----:B------:R-:W-:Y:S01]  /*28c50*/  FFMA R13, R16, R0, R15 ;  /* 0x00000000100d7223 */ /* 0x000fe2000000000f */
[----:B------:R-:W-:-:S02]  /*28c60*/  HADD2.F32 R16, -RZ, R10.H0_H0 ;  /* 0x2000000aff107230 */ /* 0x000fc40000004100 */
[----:B------:R-:W-:Y:S01]  /*28c70*/  FFMA R14, R18, R0, R107 ;  /* 0x00000000120e7223 */ /* 0x000fe2000000006b */
[----:B------:R-:W-:Y:S01]  /*28c80*/  FMUL R15, R108, R2 ;  /* 0x000000026c0f7220 */ /* 0x000fe20000400000 */
[----:B------:R-:W-:Y:S02]  /*28c90*/  HADD2.F32 R18, -RZ, R10.H1_H1 ;  /* 0x3000000aff127230 */ /* 0x000fe40000004100 */
[-C--:B------:R-:W-:Y:S01]  /*28ca0*/  FFMA R17, R20, R0.reuse, R17 ;  /* 0x0000000014117223 */ /* 0x080fe20000000011 */
[----:B------:R-:W-:Y:S02]  /*28cb0*/  HADD2.F32 R24, -RZ, R11.H1_H1 ;  /* 0x3000000bff187230 */ /* 0x000fe40000004100 */
[-C--:B------:R-:W-:Y:S01]  /*28cc0*/  FFMA R15, R16, R0.reuse, R15 ;  /* 0x00000000100f7223 */ /* 0x080fe2000000000f */
[----:B-1----:R-:W-:Y:S02]  /*28cd0*/  HADD2.F32 R20, -RZ, R4.H0_H0 ;  /* 0x20000004ff147230 */ /* 0x002fe40000004100 */
[----:B------:R-:W-:Y:S01]  /*28ce0*/  FFMA R16, R18, R0, R109 ;  /* 0x0000000012107223 */ /* 0x000fe2000000006d */
[----:B------:R-:W-:-:S02]  /*28cf0*/  HADD2.F32 R26, -RZ, R5.H0_H0 ;  /* 0x20000005ff1a7230 */ /* 0x000fc40000004100 */
[-C--:B------:R-:W-:Y:S01]  /*28d00*/  FFMA R18, R24, R0.reuse, R111 ;  /* 0x0000000018127223 */ /* 0x080fe2000000006f */
[----:B------:R-:W-:Y:S02]  /*28d10*/  HADD2.F32 R24, -RZ, R4.H1_H1 ;  /* 0x30000004ff187230 */ /* 0x000fe40000004100 */
[-C--:B------:R-:W-:Y:S01]  /*28d20*/  FFMA R19, R20, R0.reuse, R19 ;  /* 0x0000000014137223 */ /* 0x080fe20000000013 */
[----:B------:R-:W-:Y:S02]  /*28d30*/  HADD2.F32 R28, -RZ, R5.H1_H1 ;  /* 0x30000005ff1c7230 */ /* 0x000fe40000004100 */
[-C--:B------:R-:W-:Y:S01]  /*28d40*/  FFMA R21, R26, R0.reuse, R21 ;  /* 0x000000001a157223 */ /* 0x080fe20000000015 */
[----:B------:R-:W-:Y:S02]  /*28d50*/  HADD2.F32 R26, -RZ, R6.H0_H0 ;  /* 0x20000006ff1a7230 */ /* 0x000fe40000004100 */
[----:B------:R-:W-:Y:S01]  /*28d60*/  FFMA R20, R24, R0, R113 ;  /* 0x0000000018147223 */ /* 0x000fe20000000071 */
[----:B------:R-:W-:-:S02]  /*28d70*/  HADD2.F32 R30, -RZ, R7.H0_H0 ;  /* 0x20000007ff1e7230 */ /* 0x000fc40000004100 */
[-C--:B------:R-:W-:Y:S01]  /*28d80*/  FFMA R24, R28, R0.reuse, R115 ;  /* 0x000000001c187223 */ /* 0x080fe20000000073 */
[----:B------:R-:W-:Y:S02]  /*28d90*/  HADD2.F32 R28, -RZ, R6.H1_H1 ;  /* 0x30000006ff1c7230 */ /* 0x000fe40000004100 */
[-C--:B------:R-:W-:Y:S01]  /*28da0*/  FFMA R27, R26, R0.reuse, R27 ;  /* 0x000000001a1b7223 */ /* 0x080fe2000000001b */
[----:B------:R-:W-:Y:S02]  /*28db0*/  HADD2.F32 R32, -RZ, R7.H1_H1 ;  /* 0x30000007ff207230 */ /* 0x000fe40000004100 */
[-C--:B------:R-:W-:Y:S01]  /*28dc0*/  FFMA R29, R30, R0.reuse, R29 ;  /* 0x000000001e1d7223 */ /* 0x080fe2000000001d */
[----:B------:R-:W-:Y:S01]  /*28dd0*/  F2FP.F16.F32.PACK_AB R13, R14, R13 ;  /* 0x0000000d0e0d723e */ /* 0x000fe200000000ff */
[-C--:B------:R-:W-:Y:S01]  /*28de0*/  FFMA R26, R28, R0.reuse, R117 ;  /* 0x000000001c1a7223 */ /* 0x080fe20000000075 */
[----:B------:R-:W-:Y:S01]  /*28df0*/  F2FP.F16.F32.PACK_AB R14, R16, R15 ;  /* 0x0000000f100e723e */ /* 0x000fe200000000ff */
[----:B------:R-:W-:Y:S01]  /*28e00*/  FFMA R28, R32, R0, R119 ;  /* 0x00000000201c7223 */ /* 0x000fe20000000077 */
[----:B------:R-:W-:-:S02]  /*28e10*/  F2FP.F16.F32.PACK_AB R12, R105, R12 ;  /* 0x0000000c690c723e */ /* 0x000fc400000000ff */
[----:B------:R-:W-:Y:S02]  /*28e20*/  F2FP.F16.F32.PACK_AB R15, R18, R17 ;  /* 0x00000011120f723e */ /* 0x000fe400000000ff */
[----:B------:R-:W-:Y:S02]  /*28e30*/  F2FP.F16.F32.PACK_AB R16, R20, R19 ;  /* 0x000000131410723e */ /* 0x000fe400000000ff */
[----:B------:R-:W-:Y:S01]  /*28e40*/  F2FP.F16.F32.PACK_AB R17, R24, R21 ;  /* 0x000000151811723e */ /* 0x000fe200000000ff */
[----:B------:R1:W-:Y:S01]  /*28e50*/  STSM.16.MT88.4 [R3+0x33000], R12 ;  /* 0x0330000c03007844 */ /* 0x0003e20000004200 */
        /* <DEDUP_REMOVED lines=17> */
.L_x_185:
[----:B------:R-:W-:Y:S05]  /*28f70*/  BSYNC B0 ;  /* 0x0000000000007941 */ /* 0x000fea0003800000 */
.L_x_184:
[----:B------:R-:W-:Y:S06]  /*28f80*/  BAR.SYNC.DEFER_BLOCKING 0x1, 0x80 ;  /* 0x0042000000007b1d */ /* 0x000fec0000010000 */
[----:B------:R-:W-:Y:S05]  /*28f90*/  @!P0 BRA `(.L_x_186) ;  /* 0x0000000000048947 */ /* 0x000fea0003800000 */
[----:B------:R-:W-:Y:S01]  /*28fa0*/  BPT.TRAP 0x1 ;  /* 0x000000040000795c */ /* 0x000fe20000300000 */
.L_x_186:
[----:B------:R-:W-:Y:S01]  /*28fb0*/  SYNCS.ARRIVE.TRANS64.RED.A1T0 RZ, [UR6], RZ ;  /* 0x000000ffffff79a7 */ /* 0x000fe20008100406 */
[----:B------:R-:W-:Y:S05]  /*28fc0*/  @!P0 BRA `(.L_x_187) ;  /* 0x0000000000048947 */ /* 0x000fea0003800000 */
[----:B------:R-:W-:Y:S01]  /*28fd0*/  BPT.TRAP 0x1 ;  /* 0x000000040000795c */ /* 0x000fe20000300000 */
.L_x_187:
[----:B------:R-:W2:Y:S02]  /*28fe0*/  SYNCS.PHASECHK.TRANS64.TRYWAIT P3, [UR47+0x344b0], R159 ;  /* 0x0344b09fff0075a7 */ /* 0x000ea4000806016f */
[----:B--2---:R-:W-:Y:S05]  /*28ff0*/  @!P3 BRA `(.L_x_188) ;  /* 0x000000bc00bcb947 */ /* 0x004fea0003800000 */
.L_x_565:
        /* <DEDUP_REMOVED lines=93> */
.L_x_190:
[----:B------:R-:W-:Y:S05]  /*295d0*/  BSYNC B0 ;  /* 0x0000000000007941 */ /* 0x000fea0003800000 */
.L_x_189:
[----:B------:R-:W-:Y:S06]  /*295e0*/  BAR.SYNC.DEFER_BLOCKING 0x1, 0x80 ;  /* 0x0042000000007b1d */ /* 0x000fec0000010000 */
[----:B------:R-:W-:Y:S05]  /*295f0*/  @!P0 BRA `(.L_x_191) ;  /* 0x0000000000048947 */ /* 0x000fea0003800000 */
[----:B------:R-:W-:Y:S01]  /*29600*/  BPT.TRAP 0x1 ;  /* 0x000000040000795c */ /* 0x000fe20000300000 */
.L_x_191:
[----:B------:R-:W-:Y:S01]  /*29610*/  SYNCS.ARRIVE.TRANS64.RED.A1T0 RZ, [UR7], RZ ;  /* 0x000000ffffff79a7 */ /* 0x000fe20008100407 */
[----:B------:R-:W-:Y:S05]  /*29620*/  @!P0 BRA `(.L_x_192) ;  /* 0x0000000000048947 */ /* 0x000fea0003800000 */
[----:B------:R-:W-:Y:S01]  /*29630*/  BPT.TRAP 0x1 ;  /* 0x000000040000795c */ /* 0x000fe20000300000 */
.L_x_192:
[----:B------:R-:W2:Y:S02]  /*29640*/  SYNCS.PHASECHK.TRANS64.TRYWAIT P3, [UR47+0x344b8], R159 ;  /* 0x0344b89fff0075a7 */ /* 0x000ea4000806016f */
[----:B--2---:R-:W-:Y:S05]  /*29650*/  @!P3 BRA `(.L_x_193) ;  /* 0x000000b8003cb947 */ /* 0x004fea0003800000 */
.L_x_566:
        /* <DEDUP_REMOVED lines=28> */
[----:B-----5:R-:W-:Y:S01]  /*29820*/  FMUL R19, R19, R2 ;  /* 0x0000000213137220 */ /* 0x020fe20000400000 */
[----:B------:R-:W-:-:S02]  /*29830*/  FFMA R17, R16, R0, R17 ;  /* 0x0000000010117223 */ /* 0x000fc40000000011 */
        /* <DEDUP_REMOVED lines=63> */
.L_x_195:
[----:B------:R-:W-:Y:S05]  /*29c30*/  BSYNC B0 ;  /* 0x0000000000007941 */ /* 0x000fea0003800000 */
.L_x_194:
[----:B------:R-:W-:Y:S06]  /*29c40*/  BAR.SYNC.DEFER_BLOCKING 0x1, 0x80 ;  /* 0x0042000000007b1d */ /* 0x000fec0000010000 */
[----:B------:R-:W-:Y:S05]  /*29c50*/  @!P0 BRA `(.L_x_196) ;  /* 0x0000000000048947 */ /* 0x000fea0003800000 */
[----:B------:R-:W-:Y:S01]  /*29c60*/  BPT.TRAP 0x1 ;  /* 0x000000040000795c */ /* 0x000fe20000300000 */
.L_x_196:
[----:B------:R-:W-:Y:S01]  /*29c70*/  SYNCS.ARRIVE.TRANS64.RED.A1T0 RZ, [UR4], RZ ;  /* 0x000000ffffff79a7 */ /* 0x000fe20008100404 */
[----:B------:R-:W-:Y:S05]  /*29c80*/  @!P0 BRA `(.L_x_197) ;  /* 0x0000000000048947 */ /* 0x000fea0003800000 */
[----:B------:R-:W-:Y:S01]  /*29c90*/  BPT.TRAP 0x1 ;  /* 0x000000040000795c */ /* 0x000fe20000300000 */
.L_x_197:
[----:B------:R-:W2:Y:S02]  /*29ca0*/  SYNCS.PHASECHK.TRANS64.TRYWAIT P3, [UR47+0x344c0], R159 ;  /* 0x0344c09fff0075a7 */ /* 0x000ea4000806016f */
[----:B--2---:R-:W-:Y:S05]  /*29cb0*/  @!P3 BRA `(.L_x_198) ;  /* 0x000000b000bcb947 */ /* 0x004fea0003800000 */
.L_x_567:
        /* <DEDUP_REMOVED lines=93> */
.L_x_200:
[----:B------:R-:W-:Y:S05]  /*2a290*/  BSYNC B0 ;  /* 0x0000000000007941 */ /* 0x000fea0003800000 */
.L_x_199:
[----:B------:R-:W-:Y:S06]  /*2a2a0*/  BAR.SYNC.DEFER_BLOCKING 0x1, 0x80 ;  /* 0x0042000000007b1d */ /* 0x000fec0000010000 */
[----:B------:R-:W-:Y:S05]  /*2a2b0*/  @!P0 BRA `(.L_x_201) ;  /* 0x0000000000048947 */ /* 0x000fea0003800000 */
[----:B------:R-:W-:Y:S01]  /*2a2c0*/  BPT.TRAP 0x1 ;  /* 0x000000040000795c */ /* 0x000fe20000300000 */
.L_x_201:
[----:B------:R-:W-:Y:S01]  /*2a2d0*/  SYNCS.ARRIVE.TRANS64.RED.A1T0 RZ, [UR5], RZ ;  /* 0x000000ffffff79a7 */ /* 0x000fe20008100405 */
[----:B------:R-:W-:Y:S05]  /*2a2e0*/  @!P0 BRA `(.L_x_202) ;  /* 0x0000000000048947 */ /* 0x000fea0003800000 */
[----:B------:R-:W-:Y:S01]  /*2a2f0*/  BPT.TRAP 0x1 ;  /* 0x000000040000795c */ /* 0x000fe20000300000 */
.L_x_202:
[----:B------:R-:W2:Y:S02]  /*2a300*/  SYNCS.PHASECHK.TRANS64.TRYWAIT P3, [UR47+0x344c8], R159 ;  /* 0x0344c89fff0075a7 */ /* 0x000ea4000806016f */
[----:B--2---:R-:W-:Y:S05]  /*2a310*/  @!P3 BRA `(.L_x_203) ;  /* 0x000000ac003cb947 */ /* 0x004fea0003800000 */
.L_x_568:
        /* <DEDUP_REMOVED lines=77> */
.L_x_205:
[----:B------:R-:W-:Y:S05]  /*2a7f0*/  BSYNC B0 ;  /* 0x0000000000007941 */ /* 0x000fea0003800000 */
.L_x_204:
[----:B------:R-:W-:Y:S06]  /*2a800*/  BAR.SYNC.DEFER_BLOCKING 0x1, 0x80 ;  /* 0x0042000000007b1d */ /* 0x000fec0000010000 */
[----:B------:R-:W-:Y:S05]  /*2a810*/  @!P0 BRA `(.L_x_206) ;  /* 0x0000000000048947 */ /* 0x000fea0003800000 */
[----:B------:R-:W-:Y:S01]  /*2a820*/  BPT.TRAP 0x1 ;  /* 0x000000040000795c */ /* 0x000fe20000300000 */
.L_x_206:
[----:B------:R-:W-:Y:S01]  /*2a830*/  SYNCS.ARRIVE.TRANS64.RED.A1T0 RZ, [UR6], RZ ;  /* 0x000000ffffff79a7 */ /* 0x000fe20008100406 */
[----:B------:R-:W-:Y:S05]  /*2a840*/  @!P0 BRA `(.L_x_207) ;  /* 0x0000000000048947 */ /* 0x000fea0003800000 */
[----:B------:R-:W-:Y:S01]  /*2a850*/  BPT.TRAP 0x1 ;  /* 0x000000040000795c */ /* 0x000fe20000300000 */
.L_x_207:
[----:B------:R-:W2:Y:S02]  /*2a860*/  SYNCS.PHASECHK.TRANS64.TRYWAIT P3, [UR47+0x344b0], R25 ;  /* 0x0344b019ff0075a7 */ /* 0x000ea4000806016f */
[----:B--2---:R-:W-:Y:S05]  /*2a870*/  @!P3 BRA `(.L_x_208) ;  /* 0x000000a400fcb947 */ /* 0x004fea0003800000 */
.L_x_569:
        /* <DEDUP_REMOVED lines=17> */
[----:B------:R-:W-:Y:S04]  /*2a990*/  @P1 LDSM.16.MT88.4 R8, [R3+0x30000] ;  /* 0x030000000308183b */ /* 0x000fe80000004200 */
[----:B------:R-:W1:Y:S01]  /*2a9a0*/  @P1 LDSM.16.MT88.4 R4, [R3+0x30800] ;  /* 0x030800000304183b */ /* 0x000e620000004200 */
[----:B------:R-:W-:Y:S05]  /*2a9b0*/  WARPSYNC.ALL ;  /* 0x0000000000007948 */ /* 0x000fea0003800000 */
[----:B------:R-:W-:Y:S01]  /*2a9c0*/  BSSY B0, `(.L_x_209) ;  /* 0x0000049000007945 */ /* 0x000fe20003800000 */
[----:B-1----:R-:W-:-:S02]  /*2a9d0*/  HADD2.F32 R32, -RZ, R7.H1_H1 ;  /* 0x30000007ff207230 */ /* 0x002fc40000004100 */
[-C--:B--2---:R-:W-:Y:S01]  /*2a9e0*/  FMUL R13, R13, R2.reuse ;  /* 0x000000020d0d7220 */ /* 0x084fe20000400000 */
[-C--:B---3--:R-:W-:Y:S01]  /*2a9f0*/  FMUL R15, R15, R2.reuse ;  /* 0x000000020f0f7220 */ /* 0x088fe20000400000 */
[-C--:B----4-:R-:W-:Y:S01]  /*2aa00*/  FMUL R17, R17, R2.reuse ;  /* 0x0000000211117220 */ /* 0x090fe20000400000 */
[-C--:B-----5:R-:W-:Y:S01]  /*2aa10*/  FMUL R19, R19, R2.reuse ;  /* 0x0000000213137220 */ /* 0x0a0fe20000400000 */
[-C--:B------:R-:W-:Y:S01]  /*2aa20*/  FMUL R21, R21, R2.reuse ;  /* 0x0000000215157220 */ /* 0x080fe20000400000 */
[-C--:B------:R-:W-:Y:S01]  /*2aa30*/  FMUL R27, R27, R2.reuse ;  /* 0x000000021b1b7220 */ /* 0x080fe20000400000 */
[-C--:B------:R-:W-:Y:S01]  /*2aa40*/  FMUL R29, R29, R2.reuse ;  /* 0x000000021d1d7220 */ /* 0x080fe20000400000 */
[-C--:B------:R-:W-:Y:S01]  /*2aa50*/  FMUL R31, R30, R2.reuse ;  /* 0x000000021e1f7220 */ /* 0x080fe20000400000 */
[----:B------:R-:W-:Y:S02]  /*2aa60*/  HADD2.F32 R30, -RZ, R7.H0_H0 ;  /* 0x20000007ff1e7230 */ /* 0x000fe40000004100 */
[----:B------:R-:W-:Y:S01]  /*2aa70*/  FMUL R33, R28, R2 ;  /* 0x000000021c217220 */ /* 0x000fe20000400000 */
[----:B------:R-:W-:-:S02]  /*2aa80*/  HADD2.F32 R28, -RZ, R5.H0_H0 ;  /* 0x20000005ff1c7230 */ /* 0x000fc40000004100 */
[-C--:B------:R-:W-:Y:S01]  /*2aa90*/  FMUL R35, R26, R2.reuse ;  /* 0x000000021a237220 */ /* 0x080fe20000400000 */
[--C-:B------:R-:W-:Y:S02]  /*2aaa0*/  HADD2.F32 R26, -RZ, R4.reuse.H1_H1 ;  /* 0x30000004ff1a7230 */ /* 0x100fe40000004100 */
[-C--:B------:R-:W-:Y:S01]  /*2aab0*/  FMUL R37, R24, R2.reuse ;  /* 0x0000000218257220 */ /* 0x080fe20000400000 */
[----:B------:R-:W-:Y:S02]  /*2aac0*/  HADD2.F32 R24, -RZ, R4.H0_H0 ;  /* 0x20000004ff187230 */ /* 0x000fe40000004100 */
[----:B------:R-:W-:Y:S01]  /*2aad0*/  FMUL R39, R12, R2 ;  /* 0x000000020c277220 */ /* 0x000fe20000400000 */
[----:B------:R-:W-:Y:S02]  /*2aae0*/  HADD2.F32 R12, -RZ, R8.H0_H0 ;  /* 0x20000008ff0c7230 */ /* 0x000fe40000004100 */
[-C--:B------:R-:W-:Y:S01]  /*2aaf0*/  FFMA R37, R28, R0.reuse, R37 ;  /* 0x000000001c257223 */ /* 0x080fe20000000025 */
[----:B------:R-:W-:Y:S01]  /*2ab00*/  FFMA R33, R24, R0, R33 ;  /* 0x0000000018217223 */ /* 0x000fe20000000021 */
[----:B------:R-:W-:Y:S01]  /*2ab10*/  FMUL R41, R20, R2 ;  /* 0x0000000214297220 */ /* 0x000fe20000400000 */
[----:B------:R-:W-:-:S02]  /*2ab20*/  HADD2.F32 R20, -RZ, R10.H1_H1 ;  /* 0x3000000aff147230 */ /* 0x000fc40000004100 */
[----:B------:R-:W-:Y:S01]  /*2ab30*/  FFMA R13, R12, R0, R13 ;  /* 0x000000000c0d7223 */ /* 0x000fe2000000000d */
[----:B------:R-:W-:Y:S02]  /*2ab40*/  HADD2.F32 R12, -RZ, R8.H1_H1 ;  /* 0x30000008ff0c7230 */ /* 0x000fe40000004100 */
[-C--:B------:R-:W-:Y:S01]  /*2ab50*/  FMUL R43, R18, R2.reuse ;  /* 0x00000002122b7220 */ /* 0x080fe20000400000 */
[----:B------:R-:W-:Y:S02]  /*2ab60*/  HADD2.F32 R18, -RZ, R10.H0_H0 ;  /* 0x2000000aff127230 */ /* 0x000fe40000004100 */
[----:B------:R-:W-:Y:S02]  /*2ab70*/  HADD2.F32 R28, -RZ, R6.H1_H1 ;  /* 0x30000006ff1c7230 */ /* 0x000fe40000004100 */
[----:B------:R-:W-:Y:S01]  /*2ab80*/  FMUL R45, R16, R2 ;  /* 0x00000002102d7220 */ /* 0x000fe20000400000 */
[----:B------:R-:W-:Y:S02]  /*2ab90*/  HADD2.F32 R16, -RZ, R9.H1_H1 ;  /* 0x30000009ff107230 */ /* 0x000fe40000004100 */
[----:B------:R-:W-:Y:S01]  /*2aba0*/  FFMA R21, R18, R0, R21 ;  /* 0x0000000012157223 */ /* 0x000fe20000000015 */
[----:B------:R-:W-:-:S02]  /*2abb0*/  HADD2.F32 R18, -RZ, R11.H0_H0 ;  /* 0x2000000bff127230 */ /* 0x000fc40000004100 */
[----:B------:R-:W-:Y:S01]  /*2abc0*/  FMUL R47, R14, R2 ;  /* 0x000000020e2f7220 */ /* 0x000fe20000400000 */
[----:B------:R-:W-:Y:S02]  /*2abd0*/  HADD2.F32 R14, -RZ, R9.H0_H0 ;  /* 0x20000009ff0e7230 */ /* 0x000fe40000004100 */
[-C--:B------:R-:W-:Y:S01]  /*2abe0*/  FFMA R12, R12, R0.reuse, R15 ;  /* 0x000000000c0c7223 */ /* 0x080fe2000000000f */
[----:B------:R-:W-:Y:S02]  /*2abf0*/  HADD2.F32 R24, -RZ, R5.H1_H1 ;  /* 0x30000005ff187230 */ /* 0x000fe40000004100 */
[-C--:B------:R-:W-:Y:S01]  /*2ac00*/  FFMA R29, R18, R0.reuse, R29 ;  /* 0x00000000121d7223 */ /* 0x080fe2000000001d */
[-C--:B------:R-:W-:Y:S01]  /*2ac10*/  FFMA R45, R30, R0.reuse, R45 ;  /* 0x000000001e2d7223 */ /* 0x080fe2000000002d */
[-C--:B------:R-:W-:Y:S01]  /*2ac20*/  FFMA R17, R14, R0.reuse, R17 ;  /* 0x000000000e117223 */ /* 0x080fe20000000011 */
[-C--:B------:R-:W-:Y:S01]  /*2ac30*/  FFMA R14, R16, R0.reuse, R19 ;  /* 0x00000000100e7223 */ /* 0x080fe20000000013 */
[----:B------:R-:W-:Y:S01]  /*2ac40*/  FFMA R16, R20, R0, R27 ;  /* 0x0000000014107223 */ /* 0x000fe2000000001b */
[----:B------:R-:W-:-:S02]  /*2ac50*/  HADD2.F32 R20, -RZ, R11.H1_H1 ;  /* 0x3000000bff147230 */ /* 0x000fc40000004100 */
[-C--:B------:R-:W-:Y:S01]  /*2ac60*/  FFMA R24, R24, R0.reuse, R39 ;  /* 0x0000000018187223 */ /* 0x080fe20000000027 */
[----:B------:R-:W-:Y:S02]  /*2ac70*/  F2FP.F16.F32.PACK_AB R12, R12, R13 ;  /* 0x0000000d0c0c723e */ /* 0x000fe400000000ff */
[----:B------:R-:W-:Y:S01]  /*2ac80*/  F2FP.F16.F32.PACK_AB R13, R14, R17 ;  /* 0x000000110e0d723e */ /* 0x000fe200000000ff */
[-C--:B------:R-:W-:Y:S01]  /*2ac90*/  FFMA R18, R20, R0.reuse, R31 ;  /* 0x0000000014127223 */ /* 0x080fe2000000001f */
[-C--:B------:R-:W-:Y:S01]  /*2aca0*/  FFMA R20, R26, R0.reuse, R35 ;  /* 0x000000001a147223 */ /* 0x080fe20000000023 */
[----:B------:R-:W-:Y:S01]  /*2acb0*/  HADD2.F32 R26, -RZ, R6.H0_H0 ;  /* 0x20000006ff1a7230 */ /* 0x000fe20000004100 */
[----:B------:R-:W-:Y:S02]  /*2acc0*/  F2FP.F16.F32.PACK_AB R14, R16, R21 ;  /* 0x00000015100e723e */ /* 0x000fe400000000ff */
[----:B------:R-:W-:Y:S02]  /*2acd0*/  F2FP.F16.F32.PACK_AB R15, R18, R29 ;  /* 0x0000001d120f723e */ /* 0x000fe400000000ff */
[-C--:B------:R-:W-:Y:S01]  /*2ace0*/  FFMA R41, R26, R0.reuse, R41 ;  /* 0x000000001a297223 */ /* 0x080fe20000000029 */
[-C--:B------:R-:W-:Y:S01]  /*2acf0*/  FFMA R26, R28, R0.reuse, R43 ;  /* 0x000000001c1a7223 */ /* 0x080fe2000000002b */
[----:B------:R-:W-:Y:S01]  /*2ad00*/  FFMA R28, R32, R0, R47 ;  /* 0x00000000201c7223 */ /* 0x000fe2000000002f */
[----:B------:R-:W-:Y:S01]  /*2ad10*/  F2FP.F16.F32.PACK_AB R36, R20, R33 ;  /* 0x000000211424723e */ /* 0x000fe200000000ff */
[----:B------:R1:W-:Y:S01]  /*2ad20*/  STSM.16.MT88.4 [R3+0x30000], R12 ;  /* 0x0300000c03007844 */ /* 0x0003e20000004200 */
        /* <DEDUP_REMOVED lines=18> */
.L_x_210:
[----:B------:R-:W-:Y:S05]  /*2ae50*/  BSYNC B0 ;  /* 0x0000000000007941 */ /* 0x000fea0003800000 */
.L_x_209:
[----:B------:R-:W-:Y:S06]  /*2ae60*/  BAR.SYNC.DEFER_BLOCKING 0x1, 0x80 ;  /* 0x0042000000007b1d */ /* 0x000fec0000010000 */
[----:B------:R-:W-:Y:S05]  /*2ae70*/  @!P0 BRA `(.L_x_211) ;  /* 0x0000000000048947 */ /* 0x000fea0003800000 */
[----:B------:R-:W-:Y:S01]  /*2ae80*/  BPT.TRAP 0x1 ;  /* 0x000000040000795c */ /* 0x000fe20000300000 */
.L_x_211:
[----:B------:R-:W-:Y:S01]  /*2ae90*/  SYNCS.ARRIVE.TRANS64.RED.A1T0 RZ, [UR7], RZ ;  /* 0x000000ffffff79a7 */ /* 0x000fe20008100407 */
[----:B------:R-:W-:Y:S05]  /*2aea0*/  @!P0 BRA `(.L_x_212) ;  /* 0x0000000000048947 */ /* 0x000fea0003800000 */
[----:B------:R-:W-:Y:S01]  /*2aeb0*/  BPT.TRAP 0x1 ;  /* 0x000000040000795c */ /* 0x000fe20000300000 */
.L_x_212:
[----:B------:R-:W2:Y:S02]  /*2aec0*/  SYNCS.PHASECHK.TRANS64.TRYWAIT P3, [UR47+0x344b8], R25 ;  /* 0x0344b819ff0075a7 */ /* 0x000ea4000806016f */
[----:B--2---:R-:W-:Y:S05]  /*2aed0*/  @!P3 BRA `(.L_x_213) ;  /* 0x000000a0007cb947 */ /* 0x004fea0003800000 */
.L_x_570:
        /* <DEDUP_REMOVED lines=93> */
.L_x_215:
[----:B------:R-:W-:Y:S05]  /*2b4b0*/  BSYNC B0 ;  /* 0x0000000000007941 */ /* 0x000fea0003800000 */
.L_x_214:
[----:B------:R-:W-:Y:S06]  /*2b4c0*/  BAR.SYNC.DEFER_BLOCKING 0x1, 0x80 ;  /* 0x0042000000007b1d */ /* 0x000fec0000010000 */
[----:B------:R-:W-:Y:S05]  /*2b4d0*/  @!P0 BRA `(.L_x_216) ;  /* 0x0000000000048947 */ /* 0x000fea0003800000 */
[----:B------:R-:W-:Y:S01]  /*2b4e0*/  BPT.TRAP 0x1 ;  /* 0x000000040000795c */ /* 0x000fe20000300000 */
.L_x_216:
[----:B------:R-:W-:Y:S01]  /*2b4f0*/  SYNCS.ARRIVE.TRANS64.RED.A1T0 RZ, [UR4], RZ ;  /* 0x000000ffffff79a7 */ /* 0x000fe20008100404 */
[----:B------:R-:W-:Y:S05]  /*2b500*/  @!P0 BRA `(.L_x_217) ;  /* 0x0000000000048947 */ /* 0x000fea0003800000 */
[----:B------:R-:W-:Y:S01]  /*2b510*/  BPT.TRAP 0x1 ;  /* 0x000000040000795c */ /* 0x000fe20000300000 */
.L_x_217:
[----:B------:R-:W2:Y:S02]  /*2b520*/  SYNCS.PHASECHK.TRANS64.TRYWAIT P3, [UR47+0x344c0], R25 ;  /* 0x0344c019ff0075a7 */ /* 0x000ea4000806016f */
[----:B--2---:R-:W-:Y:S05]  /*2b530*/  @!P3 BRA `(.L_x_218) ;  /* 0x0000009800fcb947 */ /* 0x004fea0003800000 */
.L_x_571:
        /* <DEDUP_REMOVED lines=93> */
.L_x_220:
[----:B------:R-:W-:Y:S05]  /*2bb10*/  BSYNC B0 ;  /* 0x0000000000007941 */ /* 0x000fea0003800000 */
.L_x_219:
[----:B------:R-:W-:Y:S06]  /*2bb20*/  BAR.SYNC.DEFER_BLOCKING 0x1, 0x80 ;  /* 0x0042000000007b1d */ /* 0x000fec0000010000 */
[----:B------:R-:W-:Y:S05]  /*2bb30*/  @!P0 BRA `(.L_x_221) ;  /* 0x0000000000048947 */ /* 0x000fea0003800000 */
[----:B------:R-:W-:Y:S01]  /*2bb40*/  BPT.TRAP 0x1 ;  /* 0x000000040000795c */ /* 0x000fe20000300000 */
.L_x_221:
[----:B------:R-:W-:Y:S01]  /*2bb50*/  SYNCS.ARRIVE.TRANS64.RED.A1T0 RZ, [UR5], RZ ;  /* 0x000000ffffff79a7 */ /* 0x000fe20008100405 */
[----:B------:R-:W-:Y:S05]  /*2bb60*/  @!P0 BRA `(.L_x_222) ;  /* 0x0000000000048947 */ /* 0x000fea0003800000 */
[----:B------:R-:W-:Y:S01]  /*2bb70*/  BPT.TRAP 0x1 ;  /* 0x000000040000795c */ /* 0x000fe20000300000 */
.L_x_222:
[----:B------:R-:W2:Y:S02]  /*2bb80*/  SYNCS.PHASECHK.TRANS64.TRYWAIT P3, [UR47+0x344c8], R25 ;  /* 0x0344c819ff0075a7 */ /* 0x000ea4000806016f */
[----:B--2---:R-:W-:Y:S05]  /*2bb90*/  @!P3 BRA `(.L_x_223) ;  /* 0x00000094007cb947 */ /* 0x004fea0003800000 */
.L_x_572:
[----:B------:R-:W-:Y:S05]  /*2bba0*/  @P1 WARPSYNC.ALL ;  /* 0x0000000000001948 */ /* 0x000fea0003800000 */
[----:B------:R-:W2:Y:S01]  /*2bbb0*/  @P1 LDSM.16.MT88.4 R8, [R3+0x33000] ;  /* 0x033000000308183b */ /* 0x000ea20000004200 */
[-C--:B------:R-:W-:Y:S01]  /*2bbc0*/  FMUL R136, R136, R2.reuse ;  /* 0x0000000288887220 */ /* 0x080fe20000400000 */
[-C--:B-1----:R-:W-:Y:S01]  /*2bbd0*/  FMUL R12, R137, R2.reuse ;  /* 0x00000002890c7220 */ /* 0x082fe20000400000 */
        /* <DEDUP_REMOVED lines=35> */
[--C-:B------:R-:W-:Y:S02]  /*2be10*/  HADD2.F32 R27, -RZ, R4.reuse.H0_H0 ;  /* 0x20000004ff1b7230 */ /* 0x100fe40000004100 */
[-C--:B------:R-:W-:Y:S01]  /*2be20*/  FFMA R31, R31, R0.reuse, R146 ;  /* 0x000000001f1f7223 */ /* 0x080fe20000000092 */
[----:B------:R-:W-:Y:S02]  /*2be30*/  HADD2.F32 R29, -RZ, R4.H1_H1 ;  /* 0x30000004ff1d7230 */ /* 0x000fe40000004100 */
[-C--:B------:R-:W-:Y:S01]  /*2be40*/  FFMA R37, R37, R0.reuse, R150 ;  /* 0x0000000025257223 */ /* 0x080fe20000000096 */
[----:B------:R-:W-:Y:S02]  /*2be50*/  HADD2.F32 R5, -RZ, R5.H1_H1 ;  /* 0x30000005ff057230 */ /* 0x000fe40000004100 */
        /* <DEDUP_REMOVED lines=33> */
.L_x_225:
[----:B------:R-:W-:Y:S05]  /*2c070*/  BSYNC B0 ;  /* 0x0000000000007941 */ /* 0x000fea0003800000 */
.L_x_224:
[----:B------:R-:W-:Y:S06]  /*2c080*/  BAR.SYNC.DEFER_BLOCKING 0x1, 0x80 ;  /* 0x0042000000007b1d */ /* 0x000fec0000010000 */
[----:B------:R-:W-:Y:S05]  /*2c090*/  @!P0 BRA `(.L_x_226) ;  /* 0x0000000000048947 */ /* 0x000fea0003800000 */
[----:B------:R-:W-:Y:S01]  /*2c0a0*/  BPT.TRAP 0x1 ;  /* 0x000000040000795c */ /* 0x000fe20000300000 */
.L_x_226:
[----:B------:R-:W-:Y:S01]  /*2c0b0*/  UISETP.NE.AND UP0, UPT, UR53, 0x3, UPT ;  /* 0x000000033500788c */ /* 0x000fe2000bf05270 */
[----:B------:R-:W-:Y:S05]  /*2c0c0*/  SYNCS.ARRIVE.TRANS64.RED.A1T0 RZ, [UR6], RZ ;  /* 0x000000ffffff79a7 */ /* 0x000fea0008100406 */
[----:B------:R-:W-:-:S13]  /*2c0d0*/  PLOP3.LUT P1, PT, PT, PT, UP0, 0x80, 0x0 ;  /* 0x000000000000781c */ /* 0x000fda0003f2f008 */
[----:B------:R-:W-:Y:S05]  /*2c0e0*/  @!P1 BRA `(.L_x_227) ;  /* 0x0000000000049947 */ /* 0x000fea0003800000 */
[----:B------:R-:W-:Y:S01]  /*2c0f0*/  BPT.TRAP 0x1 ;  /* 0x000000040000795c */ /* 0x000fe20000300000 */
.L_x_227:
[----:B------:R-:W2:Y:S01]  /*2c100*/  LDL R2, [R1+0x600] ;  /* 0x0006000001027983 */ /* 0x000ea20000100800 */
[----:B------:R-:W-:Y:S02]  /*2c110*/  SHF.L.U32 R0, R153, 0x1f, RZ ;  /* 0x0000001f99007819 */ /* 0x000fe400000006ff */
[C---:B--2---:R-:W-:Y:S02]  /*2c120*/  R2UR UR4, R2.reuse ;  /* 0x00000000020472ca */ /* 0x044fe400000e0000 */
[----:B------:R-:W-:-:S11]  /*2c130*/  LEA R19, R2, UR47, 0x4 ;  /* 0x0000002f02137c11 */ /* 0x000fd6000f8e20ff */
[----:B------:R-:W-:-:S09]  /*2c140*/  ULEA UR4, UR4, UR47, 0x3 ;  /* 0x0000002f04047291 */ /* 0x000fd2000f8e183f */
[----:B------:R-:W2:Y:S02]  /*2c150*/  SYNCS.PHASECHK.TRANS64.TRYWAIT P2, [UR4+0x34400], R0 ;  /* 0x03440000ff0075a7 */ /* 0x000ea40008040144 */
[----:B--2---:R-:W-:Y:S05]  /*2c160*/  @!P2 BRA `(.L_x_228) ;  /* 0x000000900020a947 */ /* 0x004fea0003800000 */
.L_x_573:
[----:B------:R-:W2:Y:S01]  /*2c170*/  LDS.128 R16, [R19+0x34520] ;  /* 0x0345200013107984 */ /* 0x000ea20000000c00 */
        /* <DEDUP_REMOVED lines=8> */
.L_x_229:
[----:B-1----:R-:W4:Y:S01]  /*2c200*/  LDL.LU R0, [R1+0x600] ;  /* 0x0006000001007983 */ /* 0x002f220000300800 */
[----:B------:R-:W-:Y:S01]  /*2c210*/  UIADD3 UR4, UR4, 0x34440, URZ ;  /* 0x0003444004047890 */ /* 0x000fe2000fffe03f */
[----:B--2---:R-:W-:Y:S02]  /*2c220*/  ISETP.NE.AND P3, PT, R19, RZ, PT ;  /* 0x000000ff1300720c */ /* 0x004fe40003f65270 */
[----:B------:R-:W-:Y:S01]  /*2c230*/  MOV R19, RZ ;  /* 0x000000ff00137202 */ /* 0x000fe20000000f00 */
[----:B------:R-:W-:-:S09]  /*2c240*/  UPRMT UR4, UR57, 0x654, UR4 ;  /* 0x0000065439047896 */ /* 0x000fd20008000004 */
[----:B---3--:R-:W-:Y:S01]  /*2c250*/  SYNCS.ARRIVE.TRANS64.RED.A1T0 RZ, [UR4], RZ ;  /* 0x000000ffffff79a7 */ /* 0x008fe20008100404 */
[----:B----4-:R-:W-:-:S04]  /*2c260*/  IADD3 R0, R0, 0x1, RZ ;  /* 0x0000000100007810 */ /* 0x010fc80007ffe0ff */
[----:B------:R-:W-:-:S04]  /*2c270*/  ISETP.NE.AND P2, PT, R0, 0x8, PT ;  /* 0x000000080000780c */ /* 0x000fc80003f45270 */
[----:B------:R-:W-:Y:S02]  /*2c280*/  SEL R4, R0, RZ, P2 ;  /* 0x000000ff00047207 */ /* 0x000fe40001000000 */
[----:B------:R-:W-:-:S03]  /*2c290*/  SEL R2, RZ, 0x1, P2 ;  /* 0x00000001ff027807 */ /* 0x000fc60001000000 */
[----:B------:R1:W-:Y:S01]  /*2c2a0*/  STL [R1+0x600], R4 ;  /* 0x0006000401007387 */ /* 0x0003e20000100800 */
[----:B------:R-:W-:Y:S01]  /*2c2b0*/  LOP3.LUT R153, R153, R2, RZ, 0x3c, !PT ;  /* 0x0000000299997212 */ /* 0x000fe200078e3cff */
[----:B------:R-:W-:Y:S06]  /*2c2c0*/  @!P3 BRA `(.L_x_230) ;  /* 0x0000000000bcb947 */ /* 0x000fec0003800000 */
[----:B------:R-:W2:Y:S02]  /*2c2d0*/  LDC.64 R2, c[0x0][0x290] ;  /* 0x0000a400ff027b82 */ /* 0x000ea40000000a00 */
[----:B--2---:R-:W-:-:S06]  /*2c2e0*/  IMAD.WIDE R2, R18, 0xc, R2 ;  /* 0x0000000c12027825 */ /* 0x004fcc00078e0202 */
[----:B------:R-:W2:Y:S02]  /*2c2f0*/  LDG.E R2, desc[UR38][R2.64+0x8] ;  /* 0x0000082602027981 */ /* 0x000ea4000c1e1900 */
[----:B--2---:R-:W-:-:S13]  /*2c300*/  R2UR UR4, R2 ;  /* 0x00000000020472ca */ /* 0x004fda00000e0000 */
[----:B------:R-:W-:-:S04]  /*2c310*/  UIADD3 UR4, UR4, 0x7f, URZ ;  /* 0x0000007f04047890 */ /* 0x000fc8000fffe03f */
[----:B------:R-:W-:-:S04]  /*2c320*/  USHF.R.S32.HI UR5, URZ, 0x1f, UR4 ;  /* 0x0000001f3f057899 */ /* 0x000fc80008011404 */
[----:B------:R-:W-:-:S04]  /*2c330*/  ULEA.HI UR5, UR5, UR4, URZ, 0x7 ;  /* 0x0000000405057291 */ /* 0x000fc8000f8f383f */
[----:B------:R-:W-:-:S04]  /*2c340*/  USHF.R.S32.HI UR5, URZ, 0x7, UR5 ;  /* 0x000000073f057899 */ /* 0x000fc80008011405 */
[----:B------:R-:W-:Y:S02]  /*2c350*/  UIADD3 UR41, UR41, UR5, URZ ;  /* 0x0000000529297290 */ /* 0x000fe4000fffe03f */
[----:B------:R-:W-:Y:S02]  /*2c360*/  UISETP.GE.U32.AND UP1, UPT, UR5, 0x3, UPT ;  /* 0x000000030500788c */ /* 0x000fe4000bf26070 */
[----:B------:R-:W-:-:S04]  /*2c370*/  UISETP.GT.U32.AND UP0, UPT, UR41, 0x2, UPT ;  /* 0x000000022900788c */ /* 0x000fc8000bf04070 */
[----:B------:R-:W-:-:S04]  /*2c380*/  UISETP.LT.U32.AND UP0, UPT, UR5, 0x3, UP0 ;  /* 0x000000030500788c */ /* 0x000fc80008701070 */
[----:B------:R-:W-:Y:S02]  /*2c390*/  USEL UR6, URZ, 0x1, !UP0 ;  /* 0x000000013f067887 */ /* 0x000fe4000c000000 */
[----:B------:R-:W-:Y:S02]  /*2c3a0*/  @UP1 UIMAD.WIDE.U32 UR4, UR41, -0x55555555, URZ ;  /* 0xaaaaaaab290418a5 */ /* 0x000fe4000f8e003f */
[----:B------:R-:W-:Y:S02]  /*2c3b0*/  ULOP3.LUT UR42, UR42, UR6, URZ, 0x3c, !UPT ;  /* 0x000000062a2a7292 */ /* 0x000fe4000f8e3c3f */
[----:B------:R-:W-:-:S04]  /*2c3c0*/  @UP1 USHF.R.U32.HI UR4, URZ, 0x1, UR5 ;  /* 0x000000013f041899 */ /* 0x000fc80008011605 */
[----:B------:R-:W-:Y:S01]  /*2c3d0*/  @UP1 ULOP3.LUT UR42, UR42, 0x1, UR4, 0x78, !UPT ;  /* 0x000000012a2a1892 */ /* 0x000fe2000f8e7804 */
[----:B------:R-:W-:Y:S11]  /*2c3e0*/  @!P1 BRA `(.L_x_231) ;  /* 0x0000000000049947 */ /* 0x000ff60003800000 */
[----:B------:R-:W-:Y:S01]  /*2c3f0*/  BPT.TRAP 0x1 ;  /* 0x000000040000795c */ /* 0x000fe20000300000 */
.L_x_231:
[C---:B------:R-:W-:Y:S02]  /*2c400*/  R2UR UR4, R4.reuse ;  /* 0x00000000040472ca */ /* 0x040fe400000e0000 */
[----:B------:R-:W-:Y:S02]  /*2c410*/  SHF.L.U32 R2, R153, 0x1f, RZ ;  /* 0x0000001f99027819 */ /* 0x000fe400000006ff */
[----:B------:R-:W-:-:S09]  /*2c420*/  LEA R0, R4, UR47, 0x4 ;  /* 0x0000002f04007c11 */ /* 0x000fd2000f8e20ff */
[----:B------:R-:W-:-:S09]  /*2c430*/  ULEA UR4, UR4, UR47, 0x3 ;  /* 0x0000002f04047291 */ /* 0x000fd2000f8e183f */
[----:B------:R-:W2:Y:S02]  /*2c440*/  SYNCS.PHASECHK.TRANS64.TRYWAIT P2, [UR4+0x34400], R2 ;  /* 0x03440002ff0075a7 */ /* 0x000ea40008040144 */
[----:B--2---:R-:W-:Y:S05]  /*2c450*/  @!P2 BRA `(.L_x_232) ;  /* 0x0000008c007ca947 */ /* 0x004fea0003800000 */
.L_x_574:
[----:B------:R3:W4:Y:S01]  /*2c460*/  LDS.128 R16, [R0+0x34520] ;  /* 0x0345200000107984 */ /* 0x0007220000000c00 */
[----:B------:R-:W-:Y:S01]  /*2c470*/  @!PT LDS RZ, [RZ] ;  /* 0x00000000fffff984 */ /* 0x000fe20000000800 */
[----:B------:R-:W-:Y:S01]  /*2c480*/  @!PT LDS RZ, [RZ] ;  /* 0x00000000fffff984 */ /* 0x000fe20000000800 */
[----:B------:R-:W-:Y:S01]  /*2c490*/  @!PT LDS RZ, [RZ] ;  /* 0x00000000fffff984 */ /* 0x000fe20000000800 */
[----:B------:R-:W-:Y:S01]  /*2c4a0*/  @!PT LDS RZ, [RZ] ;  /* 0x00000000fffff984 */ /* 0x000fe20000000800 */
[----:B------:R5:W-:Y:S06]  /*2c4b0*/  MEMBAR.ALL.CTA ;  /* 0x0000000000007992 */ /* 0x000bec0000008000 */
[----:B-----5:R-:W1:Y:S01]  /*2c4c0*/  FENCE.VIEW.ASYNC.S ;  /* 0x00000000000073c6 */ /* 0x020e620000000000 */
[----:B---3--:R-:W-:Y:S05]  /*2c4d0*/  @!P1 BRA `(.L_x_233) ;  /* 0x0000000000049947 */ /* 0x008fea0003800000 */
[----:B------:R-:W-:Y:S01]  /*2c4e0*/  BPT.TRAP 0x1 ;  /* 0x000000040000795c */ /* 0x000fe20000300000 */
.L_x_233:
[----:B------:R-:W3:Y:S01]  /*2c4f0*/  LDL.LU R0, [R1+0x600] ;  /* 0x0006000001007983 */ /* 0x000ee20000300800 */
[----:B------:R-:W-:-:S04]  /*2c500*/  UIADD3 UR4, UR4, 0x34440, URZ ;  /* 0x0003444004047890 */ /* 0x000fc8000fffe03f */
[----:B------:R-:W-:-:S09]  /*2c510*/  UPRMT UR4, UR57, 0x654, UR4 ;  /* 0x0000065439047896 */ /* 0x000fd20008000004 */
[----:B-1----:R-:W-:Y:S01]  /*2c520*/  SYNCS.ARRIVE.TRANS64.RED.A1T0 RZ, [UR4], RZ ;  /* 0x000000ffffff79a7 */ /* 0x002fe20008100404 */
[----:B------:R-:W-:-:S04]  /*2c530*/  UIMAD.WIDE.U32 UR4, UR41, -0x55555555, URZ ;  /* 0xaaaaaaab290478a5 */ /* 0x000fc8000f8e003f */
[----:B------:R-:W-:-:S04]  /*2c540*/  USHF.R.U32.HI UR4, URZ, 0x1, UR5 ;  /* 0x000000013f047899 */ /* 0x000fc80008011605 */
[----:B------:R-:W-:Y:S01]  /*2c550*/  UIMAD UR41, UR4, -0x3, UR41 ;  /* 0xfffffffd042978a4 */ /* 0x000fe2000f8e0229 */
[----:B---3--:R-:W-:-:S05]  /*2c560*/  VIADD R0, R0, 0x1 ;  /* 0x0000000100007836 */ /* 0x008fca0000000000 */
[----:B------:R-:W-:-:S04]  /*2c570*/  ISETP.NE.AND P1, PT, R0, 0x8, PT ;  /* 0x000000080000780c */ /* 0x000fc80003f25270 */
[----:B------:R-:W-:Y:S02]  /*2c580*/  SEL R0, R0, RZ, P1 ;  /* 0x000000ff00007207 */ /* 0x000fe40000800000 */
[----:B--2---:R-:W-:-:S03]  /*2c590*/  SEL R2, RZ, 0x1, P1 ;  /* 0x00000001ff027807 */ /* 0x004fc60000800000 */
[----:B------:R2:W-:Y:S01]  /*2c5a0*/  STL [R1+0x600], R0 ;  /* 0x0006000001007387 */ /* 0x0005e20000100800 */
[----:B------:R-:W-:-:S07]  /*2c5b0*/  LOP3.LUT R153, R153, R2, RZ, 0x3c, !PT ;  /* 0x0000000299997212 */ /* 0x000fce00078e3cff */
.L_x_230:
[----:B----4-:R-:W-:Y:S02]  /*2c5c0*/  ISETP.NE.AND P1, PT, R19, RZ, PT ;  /* 0x000000ff1300720c */ /* 0x010fe40003f25270 */
[CC--:B------:R-:W-:Y:S02]  /*2c5d0*/  ISETP.NE.AND P2, PT, R156.reuse, R18.reuse, PT ;  /* 0x000000129c00720c */ /* 0x0c0fe40003f45270 */
[----:B------:R-:W-:-:S13]  /*2c5e0*/  ISETP.EQ.OR P3, PT, R156, R18, !P1 ;  /* 0x000000129c00720c */ /* 0x000fda0004f62670 */
[----:B------:R-:W-:Y:S05]  /*2c5f0*/  @P3 BRA `(.L_x_234) ;  /* 0x0000000000fc3947 */ /* 0x000fea0003800000 */
[----:B------:R-:W-:-:S13]  /*2c600*/  ISETP.NE.AND P3, PT, RZ, UR52, PT ;  /* 0x00000034ff007c0c */ /* 0x000fda000bf65270 */
[----:B------:R-:W-:Y:S05]  /*2c610*/  @P3 BRA `(.L_x_234) ;  /* 0x0000000000f43947 */ /* 0x000fea0003800000 */
[----:B--2---:R-:W2:Y:S01]  /*2c620*/  S2R R0, SR_LANEID ;  /* 0x0000000000007919 */ /* 0x004ea20000000000 */
[----:B------:R-:W-:Y:S01]  /*2c630*/  ELECT P3, URZ, PT ;  /* 0x00000000003f782f */ /* 0x000fe20003860000 */
[----:B------:R-:W-:Y:S01]  /*2c640*/  BSSY B0, `(.L_x_235) ;  /* 0x000002f000007945 */ /* 0x000fe20003800000 */
[----:B--2---:R-:W-:-:S11]  /*2c650*/  SHF.L.U32 R15, R0, 0x2, RZ ;  /* 0x00000002000f7819 */ /* 0x004fd600000006ff */
[----:B------:R-:W-:Y:S05]  /*2c660*/  @!P3 BRA `(.L_x_236) ;  /* 0x0000000000b0b947 */ /* 0x000fea0003800000 */
[----:B------:R-:W-:Y:S01]  /*2c670*/  SHF.R.S32.HI R3, RZ, 0x1f, R18 ;  /* 0x0000001fff037819 */ /* 0x000fe20000011412 */
[----:B------:R-:W-:Y:S01]  /*2c680*/  ULDC.64 UR4, c[0x0][0x820] ;  /* 0x0002080000047ab9 */ /* 0x000fe20000000a00 */
[C---:B------:R-:W-:Y:S02]  /*2c690*/  SHF.L.U32 R0, R18.reuse, 0x3, RZ ;  /* 0x0000000312007819 */ /* 0x040fe400000006ff */
[----:B------:R-:W-:Y:S02]  /*2c6a0*/  SHF.L.U64.HI R8, R18, 0x3, R3 ;  /* 0x0000000312087819 */ /* 0x000fe40000010203 */
[----:B-1----:R-:W-:Y:S01]  /*2c6b0*/  IADD3 R4, P3, R0, UR4, RZ ;  /* 0x0000000400047c10 */ /* 0x002fe2000ff7e0ff */
[----:B------:R-:W1:Y:S03]  /*2c6c0*/  LDC.64 R2, c[0x0][0x290] ;  /* 0x0000a400ff027b82 */ /* 0x000e660000000a00 */
[----:B------:R-:W-:Y:S01]  /*2c6d0*/  IADD3.X R5, R8, UR5, RZ, P3, !PT ;  /* 0x0000000508057c10 */ /* 0x000fe20009ffe4ff */
[----:B------:R-:W-:-:S05]  /*2c6e0*/  ULDC.64 UR4, c[0x0][0x818] ;  /* 0x0002060000047ab9 */ /* 0x000fca0000000a00 */
[----:B------:R-:W2:Y:S01]  /*2c6f0*/  LDG.E.64 R4, desc[UR38][R4.64] ;  /* 0x0000002604047981 */ /* 0x000ea2000c1e1b00 */
[----:B-1----:R-:W-:Y:S01]  /*2c700*/  IMAD.WIDE R6, R18, 0xc, R2 ;  /* 0x0000000c12067825 */ /* 0x002fe200078e0202 */
[----:B------:R-:W-:Y:S02]  /*2c710*/  IADD3 R2, P3, R0, UR4, RZ ;  /* 0x0000000400027c10 */ /* 0x000fe4000ff7e0ff */
[----:B------:R-:W1:Y:S02]  /*2c720*/  LDS R0, [UR48+0x1c] ;  /* 0x00001c30ff007984 */ /* 0x000e640008000800 */
[----:B------:R-:W-:Y:S02]  /*2c730*/  IADD3.X R3, R8, UR5, RZ, P3, !PT ;  /* 0x0000000508037c10 */ /* 0x000fe40009ffe4ff */
[----:B------:R-:W3:Y:S04]  /*2c740*/  LDG.E R12, desc[UR38][R6.64] ;  /* 0x00000026060c7981 */ /* 0x000ee8000c1e1900 */
[----:B------:R4:W5:Y:S04]  /*2c750*/  LDG.E R13, desc[UR38][R6.64+0x4] ;  /* 0x00000426060d7981 */ /* 0x000968000c1e1900 */
[----:B------:R-:W5:Y:S01]  /*2c760*/  LDG.E.64 R2, desc[UR38][R2.64] ;  /* 0x0000002602027981 */ /* 0x000f62000c1e1b00 */
[----:B------:R-:W-:-:S03]  /*2c770*/  MOV R8, UR48 ;  /* 0x0000003000087c02 */ /* 0x000fc60008000f00 */
[----:B------:R-:W-:Y:S01]  /*2c780*/  STS [UR48+0x30], RZ ;  /* 0x000030ffff007988 */ /* 0x000fe20008000830 */
[----:B------:R-:W-:Y:S02]  /*2c790*/  SHF.R.U64 R8, R8, 0x4, RZ ;  /* 0x0000000408087819 */ /* 0x000fe400000012ff */
[----:B----4-:R-:W-:-:S03]  /*2c7a0*/  CS2R R6, SRZ ;  /* 0x0000000000067805 */ /* 0x010fc6000001ff00 */
[----:B------:R-:W-:Y:S04]  /*2c7b0*/  STS [UR48+0x10], R8 ;  /* 0x00001008ff007988 */ /* 0x000fe80008000830 */
[----:B------:R-:W-:Y:S01]  /*2c7c0*/  STS [UR48+0x14], R8 ;  /* 0x00001408ff007988 */ /* 0x000fe20008000830 */
[C---:B--2---:R-:W-:Y:S01]  /*2c7d0*/  SHF.L.U64.HI R11, R4.reuse, 0x1, R5 ;  /* 0x00000001040b7819 */ /* 0x044fe20000010205 */
[----:B------:R-:W-:-:S03]  /*2c7e0*/  IMAD.SHL.U32 R10, R4, 0x2, RZ ;  /* 0x00000002040a7824 */ /* 0x000fc600078e00ff */
[----:B------:R-:W-:Y:S02]  /*2c7f0*/  LOP3.LUT R11, R11, 0x1fffffff, RZ, 0xc0, !PT ;  /* 0x1fffffff0b0b7812 */ /* 0x000fe400078ec0ff */
[----:B------:R-:W-:Y:S02]  /*2c800*/  LOP3.LUT R10, R10, 0xfffffffe, RZ, 0xc0, !PT ;  /* 0xfffffffe0a0a7812 */ /* 0x000fe400078ec0ff */
[--C-:B------:R-:W-:Y:S02]  /*2c810*/  SHF.R.U32.HI R5, RZ, 0x4, R11.reuse ;  /* 0x00000004ff057819 */ /* 0x100fe4000001160b */
[----:B------:R-:W-:Y:S02]  /*2c820*/  SHF.R.U64 R10, R10, 0x4, R11 ;  /* 0x000000040a0a7819 */ /* 0x000fe4000000120b */
[----:B-1----:R-:W-:-:S03]  /*2c830*/  LOP3.LUT R0, R0, 0xf, R5, 0xb8, !PT ;  /* 0x0000000f00007812 */ /* 0x002fc600078eb805 */
[----:B------:R-:W-:Y:S04]  /*2c840*/  STS [UR48+0xc], R10 ;  /* 0x00000c0aff007988 */ /* 0x000fe80008000830 */
[----:B------:R-:W-:Y:S01]  /*2c850*/  STS [UR48+0x1c], R0 ;  /* 0x00001c00ff007988 */ /* 0x000fe20008000830 */
[----:B---3--:R-:W-:-:S03]  /*2c860*/  IADD3 R4, R12, -0x1, RZ ;  /* 0xffffffff0c047810 */ /* 0x008fc60007ffe0ff */
[----:B------:R-:W1:Y:S04]  /*2c870*/  LDS R5, [UR48+0x1c] ;  /* 0x00001c30ff057984 */ /* 0x000e680008000800 */
[----:B-----5:R-:W-:Y:S01]  /*2c880*/  STS.64 [UR48], R2 ;  /* 0x00000002ff007988 */ /* 0x020fe20008000a30 */
[----:B-1----:R-:W-:-:S05]  /*2c890*/  LOP3.LUT R5, R5, 0xf0, RZ, 0xb8, !PT ;  /* 0x000000f005057812 */ /* 0x002fca00078eb8ff */
[----:B------:R1:W-:Y:S04]  /*2c8a0*/  STS [UR48+0x1c], R5 ;  /* 0x00001c05ff007988 */ /* 0x0003e80008000830 */
[----:B------:R-:W2:Y:S01]  /*2c8b0*/  LDS R9, [UR48+0x1c] ;  /* 0x00001c30ff097984 */ /* 0x000ea20008000800 */
[----:B-1----:R-:W-:-:S05]  /*2c8c0*/  IADD3 R5, R13, -0x1, RZ ;  /* 0xffffffff0d057810 */ /* 0x002fca0007ffe0ff */
[----:B------:R-:W-:Y:S01]  /*2c8d0*/  STS.128 [UR48+0x20], R4 ;  /* 0x00002004ff007988 */ /* 0x000fe20008000c30 */
[----:B--2---:R-:W-:-:S05]  /*2c8e0*/  LOP3.LUT R9, R9, 0xf00, RZ, 0xb8, !PT ;  /* 0x00000f0009097812 */ /* 0x004fca00078eb8ff */
[----:B------:R-:W-:Y:S04]  /*2c8f0*/  STS.64 [UR48+0x18], R8 ;  /* 0x00001808ff007988 */ /* 0x000fe80008000a30 */
[----:B------:R-:W1:Y:S02]  /*2c900*/  LDS R14, [UR48+0x1c] ;  /* 0x00001c30ff0e7984 */ /* 0x000e640008000800 */
[----:B-1----:R-:W-:-:S05]  /*2c910*/  LOP3.LUT R0, R14, 0xf000, RZ, 0xb8, !PT ;  /* 0x0000f0000e007812 */ /* 0x002fca00078eb8ff */
[----:B------:R2:W-:Y:S02]  /*2c920*/  STS [UR48+0x1c], R0 ;  /* 0x00001c00ff007988 */ /* 0x0005e40008000830 */
.L_x_236:
[----:B------:R-:W-:Y:S05]  /*2c930*/  BSYNC B0 ;  /* 0x0000000000007941 */ /* 0x000fea0003800000 */
.L_x_235:
[----:B------:R-:W-:Y:S01]  /*2c940*/  NOP ;  /* 0x0000000000007918 */ /* 0x000fe20000000000 */
[----:B------:R3:W4:Y:S01]  /*2c950*/  LDS R5, [R15+UR48] ;  /* 0x000000300f057984 */ /* 0x0007220008000800 */
[----:B------:R-:W-:Y:S02]  /*2c960*/  ELECT P3, URZ, PT ;  /* 0x00000000003f782f */ /* 0x000fe40003860000 */
[----:B------:R-:W-:Y:S01]  /*2c970*/  IADD3 R2, P4, R15, UR36, RZ ;  /* 0x000000240f027c10 */ /* 0x000fe2000ff9e0ff */
[----:B------:R-:W-:Y:S03]  /*2c980*/  BSSY B0, `(.L_x_237) ;  /* 0x0000005000007945 */ /* 0x000fe60003800000 */
[----:B------:R-:W-:-:S07]  /*2c990*/  IADD3.X R3, RZ, UR37, RZ, P4, !PT ;  /* 0x00000025ff037c10 */ /* 0x000fce000a7fe4ff */
[----:B---3--:R-:W-:Y:S05]  /*2c9a0*/  @!P3 BRA `(.L_x_238) ;  /* 0x000000000008b947 */ /* 0x008fea0003800000 */
[----:B------:R0:W-:Y:S01]  /*2c9b0*/  UTMACMDFLUSH ;  /* 0x00000000000079b7 */ /* 0x0001e20000000000 */
[----:B------:R-:W-:-:S04]  /*2c9c0*/  DEPBAR.LE SB0, 0x0 ;  /* 0x000080000000791a */ /* 0x000fc80000000000 */
.L_x_238:
[----:B------:R-:W-:Y:S05]  /*2c9d0*/  BSYNC B0 ;  /* 0x0000000000007941 */ /* 0x000fea0003800000 */
.L_x_237:
[----:B----4-:R3:W5:Y:S02]  /*2c9e0*/  ATOMG.E.EXCH.STRONG.GPU PT, RZ, [R2], R5 ;  /* 0x0000000502ff73a8 */ /* 0x01076400041ee100 */
.L_x_234:
[----:B------:R-:W-:-:S04]  /*2c9f0*/  DEPBAR.LE SB0, 0x0 ;  /* 0x000080000000791a */ /* 0x000fc80000000000 */
[----:B------:R-:W-:Y:S05]  /*2ca00*/  @!P0 BRA `(.L_x_239) ;  /* 0x0000000000048947 */ /* 0x000fea0003800000 */
[----:B------:R-:W-:Y:S01]  /*2ca10*/  BPT.TRAP 0x1 ;  /* 0x000000040000795c */ /* 0x000fe20000300000 */
.L_x_239:
[----:B--2---:R-:W-:Y:S01]  /*2ca20*/  IMAD.U32 R0, RZ, RZ, UR54 ;  /* 0x00000036ff007e24 */ /* 0x004fe2000f8e00ff */
[----:B-----5:R-:W-:Y:S01]  /*2ca30*/  SYNCS.ARRIVE.TRANS64.RED.A1T0 RZ, [UR7], RZ ;  /* 0x000000ffffff79a7 */ /* 0x020fe20008100407 */
[----:B------:R-:W-:Y:S02]  /*2ca40*/  SEL R7, RZ, 0x1, !P2 ;  /* 0x00000001ff077807 */ /* 0x000fe40005000000 */
[----:B------:R-:W-:Y:S01]  /*2ca50*/  LOP3.LUT R154, R154, 0x1, RZ, 0x3c, !PT ;  /* 0x000000019a9a7812 */ /* 0x000fe200078e3cff */
[----:B------:R2:W-:Y:S01]  /*2ca60*/  SYNCS.ARRIVE.TRANS64.A1T0 RZ, [R0+UR50], RZ ;  /* 0x000000ff00ff79a7 */ /* 0x0005e20008100032 */
[----:B------:R-:W-:Y:S05]  /*2ca70*/  @P1 BRA `(.L_x_240) ;  /* 0xfffffd7000d01947 */ /* 0x000fea000383ffff */
[----:B------:R-:W-:Y:S05]  /*2ca80*/  EXIT ;  /* 0x000000000000794d */ /* 0x000fea0003800000 */
.L_x_27:
[----:B------:R-:W-:-:S08]  /*2ca90*/  NOP ;  /* 0x0000000000007918 */ /* 0x000fd00000000000 */
[----:B-1--45:R-:W1:-:S00]  /*2caa0*/  USETMAXREG.DEALLOC.CTAPOOL 0x28 ;  /* 0x00000028000079c8 */ /* 0x032e4000080e0500 */
[----:B------:R-:W-:-:S06]  /*2cab0*/  UISETP.NE.AND UP1, UPT, UR52, 0x3, UPT ;  /* 0x000000033400788c */ /* 0x000fcc000bf25270 */
[----:B------:R-:W-:-:S13]  /*2cac0*/  PLOP3.LUT P1, PT, PT, PT, UP1, 0x80, 0x0 ;  /* 0x000000000000781c */ /* 0x000fda0003f2f018 */
[----:B-1----:R-:W-:Y:S05]  /*2cad0*/  @!P1 BRA `(.L_x_241) ;  /* 0x0000005400609947 */ /* 0x002fea0003800000 */
[----:B------:R-:W-:-:S13]  /*2cae0*/  ISETP.NE.AND P0, PT, RZ, UR52, PT ;  /* 0x00000034ff007c0c */ /* 0x000fda000bf05270 */
[----:B------:R-:W-:Y:S05]  /*2caf0*/  @!P0 BRA `(.L_x_242) ;  /* 0x0000003800ac8947 */ /* 0x000fea0003800000 */
[----:B------:R-:W-:-:S06]  /*2cb00*/  UISETP.NE.AND UP0, UPT, UR52, 0x2, UPT ;  /* 0x000000023400788c */ /* 0x000fcc000bf05270 */
[----:B------:R-:W-:-:S13]  /*2cb10*/  PLOP3.LUT P0, PT, PT, PT, UP0, 0x80, 0x0 ;  /* 0x000000000000781c */ /* 0x000fda0003f0f008 */
[----:B--2---:R-:W-:Y:S05]  /*2cb20*/  @P0 EXIT ;  /* 0x000000000000094d */ /* 0x004fea0003800000 */
[----:B------:R-:W1:Y:S01]  /*2cb30*/  S2UR UR4, SR_CTAID.Y ;  /* 0x00000000000479c3 */ /* 0x000e620000002600 */
[----:B------:R-:W-:Y:S01]  /*2cb40*/  ELECT P0, URZ, PT ;  /* 0x00000000003f782f */ /* 0x000fe20003800000 */
[----:B------:R-:W-:Y:S01]  /*2cb50*/  BSSY B0, `(.L_x_243) ;  /* 0x000001f000007945 */ /* 0x000fe20003800000 */
[----:B-1----:R-:W-:-:S11]  /*2cb60*/  UIMAD UR4, UR4, UR60, UR58 ;  /* 0x0000003c040472a4 */ /* 0x002fd6000f8e023a */
[----:B------:R-:W-:Y:S05]  /*2cb70*/  @!P0 BRA `(.L_x_244) ;  /* 0x0000000000708947 */ /* 0x000fea0003800000 */
[----:B------:R1:W-:Y:S01]  /*2cb80*/  STL [R1+0x604], R13 ;  /* 0x0006040d01007387 */ /* 0x0003e20000100800 */
[----:B------:R-:W2:Y:S01]  /*2cb90*/  LDC.64 R14, c[0x0][0x618] ;  /* 0x00018600ff0e7b82 */ /* 0x000ea20000000a00 */
[----:B------:R-:W-:Y:S02]  /*2cba0*/  UMOV UR5, 0x400 ;  /* 0x0000040000057882 */ /* 0x000fe40000000000 */
[----:B------:R-:W-:-:S05]  /*2cbb0*/  ULEA UR5, UR49, UR5, 0x18 ;  /* 0x0000000531057291 */ /* 0x000fca000f8ec03f */
[----:B------:R-:W3:Y:S08]  /*2cbc0*/  LDC.64 R4, c[0x0][0x600] ;  /* 0x00018000ff047b82 */ /* 0x000ef00000000a00 */
[----:B-1----:R-:W2:Y:S08]  /*2cbd0*/  LDC.64 R12, c[0x0][0x610] ;  /* 0x00018400ff0c7b82 */ /* 0x002eb00000000a00 */
[----:B------:R-:W3:Y:S08]  /*2cbe0*/  LDC.64 R6, c[0x0][0x608] ;  /* 0x00018200ff067b82 */ /* 0x000ef00000000a00 */
[----:B------:R-:W1:Y:S01]  /*2cbf0*/  LDC.64 R32, c[0x0][0x620] ;  /* 0x00018800ff207b82 */ /* 0x000e620000000a00 */
[----:B--2---:R2:W-:Y:S07]  /*2cc00*/  STS.128 [UR5+0x34710], R12 ;  /* 0x0347100cff007988 */ /* 0x0045ee0008000c05 */
[----:B------:R-:W1:Y:S01]  /*2cc10*/  LDC.64 R34, c[0x0][0x628] ;  /* 0x00018a00ff227b82 */ /* 0x000e620000000a00 */
[----:B---3--:R3:W-:Y:S07]  /*2cc20*/  STS.128 [UR5+0x34700], R4 ;  /* 0x03470004ff007988 */ /* 0x0087ee0008000c05 */
[----:B------:R-:W4:Y:S01]  /*2cc30*/  LDC.64 R28, c[0x0][0x630] ;  /* 0x00018c00ff1c7b82 */ /* 0x000f220000000a00 */
[----:B--2---:R2:W5:Y:S07]  /*2cc40*/  LDL.LU R13, [R1+0x604] ;  /* 0x00060400010d7983 */ /* 0x00456e0000300800 */
[----:B------:R-:W4:Y:S08]  /*2cc50*/  LDC.64 R30, c[0x0][0x638] ;  /* 0x00018e00ff1e7b82 */ /* 0x000f300000000a00 */
[----:B------:R-:W2:Y:S08]  /*2cc60*/  LDC.64 R24, c[0x0][0x640] ;  /* 0x00019000ff187b82 */ /* 0x000eb00000000a00 */
[----:B------:R-:W2:Y:S08]  /*2cc70*/  LDC.64 R26, c[0x0][0x648] ;  /* 0x00019200ff1a7b82 */ /* 0x000eb00000000a00 */
[----:B------:R-:W2:Y:S08]  /*2cc80*/  LDC.64 R20, c[0x0][0x650] ;  /* 0x00019400ff147b82 */ /* 0x000eb00000000a00 */
[----:B------:R-:W2:Y:S08]  /*2cc90*/  LDC.64 R22, c[0x0][0x658] ;  /* 0x00019600ff167b82 */ /* 0x000eb00000000a00 */
[----:B------:R-:W2:Y:S08]  /*2cca0*/  LDC.64 R8, c[0x0][0x660] ;  /* 0x00019800ff087b82 */ /* 0x000eb00000000a00 */
[----:B------:R-:W2:Y:S08]  /*2ccb0*/  LDC.64 R10, c[0x0][0x668] ;  /* 0x00019a00ff0a7b82 */ /* 0x000eb00000000a00 */
[----:B---3--:R-:W3:Y:S08]  /*2ccc0*/  LDC.64 R4, c[0x0][0x670] ;  /* 0x00019c00ff047b82 */ /* 0x008ef00000000a00 */
[----:B------:R-:W3:Y:S01]  /*2ccd0*/  LDC.64 R6, c[0x0][0x678] ;  /* 0x00019e00ff067b82 */ /* 0x000ee20000000a00 */
[----:B-1----:R1:W-:Y:S04]  /*2cce0*/  STS.128 [UR5+0x34720], R32 ;  /* 0x03472020ff007988 */ /* 0x0023e80008000c05 */
[----:B----4-:R1:W-:Y:S04]  /*2ccf0*/  STS.128 [UR5+0x34730], R28 ;  /* 0x0347301cff007988 */ /* 0x0103e80008000c05 */
[----:B--2---:R1:W-:Y:S04]  /*2cd00*/  STS.128 [UR5+0x34740], R24 ;  /* 0x03474018ff007988 */ /* 0x0043e80008000c05 */
[----:B------:R1:W-:Y:S04]  /*2cd10*/  STS.128 [UR5+0x34750], R20 ;  /* 0x03475014ff007988 */ /* 0x0003e80008000c05 */
[----:B------:R1:W-:Y:S04]  /*2cd20*/  STS.128 [UR5+0x34760], R8 ;  /* 0x03476008ff007988 */ /* 0x0003e80008000c05 */
[----:B---3--:R1:W-:Y:S02]  /*2cd30*/  STS.128 [UR5+0x34770], R4 ;  /* 0x03477004ff007988 */ /* 0x0083e40008000c05 */
.L_x_244:
[----:B------:R-:W-:Y:S05]  /*2cd40*/  BSYNC B0 ;  /* 0x0000000000007941 */ /* 0x000fea0003800000 */
.L_x_243:
[----:B------:R-:W-:Y:S01]  /*2cd50*/  ELECT P0, URZ, PT ;  /* 0x00000000003f782f */ /* 0x000fe20003800000 */
[----:B------:R-:W-:Y:S01]  /*2cd60*/  NOP ;  /* 0x0000000000007918 */ /* 0x000fe20000000000 */
[----:B------:R-:W-:Y:S01]  /*2cd70*/  ULDC UR5, c[0x0][0x884] ;  /* 0x0002210000057ab9 */ /* 0x000fe20000000800 */
[----:B------:R-:W-:Y:S01]  /*2cd80*/  ULDC.64 UR10, c[0x0][0x800] ;  /* 0x00020000000a7ab9 */ /* 0x000fe20000000a00 */
[----:B------:R-:W-:Y:S01]  /*2cd90*/  ULEA UR4, UR5, UR4, 0x1 ;  /* 0x0000000405047291 */ /* 0x000fe2000f8e083f */
[----:B------:R-:W-:Y:S03]  /*2cda0*/  BSSY B0, `(.L_x_245) ;  /* 0x0000033000007945 */ /* 0x000fe60003800000 */
[----:B------:R-:W-:-:S05]  /*2cdb0*/  UIMAD.WIDE UR10, UR4, 0x80, UR10 ;  /* 0x00000080040a78a5 */ /* 0x000fca000f8e020a */
[----:B------:R-:W-:Y:S07]  /*2cdc0*/  @!P0 BRA `(.L_x_246) ;  /* 0x0000000000c08947 */ /* 0x000fee0003800000 */
[----:B------:R-:W-:Y:S01]  /*2cdd0*/  ULDC.64 UR4, c[0x0][0x808] ;  /* 0x0002020000047ab9 */ /* 0x000fe20000000a00 */
[----:B------:R-:W-:Y:S01]  /*2cde0*/  ULDC.64 UR6, c[0x0][0x810] ;  /* 0x0002040000067ab9 */ /* 0x000fe20000000a00 */
[----:B------:R-:W-:Y:S02]  /*2cdf0*/  ISETP.NE.U32.AND P0, PT, RZ, UR4, PT ;  /* 0x00000004ff007c0c */ /* 0x000fe4000bf05070 */
[----:B------:R-:W-:Y:S02]  /*2ce00*/  ISETP.NE.U32.AND P1, PT, RZ, UR6, PT ;  /* 0x00000006ff007c0c */ /* 0x000fe4000bf25070 */
[----:B------:R-:W-:Y:S02]  /*2ce10*/  ISETP.NE.AND.EX P0, PT, RZ, UR5, PT, P0 ;  /* 0x00000005ff007c0c */ /* 0x000fe4000bf05300 */
[----:B------:R-:W-:-:S11]  /*2ce20*/  ISETP.NE.AND.EX P1, PT, RZ, UR7, PT, P1 ;  /* 0x00000007ff007c0c */ /* 0x000fd6000bf25310 */
[----:B------:R-:W-:Y:S05]  /*2ce30*/  @!P0 BRA `(.L_x_247) ;  /* 0x0000000000188947 */ /* 0x000fea0003800000 */
[----:B------:R-:W2:Y:S02]  /*2ce40*/  LDC.64 R2, c[0x0][0x808] ;  /* 0x00020200ff027b82 */ /* 0x000ea40000000a00 */
[----:B--2---:R-:W-:-:S06]  /*2ce50*/  IMAD.WIDE R2, R18, 0x8, R2 ;  /* 0x0000000812027825 */ /* 0x004fcc00078e0202 */
[----:B------:R-:W2:Y:S01]  /*2ce60*/  LDG.E.64 R2, desc[UR38][R2.64] ;  /* 0x0000002602027981 */ /* 0x000ea2000c1e1b00 */
[----:B------:R-:W-:Y:S02]  /*2ce70*/  UMOV UR4, 0x400 ;  /* 0x0000040000047882 */ /* 0x000fe40000000000 */
[----:B------:R-:W-:-:S09]  /*2ce80*/  ULEA UR4, UR49, UR4, 0x18 ;  /* 0x0000000431047291 */ /* 0x000fd2000f8ec03f */
[----:B--2---:R2:W-:Y:S03]  /*2ce90*/  STS.64 [UR4+0x34700], R2 ;  /* 0x03470002ff007988 */ /* 0x0045e60008000a04 */
.L_x_247:
[----:B------:R-:W-:Y:S05]  /*2cea0*/  @!P1 BRA `(.L_x_246) ;  /* 0x0000000000889947 */ /* 0x000fea0003800000 */
[----:B--2---:R-:W2:Y:S02]  /*2ceb0*/  LDC.64 R2, c[0x0][0x810] ;  /* 0x00020400ff027b82 */ /* 0x004ea40000000a00 */
[----:B--2---:R-:W-:-:S06]  /*2cec0*/  IMAD.WIDE R2, R18, 0x8, R2 ;  /* 0x0000000812027825 */ /* 0x004fcc00078e0202 */
[----:B------:R-:W2:Y:S01]  /*2ced0*/  LDG.E.64 R2, desc[UR38][R2.64] ;  /* 0x0000002602027981 */ /* 0x000ea2000c1e1b00 */
[----:B------:R-:W-:Y:S01]  /*2cee0*/  UMOV UR4, 0x400 ;  /* 0x0000040000047882 */ /* 0x000fe20000000000 */
[----:B-1---5:R-:W-:Y:S01]  /*2cef0*/  IADD3 R4, R13, -0x1, RZ ;  /* 0xffffffff0d047810 */ /* 0x022fe20007ffe0ff */
[----:B------:R-:W-:-:S04]  /*2cf00*/  ULEA UR4, UR49, UR4, 0x18 ;  /* 0x0000000431047291 */ /* 0x000fc8000f8ec03f */
[----:B------:R-:W-:-:S05]  /*2cf10*/  UIADD3 UR5, UR4, 0x34700, URZ ;  /* 0x0003470004057890 */ /* 0x000fca000fffe03f */
[----:B------:R-:W1:Y:S01]  /*2cf20*/  LDS R0, [UR4+0x3471c] ;  /* 0x03471c04ff007984 */ /* 0x000e620008000800 */
[----:B------:R-:W-:-:S03]  /*2cf30*/  MOV R8, UR5 ;  /* 0x0000000500087c02 */ /* 0x000fc60008000f00 */
[----:B------:R-:W-:Y:S01]  /*2cf40*/  STS [UR4+0x34730], RZ ;  /* 0x034730ffff007988 */ /* 0x000fe20008000804 */
[----:B------:R-:W-:-:S05]  /*2cf50*/  SHF.R.U64 R8, R8, 0x4, RZ ;  /* 0x0000000408087819 */ /* 0x000fca00000012ff */
[----:B------:R-:W-:Y:S04]  /*2cf60*/  STS [UR4+0x34710], R8 ;  /* 0x03471008ff007988 */ /* 0x000fe80008000804 */
[----:B------:R-:W-:Y:S01]  /*2cf70*/  STS [UR4+0x34714], R8 ;  /* 0x03471408ff007988 */ /* 0x000fe20008000804 */
[C---:B--2---:R-:W-:Y:S02]  /*2cf80*/  SHF.L.U64.HI R11, R2.reuse, 0x1, R3 ;  /* 0x00000001020b7819 */ /* 0x044fe40000010203 */
[----:B------:R-:W-:Y:S02]  /*2cf90*/  SHF.L.U32 R2, R2, 0x1, RZ ;  /* 0x0000000102027819 */ /* 0x000fe400000006ff */
[----:B------:R-:W-:Y:S02]  /*2cfa0*/  LOP3.LUT R11, R11, 0x1fffffff, RZ, 0xc0, !PT ;  /* 0x1fffffff0b0b7812 */ /* 0x000fe400078ec0ff */
[----:B------:R-:W-:-:S02]  /*2cfb0*/  LOP3.LUT R2, R2, 0xfffffffe, RZ, 0xc0, !PT ;  /* 0xfffffffe02027812 */ /* 0x000fc400078ec0ff */
[--C-:B------:R-:W-:Y:S02]  /*2cfc0*/  SHF.R.U32.HI R5, RZ, 0x4, R11.reuse ;  /* 0x00000004ff057819 */ /* 0x100fe4000001160b */
[----:B------:R-:W-:Y:S02]  /*2cfd0*/  SHF.R.U64 R2, R2, 0x4, R11 ;  /* 0x0000000402027819 */ /* 0x000fe4000000120b */
[----:B-1----:R-:W-:Y:S01]  /*2cfe0*/  LOP3.LUT R0, R0, 0xf, R5, 0xb8, !PT ;  /* 0x0000000f00007812 */ /* 0x002fe200078eb805 */
[----:B------:R-:W-:Y:S02]  /*2cff0*/  VIADD R5, R19, 0xffffffff ;  /* 0xffffffff13057836 */ /* 0x000fe40000000000 */
[----:B------:R-:W-:Y:S04]  /*2d000*/  STS [UR4+0x3470c], R2 ;  /* 0x03470c02ff007988 */ /* 0x000fe80008000804 */
[----:B------:R-:W-:Y:S04]  /*2d010*/  STS [UR4+0x3471c], R0 ;  /* 0x03471c00ff007988 */ /* 0x000fe80008000804 */
[----:B------:R-:W1:Y:S02]  /*2d020*/  LDS R6, [UR4+0x3471c] ;  /* 0x03471c04ff067984 */ /* 0x000e640008000800 */
[----:B-1----:R-:W-:-:S05]  /*2d030*/  LOP3.LUT R6, R6, 0xf0, RZ, 0xb8, !PT ;  /* 0x000000f006067812 */ /* 0x002fca00078eb8ff */
[----:B------:R1:W-:Y:S04]  /*2d040*/  STS [UR4+0x3471c], R6 ;  /* 0x03471c06ff007988 */ /* 0x0003e80008000804 */
[----:B------:R-:W2:Y:S01]  /*2d050*/  LDS R9, [UR4+0x3471c] ;  /* 0x03471c04ff097984 */ /* 0x000ea20008000800 */
[----:B-1----:R-:W-:-:S05]  /*2d060*/  CS2R R6, SRZ ;  /* 0x0000000000067805 */ /* 0x002fca000001ff00 */
[----:B------:R-:W-:Y:S01]  /*2d070*/  STS.128 [UR4+0x34720], R4 ;  /* 0x03472004ff007988 */ /* 0x000fe20008000c04 */
[----:B--2---:R-:W-:-:S05]  /*2d080*/  LOP3.LUT R9, R9, 0xf00, RZ, 0xb8, !PT ;  /* 0x00000f0009097812 */ /* 0x004fca00078eb8ff */
[----:B------:R-:W-:Y:S04]  /*2d090*/  STS.64 [UR4+0x34718], R8 ;  /* 0x03471808ff007988 */ /* 0x000fe80008000a04 */
[----:B------:R-:W1:Y:S02]  /*2d0a0*/  LDS R3, [UR4+0x3471c] ;  /* 0x03471c04ff037984 */ /* 0x000e640008000800 */
[----:B-1----:R-:W-:-:S05]  /*2d0b0*/  LOP3.LUT R0, R3, 0xf000, RZ, 0xb8, !PT ;  /* 0x0000f00003007812 */ /* 0x002fca00078eb8ff */
[----:B------:R3:W-:Y:S02]  /*2d0c0*/  STS [UR4+0x3471c], R0 ;  /* 0x03471c00ff007988 */ /* 0x0007e40008000804 */
.L_x_246:
[----:B------:R-:W-:Y:S05]  /*2d0d0*/  BSYNC B0 ;  /* 0x0000000000007941 */ /* 0x000fea0003800000 */
.L_x_245:
[----:B---3--:R-:W3:Y:S01]  /*2d0e0*/  S2R R0, SR_LANEID ;  /* 0x0000000000007919 */ /* 0x008ee20000000000 */
[----:B------:R-:W-:Y:S01]  /*2d0f0*/  ELECT P0, URZ, PT ;  /* 0x00000000003f782f */ /* 0x000fe20003800000 */
[----:B------:R-:W-:Y:S01]  /*2d100*/  NOP ;  /* 0x0000000000007918 */ /* 0x000fe20000000000 */
[----:B------:R-:W-:Y:S11]  /*2d110*/  BSSY B0, `(.L_x_248) ;  /* 0x0000004000007945 */ /* 0x000ff60003800000 */
[----:B------:R-:W-:Y:S05]  /*2d120*/  @!P0 BRA `(.L_x_249) ;  /* 0x0000000000088947 */ /* 0x000fea0003800000 */
[----:B------:R0:W-:Y:S01]  /*2d130*/  UTMACMDFLUSH ;  /* 0x00000000000079b7 */ /* 0x0001e20000000000 */
[----:B------:R-:W-:-:S04]  /*2d140*/  DEPBAR.LE SB0, 0x0 ;  /* 0x000080000000791a */ /* 0x000fc80000000000 */
.L_x_249:
[----:B------:R-:W-:Y:S05]  /*2d150*/  BSYNC B0 ;  /* 0x0000000000007941 */ /* 0x000fea0003800000 */
.L_x_248:
[----:B------:R-:W-:Y:S01]  /*2d160*/  UMOV UR4, 0x400 ;  /* 0x0000040000047882 */ /* 0x000fe20000000000 */
[----:B-1-3--:R-:W-:Y:S01]  /*2d170*/  SHF.L.U32 R4, R0, 0x2, RZ ;  /* 0x0000000200047819 */ /* 0x00afe200000006ff */
[----:B------:R-:W-:-:S03]  /*2d180*/  ULEA UR4, UR49, UR4, 0x18 ;  /* 0x0000000431047291 */ /* 0x000fc6000f8ec03f */
[----:B--2---:R-:W-:Y:S01]  /*2d190*/  IADD3 R2, P0, R4, UR10, RZ ;  /* 0x0000000a04027c10 */ /* 0x004fe2000ff1e0ff */
[----:B------:R-:W-:Y:S01]  /*2d1a0*/  UIADD3 UR5, UR4, 0x34700, URZ ;  /* 0x0003470004057890 */ /* 0x000fe2000fffe03f */
[----:B------:R-:W-:Y:S02]  /*2d1b0*/  MOV R0, RZ ;  /* 0x000000ff00007202 */ /* 0x000fe40000000f00 */
[----:B------:R-:W-:-:S06]  /*2d1c0*/  IADD3.X R3, RZ, UR11, RZ, P0, !PT ;  /* 0x0000000bff037c10 */ /* 0x000fcc00087fe4ff */
[----:B------:R-:W1:Y:S01]  /*2d1d0*/  LDS R5, [R4+UR5] ;  /* 0x0000000504057984 */ /* 0x000e620008000800 */
[----:B------:R-:W-:-:S03]  /*2d1e0*/  SHF.L.U32 R0, R0, 0x1f, RZ ;  /* 0x0000001f00007819 */ /* 0x000fc600000006ff */
[----:B-1----:R1:W2:Y:S02]  /*2d1f0*/  ATOMG.E.EXCH.STRONG.GPU PT, RZ, [R2], R5 ;  /* 0x0000000502ff73a8 */ /* 0x0022a400041ee100 */
[----:B--2---:R-:W2:Y:S01]  /*2d200*/  SYNCS.PHASECHK.TRANS64.TRYWAIT P0, [UR4+0x344f8], R0 ;  /* 0x0344f800ff0075a7 */ /* 0x004ea20008000144 */
[----:B------:R-:W-:Y:S02]  /*2d210*/  ULOP3.LUT UR36, UR59, 0x1, URZ, 0xfc, !UPT ;  /* 0x000000013b247892 */ /* 0x000fe4000f8efc3f */
[----:B------:R-:W-:Y:S01]  /*2d220*/  ULOP3.LUT UR37, UR61, 0x2, URZ, 0xfc, !UPT ;  /* 0x000000023d257892 */ /* 0x000fe2000f8efc3f */
[----:B-12---:R-:W-:Y:S11]  /*2d230*/  @!P0 BRA `(.L_x_250) ;  /* 0x00000080001c8947 */ /* 0x006ff60003800000 */
.L_x_575:
[----:B------:R-:W-:Y:S01]  /*2d240*/  IMAD.MOV.U32 R2, RZ, RZ, 0x1 ;  /* 0x00000001ff027424 */ /* 0x000fe200078e00ff */
[----:B-1----:R-:W-:Y:S01]  /*2d250*/  MOV R0, RZ ;  /* 0x000000ff00007202 */ /* 0x002fe20000000f00 */
[----:B------:R-:W-:Y:S01]  /*2d260*/  ULDC UR41, c[0x0][0x598] ;  /* 0x0001660000297ab9 */ /* 0x000fe20000000800 */
[----:B------:R-:W-:Y:S01]  /*2d270*/  ULDC UR42, c[0x0][0x580] ;  /* 0x00016000002a7ab9 */ /* 0x000fe20000000800 */
[----:B------:R-:W-:Y:S01]  /*2d280*/  ULDC.64 UR34, c[0x0][0x590] ;  /* 0x0001640000227ab9 */ /* 0x000fe20000000a00 */
[----:B------:R-:W-:-:S05]  /*2d290*/  ULDC.64 UR32, c[0x0][0x588] ;  /* 0x0001620000207ab9 */ /* 0x000fca0000000a00 */
.L_x_455:
[----:B------:R-:W-:-:S06]  /*2d2a0*/  UISETP.NE.AND UP0, UPT, UR36, 0x3, UPT ;  /* 0x000000032400788c */ /* 0x000fcc000bf05270 */
[----:B------:R-:W-:-:S13]  /*2d2b0*/  PLOP3.LUT P1, PT, PT, PT, UP0, 0x80, 0x0 ;  /* 0x000000000000781c */ /* 0x000fda0003f2f008 */
[----:B-1---5:R-:W-:Y:S05]  /*2d2c0*/  @!P1 BRA `(.L_x_251) ;  /* 0x0000000000049947 */ /* 0x022fea0003800000 */
[----:B------:R-:W-:Y:S01]  /*2d2d0*/  BPT.TRAP 0x1 ;  /* 0x000000040000795c */ /* 0x000fe20000300000 */
.L_x_251:
[----:B------:R-:W2:Y:S01]  /*2d2e0*/  LDL R4, [R1+0x600] ;  /* 0x0006000001047983 */ /* 0x000ea20000100800 */
[----:B------:R-:W-:Y:S02]  /*2d2f0*/  SHF.L.U32 R3, R0, 0x1f, RZ ;  /* 0x0000001f00037819 */ /* 0x000fe400000006ff */
[C---:B--2---:R-:W-:Y:S02]  /*2d300*/  R2UR UR6, R4.reuse ;  /* 0x00000000040672ca */ /* 0x044fe400000e0000 */
[----:B------:R-:W-:-:S11]  /*2d310*/  LEA R4, R4, UR4, 0x4 ;  /* 0x0000000404047c11 */ /* 0x000fd6000f8e20ff */
[----:B------:R-:W-:-:S09]  /*2d320*/  ULEA UR6, UR6, UR4, 0x3 ;  /* 0x0000000406067291 */ /* 0x000fd2000f8e183f */
[----:B------:R-:W1:Y:S02]  /*2d330*/  SYNCS.PHASECHK.TRANS64.TRYWAIT P0, [UR6+0x34400], R3 ;  /* 0x03440003ff0075a7 */ /* 0x000e640008000146 */
[----:B-1----:R-:W-:Y:S05]  /*2d340*/  @!P0 BRA `(.L_x_252) ;  /* 0x0000007c00f08947 */ /* 0x002fea0003800000 */
.L_x_576:
[----:B-1----:R-:W1:Y:S01]  /*2d350*/  LDS.128 R4, [R4+0x34520] ;  /* 0x0345200004047984 */ /* 0x002e620000000c00 */
[----:B------:R-:W-:Y:S01]  /*2d360*/  @!PT LDS RZ, [RZ] ;  /* 0x00000000fffff984 */ /* 0x000fe20000000800 */
[----:B------:R-:W-:Y:S01]  /*2d370*/  @!PT LDS RZ, [RZ] ;  /* 0x00000000fffff984 */ /* 0x000fe20000000800 */
[----:B------:R-:W-:Y:S01]  /*2d380*/  @!PT LDS RZ, [RZ] ;  /* 0x00000000fffff984 */ /* 0x000fe20000000800 */
[----:B------:R-:W-:Y:S01]  /*2d390*/  @!PT LDS RZ, [RZ] ;  /* 0x00000000fffff984 */ /* 0x000fe20000000800 */
[----:B------:R2:W-:Y:S06]  /*2d3a0*/  MEMBAR.ALL.CTA ;  /* 0x0000000000007992 */ /* 0x0005ec0000008000 */
[----:B--2---:R-:W2:Y:S01]  /*2d3b0*/  FENCE.VIEW.ASYNC.S ;  /* 0x00000000000073c6 */ /* 0x004ea20000000000 */
[----:B------:R-:W-:Y:S05]  /*2d3c0*/  @!P1 BRA `(.L_x_253) ;  /* 0x0000000000049947 */ /* 0x000fea0003800000 */
[----:B------:R-:W-:Y:S01]  /*2d3d0*/  BPT.TRAP 0x1 ;  /* 0x000000040000795c */ /* 0x000fe20000300000 */
.L_x_253:
[----:B------:R-:W-:Y:S01]  /*2d3e0*/  UIADD3 UR6, UR6, 0x34440, URZ ;  /* 0x0003444006067890 */ /* 0x000fe2000fffe03f */
[----:B------:R-:W-:Y:S02]  /*2d3f0*/  R2UR UR14, R16 ;  /* 0x00000000100e72ca */ /* 0x000fe400000e0000 */
[----:B------:R-:W-:Y:S01]  /*2d400*/  R2UR UR15, R17 ;  /* 0x00000000110f72ca */ /* 0x000fe200000e0000 */
[----:B------:R-:W-:Y:S01]  /*2d410*/  UPRMT UR6, UR49, 0x654, UR6 ;  /* 0x0000065431067896 */ /* 0x000fe20008000006 */
[----:B------:R-:W-:Y:S02]  /*2d420*/  LOP3.LUT P1, RZ, R2, 0xff, RZ, 0xc0, !PT ;  /* 0x000000ff02ff7812 */ /* 0x000fe4000782c0ff */
[----:B------:R-:W-:-:S04]  /*2d430*/  ISETP.NE.U32.AND P0, PT, RZ, UR34, PT ;  /* 0x00000022ff007c0c */ /* 0x000fc8000bf05070 */
[----:B------:R-:W-:Y:S02]  /*2d440*/  ISETP.NE.AND.EX P0, PT, RZ, UR35, PT, P0 ;  /* 0x00000023ff007c0c */ /* 0x000fe4000bf05300 */
[----:B--2---:R-:W-:Y:S01]  /*2d450*/  SYNCS.ARRIVE.TRANS64.RED.A1T0 RZ, [UR6], RZ ;  /* 0x000000ffffff79a7 */ /* 0x004fe20008100406 */
[----:B------:R-:W-:Y:S02]  /*2d460*/  USHF.L.U32 UR14, UR14, 0x8, URZ ;  /* 0x000000080e0e7899 */ /* 0x000fe4000800063f */
[----:B------:R-:W-:Y:S02]  /*2d470*/  USHF.L.U32 UR15, UR15, 0x8, URZ ;  /* 0x000000080f0f7899 */ /* 0x000fe4000800063f */
[----:B------:R-:W-:Y:S10]  /*2d480*/  @!P1 BRA `(.L_x_254) ;  /* 0x00000000000c9947 */ /* 0x000ff40003800000 */
[----:B------:R-:W-:-:S04]  /*2d490*/  DEPBAR {5,4,3,2,1,0} ;  /* 0x0000003f0000791a */ /* 0x000fc80000000000 */
[----:B------:R2:W-:Y:S02]  /*2d4a0*/  UTMACCTL.IV [UR10] ;  /* 0x000000000a0079b9 */ /* 0x0005e40008000000 */
[----:B--2---:R-:W-:Y:S01]  /*2d4b0*/  NOP ;  /* 0x0000000000007918 */ /* 0x004fe20000000000 */
.L_x_254:
[----:B------:R-:W-:Y:S05]  /*2d4c0*/  @!P0 BRA `(.L_x_255) ;  /* 0x0000000000188947 */ /* 0x000fea0003800000 */
[----:B------:R-:W2:Y:S02]  /*2d4d0*/  LDC.64 R2, c[0x0][0x590] ;  /* 0x00016400ff027b82 */ /* 0x000ea40000000a00 */
[----:B--2---:R-:W-:-:S06]  /*2d4e0*/  IMAD.WIDE R2, R18, 0x8, R2 ;  /* 0x0000000812027825 */ /* 0x004fcc00078e0202 */
[----:B------:R-:W2:Y:S04]  /*2d4f0*/  LDG.E.64 R2, desc[UR38][R2.64] ;  /* 0x0000002602027981 */ /* 0x000ea8000c1e1b00 */
[----:B--2---:R-:W2:Y:S02]  /*2d500*/  LD.E R8, desc[UR38][R2.64] ;  /* 0x0000002602087980 */ /* 0x004ea4000c101900 */
[----:B--2---:R-:W-:Y:S01]  /*2d510*/  FSETP.NEU.AND P0, PT, R8, RZ, PT ;  /* 0x000000ff0800720b */ /* 0x004fe20003f0d000 */
[----:B------:R-:W-:-:S12]  /*2d520*/  BRA `(.L_x_256) ;  /* 0x0000000000247947 */ /* 0x000fd80003800000 */
.L_x_255:
[----:B------:R-:W-:Y:S02]  /*2d530*/  ISETP.NE.U32.AND P1, PT, RZ, UR32, PT ;  /* 0x00000020ff007c0c */ /* 0x000fe4000bf25070 */
[----:B------:R-:W-:Y:S02]  /*2d540*/  FSETP.NEU.AND P0, PT, RZ, UR42, PT ;  /* 0x0000002aff007c0b */ /* 0x000fe4000bf0d000 */
[----:B------:R-:W-:-:S13]  /*2d550*/  ISETP.NE.AND.EX P1, PT, RZ, UR33, PT, P1 ;  /* 0x00000021ff007c0c */ /* 0x000fda000bf25310 */
[----:B------:R-:W-:Y:S05]  /*2d560*/  @!P1 BRA `(.L_x_256) ;  /* 0x0000000000149947 */ /* 0x000fea0003800000 */
[----:B------:R-:W2:Y:S01]  /*2d570*/  LDC.64 R2, c[0x0][0x588] ;  /* 0x00016200ff027b82 */ /* 0x000ea20000000a00 */
[----:B------:R-:W-:-:S04]  /*2d580*/  IMAD R9, R18, UR41, RZ ;  /* 0x0000002912097c24 */ /* 0x000fc8000f8e02ff */
[----:B--2---:R-:W-:-:S06]  /*2d590*/  IMAD.WIDE R2, R9, 0x4, R2 ;  /* 0x0000000409027825 */ /* 0x004fcc00078e0202 */
[----:B------:R-:W2:Y:S02]  /*2d5a0*/  LDG.E R2, desc[UR38][R2.64] ;  /* 0x0000002602027981 */ /* 0x000ea4000c1e1900 */
[----:B--2---:R-:W-:-:S13]  /*2d5b0*/  FSETP.NEU.AND P0, PT, R2, RZ, PT ;  /* 0x000000ff0200720b */ /* 0x004fda0003f0d000 */
.L_x_256:
[----:B------:R-:W-:Y:S01]  /*2d5c0*/  UISETP.NE.AND UP0, UPT, UR37, 0x3, UPT ;  /* 0x000000032500788c */ /* 0x000fe2000bf05270 */
[----:B------:R-:W-:-:S05]  /*2d5d0*/  ELECT P1, URZ, PT ;  /* 0x00000000003f782f */ /* 0x000fca0003820000 */
[----:B------:R-:W-:Y:S02]  /*2d5e0*/  PLOP3.LUT P2, PT, PT, PT, UP0, 0x80, 0x0 ;  /* 0x000000000000781c */ /* 0x000fe40003f4f008 */
[----:B------:R-:W-:-:S11]  /*2d5f0*/  PLOP3.LUT P0, PT, P0, P1, PT, 0x2a, 0x0 ;  /* 0x000000000000781c */ /* 0x000fd60000702572 */
[----:B------:R-:W-:Y:S05]  /*2d600*/  @!P2 BRA `(.L_x_257) ;  /* 0x000000000004a947 */ /* 0x000fea0003800000 */
[----:B------:R-:W-:Y:S01]  /*2d610*/  BPT.TRAP 0x1 ;  /* 0x000000040000795c */ /* 0x000fe20000300000 */
.L_x_257:
[----:B------:R-:W-:-:S04]  /*2d620*/  MOV R8, 0x1 ;  /* 0x0000000100087802 */ /* 0x000fc80000000f00 */
[----:B------:R-:W-:-:S04]  /*2d630*/  SHF.L.U32 R8, R8, 0x1f, RZ ;  /* 0x0000001f08087819 */ /* 0x000fc800000006ff */
[----:B------:R-:W2:Y:S02]  /*2d640*/  SYNCS.PHASECHK.TRANS64.TRYWAIT P1, [UR4+0x344d0], R8 ;  /* 0x0344d008ff0075a7 */ /* 0x000ea40008020144 */
[----:B--2---:R-:W-:Y:S05]  /*2d650*/  @!P1 BRA `(.L_x_258) ;  /* 0x0000007c00449947 */ /* 0x004fea0003800000 */
.L_x_577:
[----:B------:R-:W-:Y:S04]  /*2d660*/  BSSY B0, `(.L_x_259) ;  /* 0x000000b000007945 */ /* 0x000fe80003800000 */
[----:B------:R-:W-:Y:S05]  /*2d670*/  @P0 BRA `(.L_x_260) ;  /* 0x0000000000240947 */ /* 0x000fea0003800000 */
[----:B------:R-:W-:Y:S02]  /*2d680*/  UIADD3 UR12, UR4, 0x30000, URZ ;  /* 0x00030000040c7890 */ /* 0x000fe4000fffe03f */
[----:B------:R-:W-:Y:S01]  /*2d690*/  UIADD3 UR13, UR4, 0x344b0, URZ ;  /* 0x000344b0040d7890 */ /* 0x000fe2000fffe03f */
[----:B------:R-:W-:Y:S01]  /*2d6a0*/  UMOV UR6, 0x0 ;  /* 0x0000000000067882 */ /* 0x000fe20000000000 */
[----:B------:R-:W-:-:S07]  /*2d6b0*/  UMOV UR7, 0x10000000 ;  /* 0x1000000000077882 */ /* 0x000fce0000000000 */
[----:B------:R3:W-:Y:S02]  /*2d6c0*/  UTMALDG.2D [UR12], [UR10], desc[UR6] ;  /* 0x0000060c0a0075b4 */ /* 0x0007e40008009000 */
[----:B---3--:R-:W-:Y:S05]  /*2d6d0*/  @!P2 BRA `(.L_x_261) ;  /* 0x000000000004a947 */ /* 0x008fea0003800000 */
[----:B------:R-:W-:Y:S01]  /*2d6e0*/  BPT.TRAP 0x1 ;  /* 0x000000040000795c */ /* 0x000fe20000300000 */
.L_x_261:
[----:B------:R-:W3:Y:S02]  /*2d6f0*/  LDC R2, c[0x0][0x828] ;  /* 0x00020a00ff027b82 */ /* 0x000ee40000000800 */
[----:B---3--:R3:W-:Y:S02]  /*2d700*/  SYNCS.ARRIVE.TRANS64.RED.A0TR RZ, [UR4+0x344b0], R2 ;  /* 0x0344b002ffff79a7 */ /* 0x0087e40008300404 */
.L_x_260:
[----:B------:R-:W-:Y:S05]  /*2d710*/  BSYNC B0 ;  /* 0x0000000000007941 */ /* 0x000fea0003800000 */
.L_x_259:
[----:B------:R-:W-:Y:S05]  /*2d720*/  @!P2 BRA `(.L_x_262) ;  /* 0x000000000004a947 */ /* 0x000fea0003800000 */
[----:B------:R-:W-:Y:S01]  /*2d730*/  BPT.TRAP 0x1 ;  /* 0x000000040000795c */ /* 0x000fe20000300000 */
.L_x_262:
[----:B------:R-:W-:-:S04]  /*2d740*/  UIADD3 UR29, UR4, 0x344b0, URZ ;  /* 0x000344b0041d7890 */ /* 0x000fc8000fffe03f */
[----:B------:R-:W-:-:S09]  /*2d750*/  UPRMT UR6, UR49, 0x654, UR29 ;  /* 0x0000065431067896 */ /* 0x000fd2000800001d */
[----:B------:R-:W-:Y:S01]  /*2d760*/  SYNCS.ARRIVE.TRANS64.RED.A1T0 RZ, [UR6], RZ ;  /* 0x000000ffffff79a7 */ /* 0x000fe20008100406 */
[----:B------:R-:W-:Y:S05]  /*2d770*/  @!P2 BRA `(.L_x_263) ;  /* 0x000000000004a947 */ /* 0x000fea0003800000 */
[----:B------:R-:W-:Y:S01]  /*2d780*/  BPT.TRAP 0x1 ;  /* 0x000000040000795c */ /* 0x000fe20000300000 */
.L_x_263:
[----:B------:R-:W4:Y:S02]  /*2d790*/  SYNCS.PHASECHK.TRANS64.TRYWAIT P1, [UR4+0x344d8], R8 ;  /* 0x0344d808ff0075a7 */ /* 0x000f240008020144 */
[----:B----4-:R-:W-:Y:S05]  /*2d7a0*/  @!P1 BRA `(.L_x_264) ;  /* 0x0000007c00089947 */ /* 0x010fea0003800000 */
.L_x_578:
[----:B------:R-:W-:Y:S04]  /*2d7b0*/  BSSY B0, `(.L_x_265) ;  /* 0x000000d000007945 */ /* 0x000fe80003800000 */
[----:B------:R-:W-:Y:S05]  /*2d7c0*/  @P0 BRA `(.L_x_266) ;  /* 0x00000000002c0947 */ /* 0x000fea0003800000 */
[----:B------:R-:W-:Y:S02]  /*2d7d0*/  UIADD3 UR18, UR14, 0x40, URZ ;  /* 0x000000400e127890 */ /* 0x000fe4000fffe03f */
[----:B------:R-:W-:Y:S02]  /*2d7e0*/  UIADD3 UR16, UR4, 0x31000, URZ ;  /* 0x0003100004107890 */ /* 0x000fe4000fffe03f */
[----:B------:R-:W-:Y:S01]  /*2d7f0*/  UIADD3 UR17, UR4, 0x344b8, URZ ;  /* 0x000344b804117890 */ /* 0x000fe2000fffe03f */
[----:B------:R-:W-:Y:S01]  /*2d800*/  UMOV UR8, 0x0 ;  /* 0x0000000000087882 */ /* 0x000fe20000000000 */
[----:B------:R-:W-:Y:S01]  /*2d810*/  UMOV UR9, 0x10000000 ;  /* 0x1000000000097882 */ /* 0x000fe20000000000 */
[----:B------:R-:W-:-:S06]  /*2d820*/  UMOV UR19, UR15 ;  /* 0x0000000f00137c82 */ /* 0x000fcc0008000000 */
[----:B------:R4:W-:Y:S02]  /*2d830*/  UTMALDG.2D [UR16], [UR10], desc[UR8] ;  /* 0x000008100a0075b4 */ /* 0x0009e40008009000 */
[----:B----4-:R-:W-:Y:S05]  /*2d840*/  @!P2 BRA `(.L_x_267) ;  /* 0x000000000004a947 */ /* 0x010fea0003800000 */
[----:B------:R-:W-:Y:S01]  /*2d850*/  BPT.TRAP 0x1 ;  /* 0x000000040000795c */ /* 0x000fe20000300000 */
.L_x_267:
[----:B---3--:R-:W3:Y:S02]  /*2d860*/  LDC R2, c[0x0][0x828] ;  /* 0x00020a00ff027b82 */ /* 0x008ee40000000800 */
[----:B---3--:R4:W-:Y:S02]  /*2d870*/  SYNCS.ARRIVE.TRANS64.RED.A0TR RZ, [UR4+0x344b8], R2 ;  /* 0x0344b802ffff79a7 */ /* 0x0089e40008300404 */
.L_x_266:
[----:B------:R-:W-:Y:S05]  /*2d880*/  BSYNC B0 ;  /* 0x0000000000007941 */ /* 0x000fea0003800000 */
.L_x_265:
[----:B------:R-:W-:Y:S05]  /*2d890*/  @!P2 BRA `(.L_x_268) ;  /* 0x000000000004a947 */ /* 0x000fea0003800000 */
[----:B------:R-:W-:Y:S01]  /*2d8a0*/  BPT.TRAP 0x1 ;  /* 0x000000040000795c */ /* 0x000fe20000300000 */
.L_x_268:
[----:B------:R-:W-:-:S04]  /*2d8b0*/  UIADD3 UR17, UR4, 0x344b8, URZ ;  /* 0x000344b804117890 */ /* 0x000fc8000fffe03f */
[----:B------:R-:W-:-:S09]  /*2d8c0*/  UPRMT UR7, UR49, 0x654, UR17 ;  /* 0x0000065431077896 */ /* 0x000fd20008000011 */
[----:B------:R-:W-:Y:S01]  /*2d8d0*/  SYNCS.ARRIVE.TRANS64.RED.A1T0 RZ, [UR7], RZ ;  /* 0x000000ffffff79a7 */ /* 0x000fe20008100407 */
[----:B------:R-:W-:Y:S05]  /*2d8e0*/  @!P2 BRA `(.L_x_269) ;  /* 0x000000000004a947 */ /* 0x000fea0003800000 */
[----:B------:R-:W-:Y:S01]  /*2d8f0*/  BPT.TRAP 0x1 ;  /* 0x000000040000795c */ /* 0x000fe20000300000 */
.L_x_269:
[----:B------:R-:W1:Y:S02]  /*2d900*/  SYNCS.PHASECHK.TRANS64.TRYWAIT P1, [UR4+0x344e0], R8 ;  /* 0x0344e008ff0075a7 */ /* 0x000e640008020144 */
[----:B-1----:R-:W-:Y:S05]  /*2d910*/  @!P1 BRA `(.L_x_270) ;  /* 0x0000007800c49947 */ /* 0x002fea0003800000 */
.L_x_579:
        /* <DEDUP_REMOVED lines=9> */
[----:B-1----:R-:W-:Y:S05]  /*2d9b0*/  @!P2 BRA `(.L_x_273) ;  /* 0x000000000004a947 */ /* 0x002fea0003800000 */
[----:B------:R-:W-:Y:S01]  /*2d9c0*/  BPT.TRAP 0x1 ;  /* 0x000000040000795c */ /* 0x000fe20000300000 */
.L_x_273:
[----:B---34-:R-:W1:Y:S02]  /*2d9d0*/  LDC R2, c[0x0][0x828] ;  /* 0x00020a00ff027b82 */ /* 0x018e640000000800 */
[----:B-1----:R1:W-:Y:S02]  /*2d9e0*/  SYNCS.ARRIVE.TRANS64.RED.A0TR RZ, [UR4+0x344c0], R2 ;  /* 0x0344c002ffff79a7 */ /* 0x0023e40008300404 */
.L_x_272:
[----:B------:R-:W-:Y:S05]  /*2d9f0*/  BSYNC B0 ;  /* 0x0000000000007941 */ /* 0x000fea0003800000 */
.L_x_271:
[----:B------:R-:W-:Y:S05]  /*2da00*/  @!P2 BRA `(.L_x_274) ;  /* 0x000000000004a947 */ /* 0x000fea0003800000 */
[----:B------:R-:W-:Y:S01]  /*2da10*/  BPT.TRAP 0x1 ;  /* 0x000000040000795c */ /* 0x000fe20000300000 */
.L_x_274:
[----:B------:R-:W-:-:S04]  /*2da20*/  UIADD3 UR21, UR4, 0x344c0, URZ ;  /* 0x000344c004157890 */ /* 0x000fc8000fffe03f */
[----:B------:R-:W-:-:S09]  /*2da30*/  UPRMT UR8, UR49, 0x654, UR21 ;  /* 0x0000065431087896 */ /* 0x000fd20008000015 */
[----:B------:R-:W-:Y:S01]  /*2da40*/  SYNCS.ARRIVE.TRANS64.RED.A1T0 RZ, [UR8], RZ ;  /* 0x000000ffffff79a7 */ /* 0x000fe20008100408 */
[----:B------:R-:W-:Y:S05]  /*2da50*/  @!P2 BRA `(.L_x_275) ;  /* 0x000000000004a947 */ /* 0x000fea0003800000 */
[----:B------:R-:W-:Y:S01]  /*2da60*/  BPT.TRAP 0x1 ;  /* 0x000000040000795c */ /* 0x000fe20000300000 */
.L_x_275:
[----:B------:R-:W1:Y:S02]  /*2da70*/  SYNCS.PHASECHK.TRANS64.TRYWAIT P1, [UR4+0x344e8], R8 ;  /* 0x0344e808ff0075a7 */ /* 0x000e640008020144 */
[----:B-1----:R-:W-:Y:S05]  /*2da80*/  @!P1 BRA `(.L_x_276) ;  /* 0x0000007800809947 */ /* 0x002fea0003800000 */
.L_x_580:
        /* <DEDUP_REMOVED lines=11> */
.L_x_279:
[----:B---34-:R-:W1:Y:S02]  /*2db40*/  LDC R2, c[0x0][0x828] ;  /* 0x00020a00ff027b82 */ /* 0x018e640000000800 */
[----:B-1----:R1:W-:Y:S02]  /*2db50*/  SYNCS.ARRIVE.TRANS64.RED.A0TR RZ, [UR4+0x344c8], R2 ;  /* 0x0344c802ffff79a7 */ /* 0x0023e40008300404 */
.L_x_278:
[----:B------:R-:W-:Y:S05]  /*2db60*/  BSYNC B0 ;  /* 0x0000000000007941 */ /* 0x000fea0003800000 */
.L_x_277:
[----:B------:R-:W-:Y:S05]  /*2db70*/  @!P2 BRA `(.L_x_280) ;  /* 0x000000000004a947 */ /* 0x000fea0003800000 */
[----:B------:R-:W-:Y:S01]  /*2db80*/  BPT.TRAP 0x1 ;  /* 0x000000040000795c */ /* 0x000fe20000300000 */
.L_x_280:
[----:B------:R-:W-:Y:S02]  /*2db90*/  UIADD3 UR25, UR4, 0x344c8, URZ ;  /* 0x000344c804197890 */ /* 0x000fe4000fffe03f */
[----:B------:R-:W-:Y:S02]  /*2dba0*/  UIADD3 UR31, UR15, 0x20, URZ ;  /* 0x000000200f1f7890 */ /* 0x000fe4000fffe03f */
[----:B------:R-:W-:-:S09]  /*2dbb0*/  UPRMT UR9, UR49, 0x654, UR25 ;  /* 0x0000065431097896 */ /* 0x000fd20008000019 */
[----:B------:R-:W-:Y:S01]  /*2dbc0*/  SYNCS.ARRIVE.TRANS64.RED.A1T0 RZ, [UR9], RZ ;  /* 0x000000ffffff79a7 */ /* 0x000fe20008100409 */
[----:B------:R-:W-:Y:S05]  /*2dbd0*/  @!P2 BRA `(.L_x_281) ;  /* 0x000000000004a947 */ /* 0x000fea0003800000 */
[----:B------:R-:W-:Y:S01]  /*2dbe0*/  BPT.TRAP 0x1 ;  /* 0x000000040000795c */ /* 0x000fe20000300000 */
.L_x_281:
[----:B-1-34-:R-:W-:-:S04]  /*2dbf0*/  SHF.L.U32 R2, RZ, 0x1f, RZ ;  /* 0x0000001fff027819 */ /* 0x01afc800000006ff */
[----:B------:R-:W1:Y:S02]  /*2dc00*/  SYNCS.PHASECHK.TRANS64.TRYWAIT P1, [UR4+0x344d0], R2 ;  /* 0x0344d002ff0075a7 */ /* 0x000e640008020144 */
[----:B-1----:R-:W-:Y:S05]  /*2dc10*/  @!P1 BRA `(.L_x_282) ;  /* 0x0000007800349947 */ /* 0x002fea0003800000 */
.L_x_581:
[----:B------:R-:W-:Y:S04]  /*2dc20*/  BSSY B0, `(.L_x_283) ;  /* 0x000000b000007945 */ /* 0x000fe80003800000 */
[----:B------:R-:W-:Y:S05]  /*2dc30*/  @P0 BRA `(.L_x_284) ;  /* 0x0000000000240947 */ /* 0x000fea0003800000 */
[----:B------:R-:W-:Y:S01]  /*2dc40*/  UIADD3 UR28, UR4, 0x30000, URZ ;  /* 0x00030000041c7890 */ /* 0x000fe2000fffe03f */
[----:B------:R-:W-:Y:S01]  /*2dc50*/  UMOV UR12, 0x0 ;  /* 0x00000000000c7882 */ /* 0x000fe20000000000 */
[----:B------:R-:W-:Y:S01]  /*2dc60*/  UMOV UR13, 0x10000000 ;  /* 0x10000000000d7882 */ /* 0x000fe20000000000 */
[----:B------:R-:W-:-:S06]  /*2dc70*/  UMOV UR30, UR14 ;  /* 0x0000000e001e7c82 */ /* 0x000fcc0008000000 */
[----:B------:R3:W-:Y:S02]  /*2dc80*/  UTMALDG.2D [UR28], [UR10], desc[UR12] ;  /* 0x00000c1c0a0075b4 */ /* 0x0007e40008009000 */
[----:B---3--:R-:W-:Y:S05]  /*2dc90*/  @!P2 BRA `(.L_x_285) ;  /* 0x000000000004a947 */ /* 0x008fea0003800000 */
[----:B------:R-:W-:Y:S01]  /*2dca0*/  BPT.TRAP 0x1 ;  /* 0x000000040000795c */ /* 0x000fe20000300000 */
.L_x_285:
[----:B-12---:R-:W1:Y:S02]  /*2dcb0*/  LDC R3, c[0x0][0x828] ;  /* 0x00020a00ff037b82 */ /* 0x006e640000000800 */
[----:B-1----:R3:W-:Y:S02]  /*2dcc0*/  SYNCS.ARRIVE.TRANS64.RED.A0TR RZ, [UR4+0x344b0], R3 ;  /* 0x0344b003ffff79a7 */ /* 0x0027e40008300404 */
.L_x_284:
[----:B------:R-:W-:Y:S05]  /*2dcd0*/  BSYNC B0 ;  /* 0x0000000000007941 */ /* 0x000fea0003800000 */
.L_x_283:
[----:B------:R-:W-:Y:S05]  /*2dce0*/  @!P2 BRA `(.L_x_286) ;  /* 0x000000000004a947 */ /* 0x000fea0003800000 */
[----:B------:R-:W-:Y:S01]  /*2dcf0*/  BPT.TRAP 0x1 ;  /* 0x000000040000795c */ /* 0x000fe20000300000 */
.L_x_286:
[----:B------:R-:W-:Y:S01]  /*2dd00*/  SYNCS.ARRIVE.TRANS64.RED.A1T0 RZ, [UR6], RZ ;  /* 0x000000ffffff79a7 */ /* 0x000fe20008100406 */
[----:B------:R-:W-:Y:S05]  /*2dd10*/  @!P2 BRA `(.L_x_287) ;  /* 0x000000000004a947 */ /* 0x000fea0003800000 */
[----:B------:R-:W-:Y:S01]  /*2dd20*/  BPT.TRAP 0x1 ;  /* 0x000000040000795c */ /* 0x000fe20000300000 */
.L_x_287:
[----:B------:R-:W4:Y:S02]  /*2dd30*/  SYNCS.PHASECHK.TRANS64.TRYWAIT P1, [UR4+0x344d8], R2 ;  /* 0x0344d802ff0075a7 */ /* 0x000f240008020144 */
[----:B----4-:R-:W-:Y:S05]  /*2dd40*/  @!P1 BRA `(.L_x_288) ;  /* 0x0000007800009947 */ /* 0x010fea0003800000 */
.L_x_582:
[----:B------:R-:W-:Y:S04]  /*2dd50*/  BSSY B0, `(.L_x_289) ;  /* 0x000000c000007945 */ /* 0x000fe80003800000 */
[----:B------:R-:W-:Y:S05]  /*2dd60*/  @P0 BRA `(.L_x_290) ;  /* 0x0000000000280947 */ /* 0x000fea0003800000 */
        /* <DEDUP_REMOVED lines=8> */
.L_x_291:
[----:B-123--:R-:W1:Y:S02]  /*2ddf0*/  LDC R3, c[0x0][0x828] ;  /* 0x00020a00ff037b82 */ /* 0x00ee640000000800 */
[----:B-1----:R4:W-:Y:S02]  /*2de00*/  SYNCS.ARRIVE.TRANS64.RED.A0TR RZ, [UR4+0x344b8], R3 ;  /* 0x0344b803ffff79a7 */ /* 0x0029e40008300404 */
.L_x_290:
[----:B------:R-:W-:Y:S05]  /*2de10*/  BSYNC B0 ;  /* 0x0000000000007941 */ /* 0x000fea0003800000 */
.L_x_289:
[----:B------:R-:W-:Y:S05]  /*2de20*/  @!P2 BRA `(.L_x_292) ;  /* 0x000000000004a947 */ /* 0x000fea0003800000 */
[----:B------:R-:W-:Y:S01]  /*2de30*/  BPT.TRAP 0x1 ;  /* 0x000000040000795c */ /* 0x000fe20000300000 */
.L_x_292:
[----:B------:R-:W-:Y:S01]  /*2de40*/  SYNCS.ARRIVE.TRANS64.RED.A1T0 RZ, [UR7], RZ ;  /* 0x000000ffffff79a7 */ /* 0x000fe20008100407 */
[----:B------:R-:W-:Y:S05]  /*2de50*/  @!P2 BRA `(.L_x_293) ;  /* 0x000000000004a947 */ /* 0x000fea0003800000 */
[----:B------:R-:W-:Y:S01]  /*2de60*/  BPT.TRAP 0x1 ;  /* 0x000000040000795c */ /* 0x000fe20000300000 */
.L_x_293:
[----:B------:R-:W1:Y:S02]  /*2de70*/  SYNCS.PHASECHK.TRANS64.TRYWAIT P1, [UR4+0x344e0], R2 ;  /* 0x0344e002ff0075a7 */ /* 0x000e640008020144 */
[----:B-1----:R-:W-:Y:S05]  /*2de80*/  @!P1 BRA `(.L_x_294) ;  /* 0x0000007400c89947 */ /* 0x002fea0003800000 */
.L_x_583:
        /* <DEDUP_REMOVED lines=10> */
.L_x_297:
[----:B--234-:R-:W1:Y:S02]  /*2df30*/  LDC R3, c[0x0][0x828] ;  /* 0x00020a00ff037b82 */ /* 0x01ce640000000800 */
[----:B-1----:R1:W-:Y:S02]  /*2df40*/  SYNCS.ARRIVE.TRANS64.RED.A0TR RZ, [UR4+0x344c0], R3 ;  /* 0x0344c003ffff79a7 */ /* 0x0023e40008300404 */
.L_x_296:
[----:B------:R-:W-:Y:S05]  /*2df50*/  BSYNC B0 ;  /* 0x0000000000007941 */ /* 0x000fea0003800000 */
.L_x_295:
[----:B------:R-:W-:Y:S05]  /*2df60*/  @!P2 BRA `(.L_x_298) ;  /* 0x000000000004a947 */ /* 0x000fea0003800000 */
[----:B------:R-:W-:Y:S01]  /*2df70*/  BPT.TRAP 0x1 ;  /* 0x000000040000795c */ /* 0x000fe20000300000 */
.L_x_298:
[----:B------:R-:W-:Y:S01]  /*2df80*/  SYNCS.ARRIVE.TRANS64.RED.A1T0 RZ, [UR8], RZ ;  /* 0x000000ffffff79a7 */ /* 0x000fe20008100408 */
[----:B------:R-:W-:Y:S05]  /*2df90*/  @!P2 BRA `(.L_x_299) ;  /* 0x000000000004a947 */ /* 0x000fea0003800000 */
[----:B------:R-:W-:Y:S01]  /*2dfa0*/  BPT.TRAP 0x1 ;  /* 0x000000040000795c */ /* 0x000fe20000300000 */
.L_x_299:
[----:B------:R-:W1:Y:S02]  /*2dfb0*/  SYNCS.PHASECHK.TRANS64.TRYWAIT P1, [UR4+0x344e8], R2 ;  /* 0x0344e802ff0075a7 */ /* 0x000e640008020144 */
[----:B-1----:R-:W-:Y:S05]  /*2dfc0*/  @!P1 BRA `(.L_x_300) ;  /* 0x0000007400909947 */ /* 0x002fea0003800000 */
.L_x_584:
        /* <DEDUP_REMOVED lines=10> */
.L_x_303:
[----:B--234-:R-:W1:Y:S02]  /*2e070*/  LDC R3, c[0x0][0x828] ;  /* 0x00020a00ff037b82 */ /* 0x01ce640000000800 */
[----:B-1----:R1:W-:Y:S02]  /*2e080*/  SYNCS.ARRIVE.TRANS64.RED.A0TR RZ, [UR4+0x344c8], R3 ;  /* 0x0344c803ffff79a7 */ /* 0x0023e40008300404 */
.L_x_302:
[----:B------:R-:W-:Y:S05]  /*2e090*/  BSYNC B0 ;  /* 0x0000000000007941 */ /* 0x000fea0003800000 */
.L_x_301:
[----:B------:R-:W-:Y:S05]  /*2e0a0*/  @!P2 BRA `(.L_x_304) ;  /* 0x000000000004a947 */ /* 0x000fea0003800000 */
[----:B------:R-:W-:Y:S01]  /*2e0b0*/  BPT.TRAP 0x1 ;  /* 0x000000040000795c */ /* 0x000fe20000300000 */
.L_x_304:
[----:B------:R-:W-:Y:S01]  /*2e0c0*/  SYNCS.ARRIVE.TRANS64.RED.A1T0 RZ, [UR9], RZ ;  /* 0x000000ffffff79a7 */ /* 0x000fe20008100409 */
[----:B------:R-:W-:Y:S01]  /*2e0d0*/  UIADD3 UR31, UR15, 0x40, URZ ;  /* 0x000000400f1f7890 */ /* 0x000fe2000fffe03f */
[----:B------:R-:W-:Y:S11]  /*2e0e0*/  @!P2 BRA `(.L_x_305) ;  /* 0x000000000004a947 */ /* 0x000ff60003800000 */
[----:B------:R-:W-:Y:S01]  /*2e0f0*/  BPT.TRAP 0x1 ;  /* 0x000000040000795c */ /* 0x000fe20000300000 */
.L_x_305:
[----:B------:R-:W1:Y:S02]  /*2e100*/  SYNCS.PHASECHK.TRANS64.TRYWAIT P1, [UR4+0x344d0], R8 ;  /* 0x0344d008ff0075a7 */ /* 0x000e640008020144 */
[----:B-1----:R-:W-:Y:S05]  /*2e110*/  @!P1 BRA `(.L_x_306) ;  /* 0x0000007400549947 */ /* 0x002fea0003800000 */
.L_x_585:
[----:B------:R-:W-:Y:S04]  /*2e120*/  BSSY B0, `(.L_x_307) ;  /* 0x000000b000007945 */ /* 0x000fe80003800000 */
[----:B------:R-:W-:Y:S05]  /*2e130*/  @P0 BRA `(.L_x_308) ;  /* 0x0000000000240947 */ /* 0x000fea0003800000 */
[----:B------:R-:W-:Y:S01]  /*2e140*/  UIADD3 UR28, UR4, 0x30000, URZ ;  /* 0x00030000041c7890 */ /* 0x000fe2000fffe03f */
[----:B------:R-:W-:Y:S01]  /*2e150*/  UMOV UR12, 0x0 ;  /* 0x00000000000c7882 */ /* 0x000fe20000000000 */
[----:B------:R-:W-:Y:S01]  /*2e160*/  UMOV UR13, 0x10000000 ;  /* 0x10000000000d7882 */ /* 0x000fe20000000000 */
[----:B------:R-:W-:-:S06]  /*2e170*/  UMOV UR30, UR14 ;  /* 0x0000000e001e7c82 */ /* 0x000fcc0008000000 */
[----:B------:R1:W-:Y:S02]  /*2e180*/  UTMALDG.2D [UR28], [UR10], desc[UR12] ;  /* 0x00000c1c0a0075b4 */ /* 0x0003e40008009000 */
[----:B-1----:R-:W-:Y:S05]  /*2e190*/  @!P2 BRA `(.L_x_309) ;  /* 0x000000000004a947 */ /* 0x002fea0003800000 */
[----:B------:R-:W-:Y:S01]  /*2e1a0*/  BPT.TRAP 0x1 ;  /* 0x000000040000795c */ /* 0x000fe20000300000 */
.L_x_309:
[----:B--234-:R-:W1:Y:S02]  /*2e1b0*/  LDC R3, c[0x0][0x828] ;  /* 0x00020a00ff037b82 */ /* 0x01ce640000000800 */
[----:B-1----:R1:W-:Y:S02]  /*2e1c0*/  SYNCS.ARRIVE.TRANS64.RED.A0TR RZ, [UR4+0x344b0], R3 ;  /* 0x0344b003ffff79a7 */ /* 0x0023e40008300404 */
.L_x_308:
[----:B------:R-:W-:Y:S05]  /*2e1d0*/  BSYNC B0 ;  /* 0x0000000000007941 */ /* 0x000fea0003800000 */
.L_x_307:
[----:B------:R-:W-:Y:S05]  /*2e1e0*/  @!P2 BRA `(.L_x_310) ;  /* 0x000000000004a947 */ /* 0x000fea0003800000 */
[----:B------:R-:W-:Y:S01]  /*2e1f0*/  BPT.TRAP 0x1 ;  /* 0x000000040000795c */ /* 0x000fe20000300000 */
.L_x_310:
[----:B------:R-:W-:Y:S01]  /*2e200*/  SYNCS.ARRIVE.TRANS64.RED.A1T0 RZ, [UR6], RZ ;  /* 0x000000ffffff79a7 */ /* 0x000fe20008100406 */
[----:B------:R-:W-:Y:S05]  /*2e210*/  @!P2 BRA `(.L_x_311) ;  /* 0x000000000004a947 */ /* 0x000fea0003800000 */
[----:B------:R-:W-:Y:S01]  /*2e220*/  BPT.TRAP 0x1 ;  /* 0x000000040000795c */ /* 0x000fe20000300000 */
.L_x_311:
[----:B------:R-:W1:Y:S02]  /*2e230*/  SYNCS.PHASECHK.TRANS64.TRYWAIT P1, [UR4+0x344d8], R8 ;  /* 0x0344d808ff0075a7 */ /* 0x000e640008020144 */
[----:B-1----:R-:W-:Y:S05]  /*2e240*/  @!P1 BRA `(.L_x_312) ;  /* 0x0000007400209947 */ /* 0x002fea0003800000 */
.L_x_586:
        /* <DEDUP_REMOVED lines=10> */
.L_x_315:
[----:B--234-:R-:W1:Y:S02]  /*2e2f0*/  LDC R3, c[0x0][0x828] ;  /* 0x00020a00ff037b82 */ /* 0x01ce640000000800 */
[----:B-1----:R1:W-:Y:S02]  /*2e300*/  SYNCS.ARRIVE.TRANS64.RED.A0TR RZ, [UR4+0x344b8], R3 ;  /* 0x0344b803ffff79a7 */ /* 0x0023e40008300404 */
.L_x_314:
[----:B------:R-:W-:Y:S05]  /*2e310*/  BSYNC B0 ;  /* 0x0000000000007941 */ /* 0x000fea0003800000 */
.L_x_313:
[----:B------:R-:W-:Y:S05]  /*2e320*/  @!P2 BRA `(.L_x_316) ;  /* 0x000000000004a947 */ /* 0x000fea0003800000 */
[----:B------:R-:W-:Y:S01]  /*2e330*/  BPT.TRAP 0x1 ;  /* 0x000000040000795c */ /* 0x000fe20000300000 */
.L_x_316:
[----:B------:R-:W-:Y:S01]  /*2e340*/  SYNCS.ARRIVE.TRANS64.RED.A1T0 RZ, [UR7], RZ ;  /* 0x000000ffffff79a7 */ /* 0x000fe20008100407 */
[----:B------:R-:W-:Y:S05]  /*2e350*/  @!P2 BRA `(.L_x_317) ;  /* 0x000000000004a947 */ /* 0x000fea0003800000 */
[----:B------:R-:W-:Y:S01]  /*2e360*/  BPT.TRAP 0x1 ;  /* 0x000000040000795c */ /* 0x000fe20000300000 */
.L_x_317:
[----:B------:R-:W1:Y:S02]  /*2e370*/  SYNCS.PHASECHK.TRANS64.TRYWAIT P1, [UR4+0x344e0], R8 ;  /* 0x0344e008ff0075a7 */ /* 0x000e640008020144 */
[----:B-1----:R-:W-:Y:S05]  /*2e380*/  @!P1 BRA `(.L_x_318) ;  /* 0x0000007000e89947 */ /* 0x002fea0003800000 */
.L_x_587:
        /* <DEDUP_REMOVED lines=10> */
.L_x_321:
[----:B--234-:R-:W1:Y:S02]  /*2e430*/  LDC R3, c[0x0][0x828] ;  /* 0x00020a00ff037b82 */ /* 0x01ce640000000800 */
[----:B-1----:R1:W-:Y:S02]  /*2e440*/  SYNCS.ARRIVE.TRANS64.RED.A0TR RZ, [UR4+0x344c0], R3 ;  /* 0x0344c003ffff79a7 */ /* 0x0023e40008300404 */
.L_x_320:
[----:B------:R-:W-:Y:S05]  /*2e450*/  BSYNC B0 ;  /* 0x0000000000007941 */ /* 0x000fea0003800000 */
.L_x_319:
[----:B------:R-:W-:Y:S05]  /*2e460*/  @!P2 BRA `(.L_x_322) ;  /* 0x000000000004a947 */ /* 0x000fea0003800000 */
[----:B------:R-:W-:Y:S01]  /*2e470*/  BPT.TRAP 0x1 ;  /* 0x000000040000795c */ /* 0x000fe20000300000 */
.L_x_322:
[----:B------:R-:W-:Y:S01]  /*2e480*/  SYNCS.ARRIVE.TRANS64.RED.A1T0 RZ, [UR8], RZ ;  /* 0x000000ffffff79a7 */ /* 0x000fe20008100408 */
[----:B------:R-:W-:Y:S05]  /*2e490*/  @!P2 BRA `(.L_x_323) ;  /* 0x000000000004a947 */ /* 0x000fea0003800000 */
[----:B------:R-:W-:Y:S01]  /*2e4a0*/  BPT.TRAP 0x1 ;  /* 0x000000040000795c */ /* 0x000fe20000300000 */
.L_x_323:
[----:B------:R-:W1:Y:S02]  /*2e4b0*/  SYNCS.PHASECHK.TRANS64.TRYWAIT P1, [UR4+0x344e8], R8 ;  /* 0x0344e808ff0075a7 */ /* 0x000e640008020144 */
[----:B-1----:R-:W-:Y:S05]  /*2e4c0*/  @!P1 BRA `(.L_x_324) ;  /* 0x0000007000b09947 */ /* 0x002fea0003800000 */
.L_x_588:
        /* <DEDUP_REMOVED lines=10> */
.L_x_327:
[----:B--234-:R-:W1:Y:S02]  /*2e570*/  LDC R3, c[0x0][0x828] ;  /* 0x00020a00ff037b82 */ /* 0x01ce640000000800 */
[----:B-1----:R1:W-:Y:S02]  /*2e580*/  SYNCS.ARRIVE.TRANS64.RED.A0TR RZ, [UR4+0x344c8], R3 ;  /* 0x0344c803ffff79a7 */ /* 0x0023e40008300404 */
.L_x_326:
[----:B------:R-:W-:Y:S05]  /*2e590*/  BSYNC B0 ;  /* 0x0000000000007941 */ /* 0x000fea0003800000 */
.L_x_325:
[----:B------:R-:W-:Y:S05]  /*2e5a0*/  @!P2 BRA `(.L_x_328) ;  /* 0x000000000004a947 */ /* 0x000fea0003800000 */
[----:B------:R-:W-:Y:S01]  /*2e5b0*/  BPT.TRAP 0x1 ;  /* 0x000000040000795c */ /* 0x000fe20000300000 */
.L_x_328:
[----:B------:R-:W-:Y:S01]  /*2e5c0*/  SYNCS.ARRIVE.TRANS64.RED.A1T0 RZ, [UR9], RZ ;  /* 0x000000ffffff79a7 */ /* 0x000fe20008100409 */
[----:B------:R-:W-:Y:S01]  /*2e5d0*/  UIADD3 UR31, UR15, 0x60, URZ ;  /* 0x000000600f1f7890 */ /* 0x000fe2000fffe03f */
[----:B------:R-:W-:Y:S11]  /*2e5e0*/  @!P2 BRA `(.L_x_329) ;  /* 0x000000000004a947 */ /* 0x000ff60003800000 */
[----:B------:R-:W-:Y:S01]  /*2e5f0*/  BPT.TRAP 0x1 ;  /* 0x000000040000795c */ /* 0x000fe20000300000 */
.L_x_329:
[----:B------:R-:W1:Y:S02]  /*2e600*/  SYNCS.PHASECHK.TRANS64.TRYWAIT P1, [UR4+0x344d0], R2 ;  /* 0x0344d002ff0075a7 */ /* 0x000e640008020144 */
[----:B-1----:R-:W-:Y:S05]  /*2e610*/  @!P1 BRA `(.L_x_330) ;  /* 0x0000007000749947 */ /* 0x002fea0003800000 */
.L_x_589:
        /* <DEDUP_REMOVED lines=9> */
.L_x_333:
[----:B--234-:R-:W1:Y:S02]  /*2e6b0*/  LDC R3, c[0x0][0x828] ;  /* 0x00020a00ff037b82 */ /* 0x01ce640000000800 */
[----:B-1----:R1:W-:Y:S02]  /*2e6c0*/  SYNCS.ARRIVE.TRANS64.RED.A0TR RZ, [UR4+0x344b0], R3 ;  /* 0x0344b003ffff79a7 */ /* 0x0023e40008300404 */
.L_x_332:
[----:B------:R-:W-:Y:S05]  /*2e6d0*/  BSYNC B0 ;  /* 0x0000000000007941 */ /* 0x000fea0003800000 */
.L_x_331:
[----:B------:R-:W-:Y:S05]  /*2e6e0*/  @!P2 BRA `(.L_x_334) ;  /* 0x000000000004a947 */ /* 0x000fea0003800000 */
[----:B------:R-:W-:Y:S01]  /*2e6f0*/  BPT.TRAP 0x1 ;  /* 0x000000040000795c */ /* 0x000fe20000300000 */
.L_x_334:
[----:B------:R-:W-:Y:S01]  /*2e700*/  SYNCS.ARRIVE.TRANS64.RED.A1T0 RZ, [UR6], RZ ;  /* 0x000000ffffff79a7 */ /* 0x000fe20008100406 */
[----:B------:R-:W-:Y:S05]  /*2e710*/  @!P2 BRA `(.L_x_335) ;  /* 0x000000000004a947 */ /* 0x000fea0003800000 */
[----:B------:R-:W-:Y:S01]  /*2e720*/  BPT.TRAP 0x1 ;  /* 0x000000040000795c */ /* 0x000fe20000300000 */
.L_x_335:
[----:B------:R-:W1:Y:S02]  /*2e730*/  SYNCS.PHASECHK.TRANS64.TRYWAIT P1, [UR4+0x344d8], R2 ;  /* 0x0344d802ff0075a7 */ /* 0x000e640008020144 */
[----:B-1----:R-:W-:Y:S05]  /*2e740*/  @!P1 BRA `(.L_x_336) ;  /* 0x0000007000409947 */ /* 0x002fea0003800000 */
.L_x_590:
        /* <DEDUP_REMOVED lines=10> */
.L_x_339:
[----:B--234-:R-:W1:Y:S02]  /*2e7f0*/  LDC R3, c[0x0][0x828] ;  /* 0x00020a00ff037b82 */ /* 0x01ce640000000800 */
[----:B-1----:R1:W-:Y:S02]  /*2e800*/  SYNCS.ARRIVE.TRANS64.RED.A0TR RZ, [UR4+0x344b8], R3 ;  /* 0x0344b803ffff79a7 */ /* 0x0023e40008300404 */
.L_x_338:
[----:B------:R-:W-:Y:S05]  /*2e810*/  BSYNC B0 ;  /* 0x0000000000007941 */ /* 0x000fea0003800000 */
.L_x_337:
[----:B------:R-:W-:Y:S05]  /*2e820*/  @!P2 BRA `(.L_x_340) ;  /* 0x000000000004a947 */ /* 0x000fea0003800000 */
[----:B------:R-:W-:Y:S01]  /*2e830*/  BPT.TRAP 0x1 ;  /* 0x000000040000795c */ /* 0x000fe20000300000 */
.L_x_340:
[----:B------:R-:W-:Y:S01]  /*2e840*/  SYNCS.ARRIVE.TRANS64.RED.A1T0 RZ, [UR7], RZ ;  /* 0x000000ffffff79a7 */ /* 0x000fe20008100407 */
[----:B------:R-:W-:Y:S05]  /*2e850*/  @!P2 BRA `(.L_x_341) ;  /* 0x000000000004a947 */ /* 0x000fea0003800000 */
[----:B------:R-:W-:Y:S01]  /*2e860*/  BPT.TRAP 0x1 ;  /* 0x000000040000795c */ /* 0x000fe20000300000 */
.L_x_341:
[----:B------:R-:W1:Y:S02]  /*2e870*/  SYNCS.PHASECHK.TRANS64.TRYWAIT P1, [UR4+0x344e0], R2 ;  /* 0x0344e002ff0075a7 */ /* 0x000e640008020144 */
[----:B-1----:R-:W-:Y:S05]  /*2e880*/  @!P1 BRA `(.L_x_342) ;  /* 0x0000007000089947 */ /* 0x002fea0003800000 */
.L_x_591:
        /* <DEDUP_REMOVED lines=10> */
.L_x_345:
[----:B--234-:R-:W1:Y:S02]  /*2e930*/  LDC R3, c[0x0][0x828] ;  /* 0x00020a00ff037b82 */ /* 0x01ce640000000800 */
[----:B-1----:R1:W-:Y:S02]  /*2e940*/  SYNCS.ARRIVE.TRANS64.RED.A0TR RZ, [UR4+0x344c0], R3 ;  /* 0x0344c003ffff79a7 */ /* 0x0023e40008300404 */
.L_x_344:
[----:B------:R-:W-:Y:S05]  /*2e950*/  BSYNC B0 ;  /* 0x0000000000007941 */ /* 0x000fea0003800000 */
.L_x_343:
[----:B------:R-:W-:Y:S05]  /*2e960*/  @!P2 BRA `(.L_x_346) ;  /* 0x000000000004a947 */ /* 0x000fea0003800000 */
[----:B------:R-:W-:Y:S01]  /*2e970*/  BPT.TRAP 0x1 ;  /* 0x000000040000795c */ /* 0x000fe20000300000 */
.L_x_346:
[----:B------:R-:W-:Y:S01]  /*2e980*/  SYNCS.ARRIVE.TRANS64.RED.A1T0 RZ, [UR8], RZ ;  /* 0x000000ffffff79a7 */ /* 0x000fe20008100408 */
[----:B------:R-:W-:Y:S05]  /*2e990*/  @!P2 BRA `(.L_x_347) ;  /* 0x000000000004a947 */ /* 0x000fea0003800000 */
[----:B------:R-:W-:Y:S01]  /*2e9a0*/  BPT.TRAP 0x1 ;  /* 0x000000040000795c */ /* 0x000fe20000300000 */
.L_x_347:
[----:B------:R-:W1:Y:S02]  /*2e9b0*/  SYNCS.PHASECHK.TRANS64.TRYWAIT P1, [UR4+0x344e8], R2 ;  /* 0x0344e802ff0075a7 */ /* 0x000e640008020144 */
[----:B-1----:R-:W-:Y:S05]  /*2e9c0*/  @!P1 BRA `(.L_x_348) ;  /* 0x0000006c00d09947 */ /* 0x002fea0003800000 */
.L_x_592:
        /* <DEDUP_REMOVED lines=10> */
.L_x_351:
[----:B--234-:R-:W1:Y:S02]  /*2ea70*/  LDC R3, c[0x0][0x828] ;  /* 0x00020a00ff037b82 */ /* 0x01ce640000000800 */
[----:B-1----:R1:W-:Y:S02]  /*2ea80*/  SYNCS.ARRIVE.TRANS64.RED.A0TR RZ, [UR4+0x344c8], R3 ;  /* 0x0344c803ffff79a7 */ /* 0x0023e40008300404 */
.L_x_350:
[----:B------:R-:W-:Y:S05]  /*2ea90*/  BSYNC B0 ;  /* 0x0000000000007941 */ /* 0x000fea0003800000 */
.L_x_349:
[----:B------:R-:W-:Y:S05]  /*2eaa0*/  @!P2 BRA `(.L_x_352) ;  /* 0x000000000004a947 */ /* 0x000fea0003800000 */
[----:B------:R-:W-:Y:S01]  /*2eab0*/  BPT.TRAP 0x1 ;  /* 0x000000040000795c */ /* 0x000fe20000300000 */
.L_x_352:
[----:B------:R-:W-:Y:S01]  /*2eac0*/  SYNCS.ARRIVE.TRANS64.RED.A1T0 RZ, [UR9], RZ ;  /* 0x000000ffffff79a7 */ /* 0x000fe20008100409 */
[----:B------:R-:W-:Y:S01]  /*2ead0*/  UIADD3 UR31, UR15, 0x80, URZ ;  /* 0x000000800f1f7890 */ /* 0x000fe2000fffe03f */
[----:B------:R-:W-:Y:S11]  /*2eae0*/  @!P2 BRA `(.L_x_353) ;  /* 0x000000000004a947 */ /* 0x000ff60003800000 */
[----:B------:R-:W-:Y:S01]  /*2eaf0*/  BPT.TRAP 0x1 ;  /* 0x000000040000795c */ /* 0x000fe20000300000 */
.L_x_353:
[----:B------:R-:W1:Y:S02]  /*2eb00*/  SYNCS.PHASECHK.TRANS64.TRYWAIT P1, [UR4+0x344d0], R8 ;  /* 0x0344d008ff0075a7 */ /* 0x000e640008020144 */
[----:B-1----:R-:W-:Y:S05]  /*2eb10*/  @!P1 BRA `(.L_x_354) ;  /* 0x0000006c00949947 */ /* 0x002fea0003800000 */
.L_x_593:
        /* <DEDUP_REMOVED lines=9> */
.L_x_357:
[----:B--234-:R-:W1:Y:S02]  /*2ebb0*/  LDC R3, c[0x0][0x828] ;  /* 0x00020a00ff037b82 */ /* 0x01ce640000000800 */
[----:B-1----:R1:W-:Y:S02]  /*2ebc0*/  SYNCS.ARRIVE.TRANS64.RED.A0TR RZ, [UR4+0x344b0], R3 ;  /* 0x0344b003ffff79a7 */ /* 0x0023e40008300404 */
.L_x_356:
[----:B------:R-:W-:Y:S05]  /*2ebd0*/  BSYNC B0 ;  /* 0x0000000000007941 */ /* 0x000fea0003800000 */
.L_x_355:
[----:B------:R-:W-:Y:S05]  /*2ebe0*/  @!P2 BRA `(.L_x_358) ;  /* 0x000000000004a947 */ /* 0x000fea0003800000 */
[----:B------:R-:W-:Y:S01]  /*2ebf0*/  BPT.TRAP 0x1 ;  /* 0x000000040000795c */ /* 0x000fe20000300000 */
.L_x_358:
[----:B------:R-:W-:Y:S01]  /*2ec00*/  SYNCS.ARRIVE.TRANS64.RED.A1T0 RZ, [UR6], RZ ;  /* 0x000000ffffff79a7 */ /* 0x000fe20008100406 */
[----:B------:R-:W-:Y:S05]  /*2ec10*/  @!P2 BRA `(.L_x_359) ;  /* 0x000000000004a947 */ /* 0x000fea0003800000 */
[----:B------:R-:W-:Y:S01]  /*2ec20*/  BPT.TRAP 0x1 ;  /* 0x000000040000795c */ /* 0x000fe20000300000 */
.L_x_359:
[----:B------:R-:W1:Y:S02]  /*2ec30*/  SYNCS.PHASECHK.TRANS64.TRYWAIT P1, [UR4+0x344d8], R8 ;  /* 0x0344d808ff0075a7 */ /* 0x000e640008020144 */
[----:B-1----:R-:W-:Y:S05]  /*2ec40*/  @!P1 BRA `(.L_x_360) ;  /* 0x0000006c00609947 */ /* 0x002fea0003800000 */
.L_x_594:
        /* <DEDUP_REMOVED lines=10> */
.L_x_363:
[----:B--234-:R-:W1:Y:S02]  /*2ecf0*/  LDC R3, c[0x0][0x828] ;  /* 0x00020a00ff037b82 */ /* 0x01ce640000000800 */
[----:B-1----:R1:W-:Y:S02]  /*2ed00*/  SYNCS.ARRIVE.TRANS64.RED.A0TR RZ, [UR4+0x344b8], R3 ;  /* 0x0344b803ffff79a7 */ /* 0x0023e40008300404 */
.L_x_362:
[----:B------:R-:W-:Y:S05]  /*2ed10*/  BSYNC B0 ;  /* 0x0000000000007941 */ /* 0x000fea0003800000 */
.L_x_361:
[----:B------:R-:W-:Y:S05]  /*2ed20*/  @!P2 BRA `(.L_x_364) ;  /* 0x000000000004a947 */ /* 0x000fea0003800000 */
[----:B------:R-:W-:Y:S01]  /*2ed30*/  BPT.TRAP 0x1 ;  /* 0x000000040000795c */ /* 0x000fe20000300000 */
.L_x_364:
[----:B------:R-:W-:Y:S01]  /*2ed40*/  SYNCS.ARRIVE.TRANS64.RED.A1T0 RZ, [UR7], RZ ;  /* 0x000000ffffff79a7 */ /* 0x000fe20008100407 */
[----:B------:R-:W-:Y:S05]  /*2ed50*/  @!P2 BRA `(.L_x_365) ;  /* 0x000000000004a947 */ /* 0x000fea0003800000 */
[----:B------:R-:W-:Y:S01]  /*2ed60*/  BPT.TRAP 0x1 ;  /* 0x000000040000795c */ /* 0x000fe20000300000 */
.L_x_365:
[----:B------:R-:W1:Y:S02]  /*2ed70*/  SYNCS.PHASECHK.TRANS64.TRYWAIT P1, [UR4+0x344e0], R8 ;  /* 0x0344e008ff0075a7 */ /* 0x000e640008020144 */
[----:B-1----:R-:W-:Y:S05]  /*2ed80*/  @!P1 BRA `(.L_x_366) ;  /* 0x0000006c00289947 */ /* 0x002fea0003800000 */
.L_x_595:
        /* <DEDUP_REMOVED lines=10> */
.L_x_369:
[----:B--234-:R-:W1:Y:S02]  /*2ee30*/  LDC R3, c[0x0][0x828] ;  /* 0x00020a00ff037b82 */ /* 0x01ce640000000800 */
[----:B-1----:R1:W-:Y:S02]  /*2ee40*/  SYNCS.ARRIVE.TRANS64.RED.A0TR RZ, [UR4+0x344c0], R3 ;  /* 0x0344c003ffff79a7 */ /* 0x0023e40008300404 */
.L_x_368:
[----:B------:R-:W-:Y:S05]  /*2ee50*/  BSYNC B0 ;  /* 0x0000000000007941 */ /* 0x000fea0003800000 */
.L_x_367:
[----:B------:R-:W-:Y:S05]  /*2ee60*/  @!P2 BRA `(.L_x_370) ;  /* 0x000000000004a947 */ /* 0x000fea0003800000 */
[----:B------:R-:W-:Y:S01]  /*2ee70*/  BPT.TRAP 0x1 ;  /* 0x000000040000795c */ /* 0x000fe20000300000 */
.L_x_370:
[----:B------:R-:W-:Y:S01]  /*2ee80*/  SYNCS.ARRIVE.TRANS64.RED.A1T0 RZ, [UR8], RZ ;  /* 0x000000ffffff79a7 */ /* 0x000fe20008100408 */
[----:B------:R-:W-:Y:S05]  /*2ee90*/  @!P2 BRA `(.L_x_371) ;  /* 0x000000000004a947 */ /* 0x000fea0003800000 */
[----:B------:R-:W-:Y:S01]  /*2eea0*/  BPT.TRAP 0x1 ;  /* 0x000000040000795c */ /* 0x000fe20000300000 */
.L_x_371:
[----:B------:R-:W1:Y:S02]  /*2eeb0*/  SYNCS.PHASECHK.TRANS64.TRYWAIT P1, [UR4+0x344e8], R8 ;  /* 0x0344e808ff0075a7 */ /* 0x000e640008020144 */
[----:B-1----:R-:W-:Y:S05]  /*2eec0*/  @!P1 BRA `(.L_x_372) ;  /* 0x0000006800f09947 */ /* 0x002fea0003800000 */
.L_x_596:
        /* <DEDUP_REMOVED lines=10> */
.L_x_375:
[----:B--234-:R-:W1:Y:S02]  /*2ef70*/  LDC R3, c[0x0][0x828] ;  /* 0x00020a00ff037b82 */ /* 0x01ce640000000800 */
[----:B-1----:R1:W-:Y:S02]  /*2ef80*/  SYNCS.ARRIVE.TRANS64.RED.A0TR RZ, [UR4+0x344c8], R3 ;  /* 0x0344c803ffff79a7 */ /* 0x0023e40008300404 */
.L_x_374:
[----:B------:R-:W-:Y:S05]  /*2ef90*/  BSYNC B0 ;  /* 0x0000000000007941 */ /* 0x000fea0003800000 */
.L_x_373:
[----:B------:R-:W-:Y:S05]  /*2efa0*/  @!P2 BRA `(.L_x_376) ;  /* 0x000000000004a947 */ /* 0x000fea0003800000 */
[----:B------:R-:W-:Y:S01]  /*2efb0*/  BPT.TRAP 0x1 ;  /* 0x000000040000795c */ /* 0x000fe20000300000 */
.L_x_376:
[----:B------:R-:W-:Y:S01]  /*2efc0*/  SYNCS.ARRIVE.TRANS64.RED.A1T0 RZ, [UR9], RZ ;  /* 0x000000ffffff79a7 */ /* 0x000fe20008100409 */
[----:B------:R-:W-:Y:S01]  /*2efd0*/  UIADD3 UR31, UR15, 0xa0, URZ ;  /* 0x000000a00f1f7890 */ /* 0x000fe2000fffe03f */
[----:B------:R-:W-:Y:S11]  /*2efe0*/  @!P2 BRA `(.L_x_377) ;  /* 0x000000000004a947 */ /* 0x000ff60003800000 */
[----:B------:R-:W-:Y:S01]  /*2eff0*/  BPT.TRAP 0x1 ;  /* 0x000000040000795c */ /* 0x000fe20000300000 */
.L_x_377:
[----:B------:R-:W1:Y:S02]  /*2f000*/  SYNCS.PHASECHK.TRANS64.TRYWAIT P1, [UR4+0x344d0], R2 ;  /* 0x0344d002ff0075a7 */ /* 0x000e640008020144 */
[----:B-1----:R-:W-:Y:S05]  /*2f010*/  @!P1 BRA `(.L_x_378) ;  /* 0x0000006800b49947 */ /* 0x002fea0003800000 */
.L_x_597:
        /* <DEDUP_REMOVED lines=9> */
.L_x_381:
[----:B--234-:R-:W1:Y:S02]  /*2f0b0*/  LDC R3, c[0x0][0x828] ;  /* 0x00020a00ff037b82 */ /* 0x01ce640000000800 */
[----:B-1----:R1:W-:Y:S02]  /*2f0c0*/  SYNCS.ARRIVE.TRANS64.RED.A0TR RZ, [UR4+0x344b0], R3 ;  /* 0x0344b003ffff79a7 */ /* 0x0023e40008300404 */
.L_x_380:
[----:B------:R-:W-:Y:S05]  /*2f0d0*/  BSYNC B0 ;  /* 0x0000000000007941 */ /* 0x000fea0003800000 */
.L_x_379:
[----:B------:R-:W-:Y:S05]  /*2f0e0*/  @!P2 BRA `(.L_x_382) ;  /* 0x000000000004a947 */ /* 0x000fea0003800000 */
[----:B------:R-:W-:Y:S01]  /*2f0f0*/  BPT.TRAP 0x1 ;  /* 0x000000040000795c */ /* 0x000fe20000300000 */
.L_x_382:
[----:B------:R-:W-:Y:S01]  /*2f100*/  SYNCS.ARRIVE.TRANS64.RED.A1T0 RZ, [UR6], RZ ;  /* 0x000000ffffff79a7 */ /* 0x000fe20008100406 */
[----:B------:R-:W-:Y:S05]  /*2f110*/  @!P2 BRA `(.L_x_383) ;  /* 0x000000000004a947 */ /* 0x000fea0003800000 */
[----:B------:R-:W-:Y:S01]  /*2f120*/  BPT.TRAP 0x1 ;  /* 0x000000040000795c */ /* 0x000fe20000300000 */
.L_x_383:
[----:B------:R-:W1:Y:S02]  /*2f130*/  SYNCS.PHASECHK.TRANS64.TRYWAIT P1, [UR4+0x344d8], R2 ;  /* 0x0344d802ff0075a7 */ /* 0x000e640008020144 */
[----:B-1----:R-:W-:Y:S05]  /*2f140*/  @!P1 BRA `(.L_x_384) ;  /* 0x0000006800809947 */ /* 0x002fea0003800000 */
.L_x_598:
        /* <DEDUP_REMOVED lines=10> */
.L_x_387:
[----:B--234-:R-:W1:Y:S02]  /*2f1f0*/  LDC R3, c[0x0][0x828] ;  /* 0x00020a00ff037b82 */ /* 0x01ce640000000800 */
[----:B-1----:R1:W-:Y:S02]  /*2f200*/  SYNCS.ARRIVE.TRANS64.RED.A0TR RZ, [UR4+0x344b8], R3 ;  /* 0x0344b803ffff79a7 */ /* 0x0023e40008300404 */
.L_x_386:
[----:B------:R-:W-:Y:S05]  /*2f210*/  BSYNC B0 ;  /* 0x0000000000007941 */ /* 0x000fea0003800000 */
.L_x_385:
[----:B------:R-:W-:Y:S05]  /*2f220*/  @!P2 BRA `(.L_x_388) ;  /* 0x000000000004a947 */ /* 0x000fea0003800000 */
[----:B------:R-:W-:Y:S01]  /*2f230*/  BPT.TRAP 0x1 ;  /* 0x000000040000795c */ /* 0x000fe20000300000 */
.L_x_388:
[----:B------:R-:W-:Y:S01]  /*2f240*/  SYNCS.ARRIVE.TRANS64.RED.A1T0 RZ, [UR7], RZ ;  /* 0x000000ffffff79a7 */ /* 0x000fe20008100407 */
[----:B------:R-:W-:Y:S05]  /*2f250*/  @!P2 BRA `(.L_x_389) ;  /* 0x000000000004a947 */ /* 0x000fea0003800000 */
[----:B------:R-:W-:Y:S01]  /*2f260*/  BPT.TRAP 0x1 ;  /* 0x000000040000795c */ /* 0x000fe20000300000 */
.L_x_389:
[----:B------:R-:W1:Y:S02]  /*2f270*/  SYNCS.PHASECHK.TRANS64.TRYWAIT P1, [UR4+0x344e0], R2 ;  /* 0x0344e002ff0075a7 */ /* 0x000e640008020144 */
[----:B-1----:R-:W-:Y:S05]  /*2f280*/  @!P1 BRA `(.L_x_390) ;  /* 0x0000006800489947 */ /* 0x002fea0003800000 */
.L_x_599:
        /* <DEDUP_REMOVED lines=10> */
.L_x_393:
[----:B--234-:R-:W1:Y:S02]  /*2f330*/  LDC R3, c[0x0][0x828] ;  /* 0x00020a00ff037b82 */ /* 0x01ce640000000800 */
[----:B-1----:R1:W-:Y:S02]  /*2f340*/  SYNCS.ARRIVE.TRANS64.RED.A0TR RZ, [UR4+0x344c0], R3 ;  /* 0x0344c003ffff79a7 */ /* 0x0023e40008300404 */
.L_x_392:
[----:B------:R-:W-:Y:S05]  /*2f350*/  BSYNC B0 ;  /* 0x0000000000007941 */ /* 0x000fea0003800000 */
.L_x_391:
[----:B------:R-:W-:Y:S05]  /*2f360*/  @!P2 BRA `(.L_x_394) ;  /* 0x000000000004a947 */ /* 0x000fea0003800000 */
[----:B------:R-:W-:Y:S01]  /*2f370*/  BPT.TRAP 0x1 ;  /* 0x000000040000795c */ /* 0x000fe20000300000 */
.L_x_394:
[----:B------:R-:W-:Y:S01]  /*2f380*/  SYNCS.ARRIVE.TRANS64.RED.A1T0 RZ, [UR8], RZ ;  /* 0x000000ffffff79a7 */ /* 0x000fe20008100408 */
[----:B------:R-:W-:Y:S05]  /*2f390*/  @!P2 BRA `(.L_x_395) ;  /* 0x000000000004a947 */ /* 0x000fea0003800000 */
[----:B------:R-:W-:Y:S01]  /*2f3a0*/  BPT.TRAP 0x1 ;  /* 0x000000040000795c */ /* 0x000fe20000300000 */
.L_x_395:
[----:B------:R-:W1:Y:S02]  /*2f3b0*/  SYNCS.PHASECHK.TRANS64.TRYWAIT P1, [UR4+0x344e8], R2 ;  /* 0x0344e802ff0075a7 */ /* 0x000e640008020144 */
[----:B-1----:R-:W-:Y:S05]  /*2f3c0*/  @!P1 BRA `(.L_x_396) ;  /* 0x0000006800109947 */ /* 0x002fea0003800000 */
.L_x_600:
        /* <DEDUP_REMOVED lines=10> */
.L_x_399:
[----:B--234-:R-:W1:Y:S02]  /*2f470*/  LDC R3, c[0x0][0x828] ;  /* 0x00020a00ff037b82 */ /* 0x01ce640000000800 */
[----:B-1----:R1:W-:Y:S02]  /*2f480*/  SYNCS.ARRIVE.TRANS64.RED.A0TR RZ, [UR4+0x344c8], R3 ;  /* 0x0344c803ffff79a7 */ /* 0x0023e40008300404 */
.L_x_398:
[----:B------:R-:W-:Y:S05]  /*2f490*/  BSYNC B0 ;  /* 0x0000000000007941 */ /* 0x000fea0003800000 */
.L_x_397:
[----:B------:R-:W-:Y:S05]  /*2f4a0*/  @!P2 BRA `(.L_x_400) ;  /* 0x000000000004a947 */ /* 0x000fea0003800000 */
[----:B------:R-:W-:Y:S01]  /*2f4b0*/  BPT.TRAP 0x1 ;  /* 0x000000040000795c */ /* 0x000fe20000300000 */
.L_x_400:
[----:B------:R-:W-:Y:S01]  /*2f4c0*/  SYNCS.ARRIVE.TRANS64.RED.A1T0 RZ, [UR9], RZ ;  /* 0x000000ffffff79a7 */ /* 0x000fe20008100409 */
[----:B------:R-:W-:Y:S01]  /*2f4d0*/  UIADD3 UR31, UR15, 0xc0, URZ ;  /* 0x000000c00f1f7890 */ /* 0x000fe2000fffe03f */
[----:B------:R-:W-:Y:S11]  /*2f4e0*/  @!P2 BRA `(.L_x_401) ;  /* 0x000000000004a947 */ /* 0x000ff60003800000 */
[----:B------:R-:W-:Y:S01]  /*2f4f0*/  BPT.TRAP 0x1 ;  /* 0x000000040000795c */ /* 0x000fe20000300000 */
.L_x_401:
[----:B------:R-:W1:Y:S02]  /*2f500*/  SYNCS.PHASECHK.TRANS64.TRYWAIT P1, [UR4+0x344d0], R8 ;  /* 0x0344d008ff0075a7 */ /* 0x000e640008020144 */
[----:B-1----:R-:W-:Y:S05]  /*2f510*/  @!P1 BRA `(.L_x_402) ;  /* 0x0000006400d49947 */ /* 0x002fea0003800000 */
.L_x_601:
        /* <DEDUP_REMOVED lines=9> */
.L_x_405:
[----:B--234-:R-:W1:Y:S02]  /*2f5b0*/  LDC R3, c[0x0][0x828] ;  /* 0x00020a00ff037b82 */ /* 0x01ce640000000800 */
[----:B-1----:R1:W-:Y:S02]  /*2f5c0*/  SYNCS.ARRIVE.TRANS64.RED.A0TR RZ, [UR4+0x344b0], R3 ;  /* 0x0344b003ffff79a7 */ /* 0x0023e40008300404 */
.L_x_404:
[----:B------:R-:W-:Y:S05]  /*2f5d0*/  BSYNC B0 ;  /* 0x0000000000007941 */ /* 0x000fea0003800000 */
.L_x_403:
[----:B------:R-:W-:Y:S05]  /*2f5e0*/  @!P2 BRA `(.L_x_406) ;  /* 0x000000000004a947 */ /* 0x000fea0003800000 */
[----:B------:R-:W-:Y:S01]  /*2f5f0*/  BPT.TRAP 0x1 ;  /* 0x000000040000795c */ /* 0x000fe20000300000 */
.L_x_406:
[----:B------:R-:W-:Y:S01]  /*2f600*/  SYNCS.ARRIVE.TRANS64.RED.A1T0 RZ, [UR6], RZ ;  /* 0x000000ffffff79a7 */ /* 0x000fe20008100406 */
[----:B------:R-:W-:Y:S05]  /*2f610*/  @!P2 BRA `(.L_x_407) ;  /* 0x000000000004a947 */ /* 0x000fea0003800000 */
[----:B------:R-:W-:Y:S01]  /*2f620*/  BPT.TRAP 0x1 ;  /* 0x000000040000795c */ /* 0x000fe20000300000 */
.L_x_407:
[----:B------:R-:W1:Y:S02]  /*2f630*/  SYNCS.PHASECHK.TRANS64.TRYWAIT P1, [UR4+0x344d8], R8 ;  /* 0x0344d808ff0075a7 */ /* 0x000e640008020144 */
[----:B-1----:R-:W-:Y:S05]  /*2f640*/  @!P1 BRA `(.L_x_408) ;  /* 0x0000006400a09947 */ /* 0x002fea0003800000 */
.L_x_602:
        /* <DEDUP_REMOVED lines=10> */
.L_x_411:
[----:B--234-:R-:W1:Y:S02]  /*2f6f0*/  LDC R3, c[0x0][0x828] ;  /* 0x00020a00ff037b82 */ /* 0x01ce640000000800 */
[----:B-1----:R1:W-:Y:S02]  /*2f700*/  SYNCS.ARRIVE.TRANS64.RED.A0TR RZ, [UR4+0x344b8], R3 ;  /* 0x0344b803ffff79a7 */ /* 0x0023e40008300404 */
.L_x_410:
[----:B------:R-:W-:Y:S05]  /*2f710*/  BSYNC B0 ;  /* 0x0000000000007941 */ /* 0x000fea0003800000 */
.L_x_409:
[----:B------:R-:W-:Y:S05]  /*2f720*/  @!P2 BRA `(.L_x_412) ;  /* 0x000000000004a947 */ /* 0x000fea0003800000 */
[----:B------:R-:W-:Y:S01]  /*2f730*/  BPT.TRAP 0x1 ;  /* 0x000000040000795c */ /* 0x000fe20000300000 */
.L_x_412:
[----:B------:R-:W-:Y:S01]  /*2f740*/  SYNCS.ARRIVE.TRANS64.RED.A1T0 RZ, [UR7], RZ ;  /* 0x000000ffffff79a7 */ /* 0x000fe20008100407 */
[----:B------:R-:W-:Y:S05]  /*2f750*/  @!P2 BRA `(.L_x_413) ;  /* 0x000000000004a947 */ /* 0x000fea0003800000 */
[----:B------:R-:W-:Y:S01]  /*2f760*/  BPT.TRAP 0x1 ;  /* 0x000000040000795c */ /* 0x000fe20000300000 */
.L_x_413:
[----:B------:R-:W1:Y:S02]  /*2f770*/  SYNCS.PHASECHK.TRANS64.TRYWAIT P1, [UR4+0x344e0], R8 ;  /* 0x0344e008ff0075a7 */ /* 0x000e640008020144 */
[----:B-1----:R-:W-:Y:S05]  /*2f780*/  @!P1 BRA `(.L_x_414) ;  /* 0x0000006400689947 */ /* 0x002fea0003800000 */
.L_x_603:
        /* <DEDUP_REMOVED lines=10> */
.L_x_417:
[----:B--234-:R-:W1:Y:S02]  /*2f830*/  LDC R3, c[0x0][0x828] ;  /* 0x00020a00ff037b82 */ /* 0x01ce640000000800 */
[----:B-1----:R1:W-:Y:S02]  /*2f840*/  SYNCS.ARRIVE.TRANS64.RED.A0TR RZ, [UR4+0x344c0], R3 ;  /* 0x0344c003ffff79a7 */ /* 0x0023e40008300404 */
.L_x_416:
[----:B------:R-:W-:Y:S05]  /*2f850*/  BSYNC B0 ;  /* 0x0000000000007941 */ /* 0x000fea0003800000 */
.L_x_415:
[----:B------:R-:W-:Y:S05]  /*2f860*/  @!P2 BRA `(.L_x_418) ;  /* 0x000000000004a947 */ /* 0x000fea0003800000 */
[----:B------:R-:W-:Y:S01]  /*2f870*/  BPT.TRAP 0x1 ;  /* 0x000000040000795c */ /* 0x000fe20000300000 */
.L_x_418:
[----:B------:R-:W-:Y:S01]  /*2f880*/  SYNCS.ARRIVE.TRANS64.RED.A1T0 RZ, [UR8], RZ ;  /* 0x000000ffffff79a7 */ /* 0x000fe20008100408 */
[----:B------:R-:W-:Y:S05]  /*2f890*/  @!P2 BRA `(.L_x_419) ;  /* 0x000000000004a947 */ /* 0x000fea0003800000 */
[----:B------:R-:W-:Y:S01]  /*2f8a0*/  BPT.TRAP 0x1 ;  /* 0x000000040000795c */ /* 0x000fe20000300000 */
.L_x_419:
[----:B------:R-:W1:Y:S02]  /*2f8b0*/  SYNCS.PHASECHK.TRANS64.TRYWAIT P1, [UR4+0x344e8], R8 ;  /* 0x0344e808ff0075a7 */ /* 0x000e640008020144 */
[----:B-1----:R-:W-:Y:S05]  /*2f8c0*/  @!P1 BRA `(.L_x_420) ;  /* 0x0000006400309947 */ /* 0x002fea0003800000 */
.L_x_604:
        /* <DEDUP_REMOVED lines=10> */
.L_x_423:
[----:B--234-:R-:W1:Y:S02]  /*2f970*/  LDC R3, c[0x0][0x828] ;  /* 0x00020a00ff037b82 */ /* 0x01ce640000000800 */
[----:B-1----:R1:W-:Y:S02]  /*2f980*/  SYNCS.ARRIVE.TRANS64.RED.A0TR RZ, [UR4+0x344c8], R3 ;  /* 0x0344c803ffff79a7 */ /* 0x0023e40008300404 */
.L_x_422:
[----:B------:R-:W-:Y:S05]  /*2f990*/  BSYNC B0 ;  /* 0x0000000000007941 */ /* 0x000fea0003800000 */
.L_x_421:
[----:B------:R-:W-:Y:S05]  /*2f9a0*/  @!P2 BRA `(.L_x_424) ;  /* 0x000000000004a947 */ /* 0x000fea0003800000 */
[----:B------:R-:W-:Y:S01]  /*2f9b0*/  BPT.TRAP 0x1 ;  /* 0x000000040000795c */ /* 0x000fe20000300000 */
.L_x_424:
[----:B------:R-:W-:Y:S01]  /*2f9c0*/  SYNCS.ARRIVE.TRANS64.RED.A1T0 RZ, [UR9], RZ ;  /* 0x000000ffffff79a7 */ /* 0x000fe20008100409 */
[----:B------:R-:W-:Y:S01]  /*2f9d0*/  UIADD3 UR15, UR15, 0xe0, URZ ;  /* 0x000000e00f0f7890 */ /* 0x000fe2000fffe03f */
[----:B------:R-:W-:Y:S11]  /*2f9e0*/  @!P2 BRA `(.L_x_425) ;  /* 0x000000000004a947 */ /* 0x000ff60003800000 */
[----:B------:R-:W-:Y:S01]  /*2f9f0*/  BPT.TRAP 0x1 ;  /* 0x000000040000795c */ /* 0x000fe20000300000 */
.L_x_425:
[----:B------:R-:W1:Y:S02]  /*2fa00*/  SYNCS.PHASECHK.TRANS64.TRYWAIT P1, [UR4+0x344d0], R2 ;  /* 0x0344d002ff0075a7 */ /* 0x000e640008020144 */
[----:B-1----:R-:W-:Y:S05]  /*2fa10*/  @!P1 BRA `(.L_x_426) ;  /* 0x0000006000f49947 */ /* 0x002fea0003800000 */
.L_x_605:
        /* <DEDUP_REMOVED lines=9> */
.L_x_429:
[----:B--234-:R-:W1:Y:S02]  /*2fab0*/  LDC R3, c[0x0][0x828] ;  /* 0x00020a00ff037b82 */ /* 0x01ce640000000800 */
[----:B-1----:R1:W-:Y:S02]  /*2fac0*/  SYNCS.ARRIVE.TRANS64.RED.A0TR RZ, [UR4+0x344b0], R3 ;  /* 0x0344b003ffff79a7 */ /* 0x0023e40008300404 */
.L_x_428:
[----:B------:R-:W-:Y:S05]  /*2fad0*/  BSYNC B0 ;  /* 0x0000000000007941 */ /* 0x000fea0003800000 */
.L_x_427:
[----:B------:R-:W-:Y:S05]  /*2fae0*/  @!P2 BRA `(.L_x_430) ;  /* 0x000000000004a947 */ /* 0x000fea0003800000 */
[----:B------:R-:W-:Y:S01]  /*2faf0*/  BPT.TRAP 0x1 ;  /* 0x000000040000795c */ /* 0x000fe20000300000 */
.L_x_430:
[----:B------:R-:W-:Y:S01]  /*2fb00*/  SYNCS.ARRIVE.TRANS64.RED.A1T0 RZ, [UR6], RZ ;  /* 0x000000ffffff79a7 */ /* 0x000fe20008100406 */
[----:B------:R-:W-:Y:S05]  /*2fb10*/  @!P2 BRA `(.L_x_431) ;  /* 0x000000000004a947 */ /* 0x000fea0003800000 */
[----:B------:R-:W-:Y:S01]  /*2fb20*/  BPT.TRAP 0x1 ;  /* 0x000000040000795c */ /* 0x000fe20000300000 */
.L_x_431:
[----:B------:R-:W1:Y:S02]  /*2fb30*/  SYNCS.PHASECHK.TRANS64.TRYWAIT P1, [UR4+0x344d8], R2 ;  /* 0x0344d802ff0075a7 */ /* 0x000e640008020144 */
[----:B-1----:R-:W-:Y:S05]  /*2fb40*/  @!P1 BRA `(.L_x_432) ;  /* 0x0000006000c09947 */ /* 0x002fea0003800000 */
.L_x_606:
        /* <DEDUP_REMOVED lines=10> */
.L_x_435:
[----:B--234-:R-:W1:Y:S02]  /*2fbf0*/  LDC R3, c[0x0][0x828] ;  /* 0x00020a00ff037b82 */ /* 0x01ce640000000800 */
[----:B-1----:R1:W-:Y:S02]  /*2fc00*/  SYNCS.ARRIVE.TRANS64.RED.A0TR RZ, [UR4+0x344b8], R3 ;  /* 0x0344b803ffff79a7 */ /* 0x0023e40008300404 */
.L_x_434:
[----:B------:R-:W-:Y:S05]  /*2fc10*/  BSYNC B0 ;  /* 0x0000000000007941 */ /* 0x000fea0003800000 */
.L_x_433:
[----:B------:R-:W-:Y:S05]  /*2fc20*/  @!P2 BRA `(.L_x_436) ;  /* 0x000000000004a947 */ /* 0x000fea0003800000 */
[----:B------:R-:W-:Y:S01]  /*2fc30*/  BPT.TRAP 0x1 ;  /* 0x000000040000795c */ /* 0x000fe20000300000 */
.L_x_436:
[----:B------:R-:W-:Y:S01]  /*2fc40*/  SYNCS.ARRIVE.TRANS64.RED.A1T0 RZ, [UR7], RZ ;  /* 0x000000ffffff79a7 */ /* 0x000fe20008100407 */
[----:B------:R-:W-:Y:S05]  /*2fc50*/  @!P2 BRA `(.L_x_437) ;  /* 0x000000000004a947 */ /* 0x000fea0003800000 */
[----:B------:R-:W-:Y:S01]  /*2fc60*/  BPT.TRAP 0x1 ;  /* 0x000000040000795c */ /* 0x000fe20000300000 */
.L_x_437:
[----:B------:R-:W1:Y:S02]  /*2fc70*/  SYNCS.PHASECHK.TRANS64.TRYWAIT P1, [UR4+0x344e0], R2 ;  /* 0x0344e002ff0075a7 */ /* 0x000e640008020144 */
[----:B-1----:R-:W-:Y:S05]  /*2fc80*/  @!P1 BRA `(.L_x_438) ;  /* 0x0000006000889947 */ /* 0x002fea0003800000 */
.L_x_607:
[----:B------:R-:W-:Y:S04]  /*2fc90*/  BSSY B0, `(.L_x_439) ;  /* 0x000000d000007945 */ /* 0x000fe80003800000 */
[----:B------:R-:W-:Y:S05]  /*2fca0*/  @P0 BRA `(.L_x_440) ;  /* 0x00000000002c0947 */ /* 0x000fea0003800000 */
[----:B------:R-:W-:Y:S02]  /*2fcb0*/  UIADD3 UR18, UR14, 0x80, URZ ;  /* 0x000000800e127890 */ /* 0x000fe4000fffe03f */
[----:B------:R-:W-:Y:S01]  /*2fcc0*/  UIADD3 UR16, UR4, 0x32000, URZ ;  /* 0x0003200004107890 */ /* 0x000fe2000fffe03f */
[----:B------:R-:W-:Y:S01]  /*2fcd0*/  UMOV UR6, 0x0 ;  /* 0x0000000000067882 */ /* 0x000fe20000000000 */
[----:B------:R-:W-:Y:S01]  /*2fce0*/  UMOV UR7, 0x10000000 ;  /* 0x1000000000077882 */ /* 0x000fe20000000000 */
[----:B------:R-:W-:Y:S01]  /*2fcf0*/  UMOV UR17, UR21 ;  /* 0x0000001500117c82 */ /* 0x000fe20008000000 */
[----:B------:R-:W-:-:S05]  /*2fd00*/  UMOV UR19, UR15 ;  /* 0x0000000f00137c82 */ /* 0x000fca0008000000 */
[----:B------:R1:W-:Y:S02]  /*2fd10*/  UTMALDG.2D [UR16], [UR10], desc[UR6] ;  /* 0x000006100a0075b4 */ /* 0x0003e40008009000 */
[----:B-1----:R-:W-:Y:S05]  /*2fd20*/  @!P2 BRA `(.L_x_441) ;  /* 0x000000000004a947 */ /* 0x002fea0003800000 */
[----:B------:R-:W-:Y:S01]  /*2fd30*/  BPT.TRAP 0x1 ;  /* 0x000000040000795c */ /* 0x000fe20000300000 */
.L_x_441:
[----:B--234-:R-:W1:Y:S02]  /*2fd40*/  LDC R3, c[0x0][0x828] ;  /* 0x00020a00ff037b82 */ /* 0x01ce640000000800 */
[----:B-1----:R1:W-:Y:S02]  /*2fd50*/  SYNCS.ARRIVE.TRANS64.RED.A0TR RZ, [UR4+0x344c0], R3 ;  /* 0x0344c003ffff79a7 */ /* 0x0023e40008300404 */
.L_x_440:
[----:B------:R-:W-:Y:S05]  /*2fd60*/  BSYNC B0 ;  /* 0x0000000000007941 */ /* 0x000fea0003800000 */
.L_x_439:
[----:B------:R-:W-:Y:S05]  /*2fd70*/  @!P2 BRA `(.L_x_442) ;  /* 0x000000000004a947 */ /* 0x000fea0003800000 */
[----:B------:R-:W-:Y:S01]  /*2fd80*/  BPT.TRAP 0x1 ;  /* 0x000000040000795c */ /* 0x000fe20000300000 */
.L_x_442:
[----:B------:R-:W-:Y:S01]  /*2fd90*/  SYNCS.ARRIVE.TRANS64.RED.A1T0 RZ, [UR8], RZ ;  /* 0x000000ffffff79a7 */ /* 0x000fe20008100408 */
[----:B------:R-:W-:Y:S05]  /*2fda0*/  @!P2 BRA `(.L_x_443) ;  /* 0x000000000004a947 */ /* 0x000fea0003800000 */
[----:B------:R-:W-:Y:S01]  /*2fdb0*/  BPT.TRAP 0x1 ;  /* 0x000000040000795c */ /* 0x000fe20000300000 */
.L_x_443:
[----:B------:R-:W1:Y:S02]  /*2fdc0*/  SYNCS.PHASECHK.TRANS64.TRYWAIT P1, [UR4+0x344e8], R2 ;  /* 0x0344e802ff0075a7 */ /* 0x000e640008020144 */
[----:B-1----:R-:W-:Y:S05]  /*2fdd0*/  @!P1 BRA `(.L_x_444) ;  /* 0x00000060004c9947 */ /* 0x002fea0003800000 */
.L_x_608:
        /* <DEDUP_REMOVED lines=11> */
.L_x_447:
[----:B------:R-:W1:Y:S02]  /*2fe90*/  LDC R2, c[0x0][0x828] ;  /* 0x00020a00ff027b82 */ /* 0x000e640000000800 */
[----:B-1----:R1:W-:Y:S02]  /*2fea0*/  SYNCS.ARRIVE.TRANS64.RED.A0TR RZ, [UR4+0x344c8], R2 ;  /* 0x0344c802ffff79a7 */ /* 0x0023e40008300404 */
.L_x_446:
[----:B------:R-:W-:Y:S05]  /*2feb0*/  BSYNC B0 ;  /* 0x0000000000007941 */ /* 0x000fea0003800000 */
.L_x_445:
[----:B------:R-:W-:Y:S05]  /*2fec0*/  @!P2 BRA `(.L_x_448) ;  /* 0x000000000004a947 */ /* 0x000fea0003800000 */
[----:B------:R-:W-:Y:S01]  /*2fed0*/  BPT.TRAP 0x1 ;  /* 0x000000040000795c */ /* 0x000fe20000300000 */
.L_x_448:
[----:B------:R-:W-:Y:S01]  /*2fee0*/  ISETP.NE.AND P0, PT, R7, RZ, PT ;  /* 0x000000ff0700720c */ /* 0x000fe20003f05270 */
[----:B------:R-:W-:Y:S01]  /*2fef0*/  SYNCS.ARRIVE.TRANS64.RED.A1T0 RZ, [UR9], RZ ;  /* 0x000000ffffff79a7 */ /* 0x000fe20008100409 */
[CC--:B------:R-:W-:Y:S02]  /*2ff00*/  ISETP.NE.AND P3, PT, R18.reuse, R6.reuse, PT ;  /* 0x000000061200720c */ /* 0x0c0fe40003f65270 */
[----:B------:R-:W-:-:S13]  /*2ff10*/  ISETP.EQ.OR P0, PT, R18, R6, !P0 ;  /* 0x000000061200720c */ /* 0x000fda0004702670 */
[----:B------:R-:W-:Y:S05]  /*2ff20*/  @P0 BRA `(.L_x_449) ;  /* 0x0000000400040947 */ /* 0x000fea0003800000 */
[----:B------:R-:W-:Y:S01]  /*2ff30*/  ELECT P0, URZ, PT ;  /* 0x00000000003f782f */ /* 0x000fe20003800000 */
[----:B------:R-:W-:-:S12]  /*2ff40*/  BSSY B0, `(.L_x_450) ;  /* 0x0000032000007945 */ /* 0x000fd80003800000 */
[----:B------:R-:W-:Y:S05]  /*2ff50*/  @!P0 BRA `(.L_x_451) ;  /* 0x0000000000c08947 */ /* 0x000fea0003800000 */
[----:B-1234-:R-:W1:Y:S08]  /*2ff60*/  LDC.64 R2, c[0x0][0x290] ;  /* 0x0000a400ff027b82 */ /* 0x01ee700000000a00 */
[----:B------:R-:W2:Y:S08]  /*2ff70*/  LDC.64 R10, c[0x0][0x808] ;  /* 0x00020200ff0a7b82 */ /* 0x000eb00000000a00 */
[----:B------:R-:W3:Y:S01]  /*2ff80*/  LDC.64 R14, c[0x0][0x810] ;  /* 0x00020400ff0e7b82 */ /* 0x000ee20000000a00 */
[----:B-1----:R-:W-:-:S05]  /*2ff90*/  IMAD.WIDE R2, R6, 0xc, R2 ;  /* 0x0000000c06027825 */ /* 0x002fca00078e0202 */
[----:B------:R1:W5:Y:S04]  /*2ffa0*/  LDG.E R12, desc[UR38][R2.64] ;  /* 0x00000026020c7981 */ /* 0x000368000c1e1900 */
[----:B-----5:R1:W5:Y:S01]  /*2ffb0*/  LDG.E R13, desc[UR38][R2.64+0x4] ;  /* 0x00000426020d7981 */ /* 0x020362000c1e1900 */
[----:B--2---:R-:W-:Y:S02]  /*2ffc0*/  ISETP.NE.U32.AND P0, PT, R10, RZ, PT ;  /* 0x000000ff0a00720c */ /* 0x004fe40003f05070 */
[----:B------:R-:W-:Y:S02]  /*2ffd0*/  SHF.R.S32.HI R9, RZ, 0x1f, R6 ;  /* 0x0000001fff097819 */ /* 0x000fe40000011406 */
[----:B------:R-:W-:Y:S02]  /*2ffe0*/  ISETP.NE.AND.EX P0, PT, R11, RZ, PT, P0 ;  /* 0x000000ff0b00720c */ /* 0x000fe40003f05300 */
[----:B---3--:R-:W-:-:S04]  /*2fff0*/  ISETP.NE.U32.AND P1, PT, R14, RZ, PT ;  /* 0x000000ff0e00720c */ /* 0x008fc80003f25070 */
[----:B------:R-:W-:-:S07]  /*30000*/  ISETP.NE.AND.EX P1, PT, R15, RZ, PT, P1 ;  /* 0x000000ff0f00720c */ /* 0x000fce0003f25310 */
[----:B-1----:R-:W-:Y:S06]  /*30010*/  @!P0 BRA `(.L_x_452) ;  /* 0x0000000000108947 */ /* 0x002fec0003800000 */
[----:B------:R-:W-:-:S04]  /*30020*/  LEA R2, P0, R6, R10, 0x3 ;  /* 0x0000000a06027211 */ /* 0x000fc800078018ff */
[----:B------:R-:W-:-:S06]  /*30030*/  LEA.HI.X R3, R6, R11, R9, 0x3, P0 ;  /* 0x0000000b06037211 */ /* 0x000fcc00000f1c09 */
[----:B------:R-:W2:Y:S04]  /*30040*/  LDG.E.64 R2, desc[UR38][R2.64] ;  /* 0x0000002602027981 */ /* 0x000ea8000c1e1b00 */
[----:B--2---:R1:W-:Y:S02]  /*30050*/  STS.64 [UR5], R2 ;  /* 0x00000002ff007988 */ /* 0x0043e40008000a05 */
.L_x_452:
[----:B------:R-:W-:Y:S05]  /*30060*/  @!P1 BRA `(.L_x_451) ;  /* 0x00000000007c9947 */ /* 0x000fea0003800000 */
[----:B-1----:R-:W-:-:S04]  /*30070*/  LEA R2, P0, R6, R14, 0x3 ;  /* 0x0000000e06027211 */ /* 0x002fc800078018ff */
[----:B------:R-:W-:Y:S02]  /*30080*/  LEA.HI.X R3, R6, R15, R9, 0x3, P0 ;  /* 0x0000000f06037211 */ /* 0x000fe400000f1c09 */
[----:B------:R-:W1:Y:S04]  /*30090*/  LDS R9, [UR5+0x1c] ;  /* 0x00001c05ff097984 */ /* 0x000e680008000800 */
[----:B------:R-:W2:Y:S01]  /*300a0*/  LDG.E.64 R2, desc[UR38][R2.64] ;  /* 0x0000002602027981 */ /* 0x000ea2000c1e1b00 */
[----:B------:R-:W-:Y:S02]  /*300b0*/  MOV R18, UR5 ;  /* 0x0000000500127c02 */ /* 0x000fe40008000f00 */
[----:B------:R-:W-:Y:S02]  /*300c0*/  CS2R R14, SRZ ;  /* 0x00000000000e7805 */ /* 0x000fe4000001ff00 */
[----:B------:R-:W-:Y:S01]  /*300d0*/  IADD3 R12, R12, -0x1, RZ ;  /* 0xffffffff0c0c7810 */ /* 0x000fe20007ffe0ff */
[----:B------:R-:W-:Y:S01]  /*300e0*/  STS [UR5+0x30], RZ ;  /* 0x000030ffff007988 */ /* 0x000fe20008000805 */
[----:B------:R-:W-:-:S02]  /*300f0*/  SHF.R.U64 R18, R18, 0x4, RZ ;  /* 0x0000000412127819 */ /* 0x000fc400000012ff */
[----:B-----5:R-:W-:-:S03]  /*30100*/  IADD3 R13, R13, -0x1, RZ ;  /* 0xffffffff0d0d7810 */ /* 0x020fc60007ffe0ff */
[----:B------:R-:W-:Y:S04]  /*30110*/  STS [UR5+0x10], R18 ;  /* 0x00001012ff007988 */ /* 0x000fe80008000805 */
[----:B------:R-:W-:Y:S04]  /*30120*/  STS.128 [UR5+0x20], R12 ;  /* 0x0000200cff007988 */ /* 0x000fe80008000c05 */
        /* <DEDUP_REMOVED lines=9> */
[----:B------:R-:W-:Y:S04]  /*301c0*/  STS [UR5+0x1c], R9 ;  /* 0x00001c09ff007988 */ /* 0x000fe80008000805 */
[----:B------:R-:W1:Y:S02]  /*301d0*/  LDS R10, [UR5+0x1c] ;  /* 0x00001c05ff0a7984 */ /* 0x000e640008000800 */
[----:B-1----:R-:W-:-:S05]  /*301e0*/  LOP3.LUT R10, R10, 0xf0, RZ, 0xb8, !PT ;  /* 0x000000f00a0a7812 */ /* 0x002fca00078eb8ff */
[----:B------:R-:W-:Y:S04]  /*301f0*/  STS [UR5+0x1c], R10 ;  /* 0x00001c0aff007988 */ /* 0x000fe80008000805 */
[----:B------:R-:W1:Y:S02]  /*30200*/  LDS R11, [UR5+0x1c] ;  /* 0x00001c05ff0b7984 */ /* 0x000e640008000800 */
[----:B-1----:R-:W-:-:S05]  /*30210*/  LOP3.LUT R19, R11, 0xf00, RZ, 0xb8, !PT ;  /* 0x00000f000b137812 */ /* 0x002fca00078eb8ff */
[----:B------:R-:W-:Y:S04]  /*30220*/  STS.64 [UR5+0x18], R18 ;  /* 0x00001812ff007988 */ /* 0x000fe80008000a05 */
[----:B------:R-:W1:Y:S02]  /*30230*/  LDS R11, [UR5+0x1c] ;  /* 0x00001c05ff0b7984 */ /* 0x000e640008000800 */
[----:B-1----:R-:W-:-:S05]  /*30240*/  LOP3.LUT R2, R11, 0xf000, RZ, 0xb8, !PT ;  /* 0x0000f0000b027812 */ /* 0x002fca00078eb8ff */
[----:B------:R1:W-:Y:S02]  /*30250*/  STS [UR5+0x1c], R2 ;  /* 0x00001c02ff007988 */ /* 0x0003e40008000805 */
.L_x_451:
[----:B------:R-:W-:Y:S05]  /*30260*/  BSYNC B0 ;  /* 0x0000000000007941 */ /* 0x000fea0003800000 */
.L_x_450:
[----:B-1----:R-:W1:Y:S01]  /*30270*/  S2R R2, SR_LANEID ;  /* 0x0000000000027919 */ /* 0x002e620000000000 */
[----:B------:R-:W-:Y:S01]  /*30280*/  NOP ;  /* 0x0000000000007918 */ /* 0x000fe20000000000 */
[----:B------:R-:W-:Y:S01]  /*30290*/  ELECT P0, URZ, PT ;  /* 0x00000000003f782f */ /* 0x000fe20003800000 */
[----:B------:R-:W-:Y:S01]  /*302a0*/  BSSY B0, `(.L_x_453) ;  /* 0x0000008000007945 */ /* 0x000fe20003800000 */
[----:B-1----:R-:W-:-:S04]  /*302b0*/  SHF.L.U32 R10, R2, 0x2, RZ ;  /* 0x00000002020a7819 */ /* 0x002fc800000006ff */
[----:B------:R-:W-:Y:S01]  /*302c0*/  IADD3 R2, P1, R10, UR10, RZ ;  /* 0x0000000a0a027c10 */ /* 0x000fe2000ff3e0ff */
[----:B------:R1:W1:Y:S04]  /*302d0*/  LDS R9, [R10+UR5] ;  /* 0x000000050a097984 */ /* 0x0002680008000800 */
[----:B--234-:R-:W-:Y:S02]  /*302e0*/  IMAD.X R3, RZ, RZ, UR11, P1 ;  /* 0x0000000bff037e24 */ /* 0x01cfe400088e06ff */
[----:B------:R-:W-:Y:S06]  /*302f0*/  @!P0 BRA `(.L_x_454) ;  /* 0x0000000000088947 */ /* 0x000fec0003800000 */
[----:B------:R0:W-:Y:S01]  /*30300*/  UTMACMDFLUSH ;  /* 0x00000000000079b7 */ /* 0x0001e20000000000 */
[----:B------:R-:W-:-:S04]  /*30310*/  DEPBAR.LE SB0, 0x0 ;  /* 0x000080000000791a */ /* 0x000fc80000000000 */
.L_x_454:
[----:B------:R-:W-:Y:S05]  /*30320*/  BSYNC B0 ;  /* 0x0000000000007941 */ /* 0x000fea0003800000 */
.L_x_453:
[----:B-1----:R1:W5:Y:S02]  /*30330*/  ATOMG.E.EXCH.STRONG.GPU PT, RZ, [R2], R9 ;  /* 0x0000000902ff73a8 */ /* 0x00236400041ee100 */
.L_x_449:
[----:B-1----:R-:W2:Y:S01]  /*30340*/  LDL.LU R2, [R1+0x600] ;  /* 0x0006000001027983 */ /* 0x002ea20000300800 */
[----:B------:R-:W-:Y:S01]  /*30350*/  ISETP.NE.AND P1, PT, R7, RZ, PT ;  /* 0x000000ff0700720c */ /* 0x000fe20003f25270 */
[----:B------:R-:W-:Y:S01]  /*30360*/  IMAD.MOV.U32 R18, RZ, RZ, R6 ;  /* 0x000000ffff127224 */ /* 0x000fe200078e0006 */
[----:B------:R-:W-:Y:S02]  /*30370*/  MOV R16, R4 ;  /* 0x0000000400107202 */ /* 0x000fe40000000f00 */
[----:B------:R-:W-:Y:S02]  /*30380*/  MOV R17, R5 ;  /* 0x0000000500117202 */ /* 0x000fe40000000f00 */
[----:B--234-:R-:W-:Y:S02]  /*30390*/  IADD3 R3, R2, 0x1, RZ ;  /* 0x0000000102037810 */ /* 0x01cfe40007ffe0ff */
[----:B------:R-:W-:Y:S02]  /*303a0*/  SEL R2, RZ, 0x1, !P3 ;  /* 0x00000001ff027807 */ /* 0x000fe40005800000 */
[----:B------:R-:W-:-:S04]  /*303b0*/  ISETP.NE.AND P0, PT, R3, 0x8, PT ;  /* 0x000000080300780c */ /* 0x000fc80003f05270 */
[----:B------:R-:W-:Y:S02]  /*303c0*/  SEL R3, R3, RZ, P0 ;  /* 0x000000ff03037207 */ /* 0x000fe40000000000 */
[----:B------:R-:W-:-:S03]  /*303d0*/  SEL R9, RZ, 0x1, P0 ;  /* 0x00000001ff097807 */ /* 0x000fc60000000000 */
[----:B------:R1:W-:Y:S01]  /*303e0*/  STL [R1+0x600], R3 ;  /* 0x0006000301007387 */ /* 0x0003e20000100800 */
[----:B------:R-:W-:Y:S01]  /*303f0*/  LOP3.LUT R0, R0, R9, RZ, 0x3c, !PT ;  /* 0x0000000900007212 */ /* 0x000fe200078e3cff */
[----:B------:R-:W-:Y:S06]  /*30400*/  @P1 BRA `(.L_x_455) ;  /* 0xffffffcc00a41947 */ /* 0x000fec000383ffff */
[----:B-----5:R-:W-:Y:S01]  /*30410*/  ELECT P0, URZ, PT ;  /* 0x00000000003f782f */ /* 0x020fe20003800000 */
[----:B------:R-:W-:-:S12]  /*30420*/  BSSY B0, `(.L_x_456) ;  /* 0x0000017000007945 */ /* 0x000fd80003800000 */
[----:B------:R-:W-:Y:S05]  /*30430*/  @!P0 BRA `(.L_x_457) ;  /* 0x0000000000548947 */ /* 0x000fea0003800000 */
[----:B------:R-:W-:Y:S05]  /*30440*/  @!P2 BRA `(.L_x_458) ;  /* 0x000000000004a947 */ /* 0x000fea0003800000 */
[----:B------:R-:W-:Y:S01]  /*30450*/  BPT.TRAP 0x1 ;  /* 0x000000040000795c */ /* 0x000fe20000300000 */
.L_x_458:
[----:B------:R-:W2:Y:S02]  /*30460*/  SYNCS.PHASECHK.TRANS64.TRYWAIT P0, [UR4+0x344d0], R8 ;  /* 0x0344d008ff0075a7 */ /* 0x000ea40008000144 */
[----:B--2---:R-:W-:Y:S05]  /*30470*/  @!P0 BRA `(.L_x_459) ;  /* 0x0000005800bc8947 */ /* 0x004fea0003800000 */
.L_x_609:
[----:B------:R-:W-:Y:S05]  /*30480*/  @!P2 BRA `(.L_x_460) ;  /* 0x000000000004a947 */ /* 0x000fea0003800000 */
[----:B------:R-:W-:Y:S01]  /*30490*/  BPT.TRAP 0x1 ;  /* 0x000000040000795c */ /* 0x000fe20000300000 */
.L_x_460:
[----:B------:R-:W2:Y:S02]  /*304a0*/  SYNCS.PHASECHK.TRANS64.TRYWAIT P0, [UR4+0x344d8], R8 ;  /* 0x0344d808ff0075a7 */ /* 0x000ea40008000144 */
[----:B--2---:R-:W-:Y:S05]  /*304b0*/  @!P0 BRA `(.L_x_461) ;  /* 0x0000005800c48947 */ /* 0x004fea0003800000 */
.L_x_610:
[----:B------:R-:W-:Y:S05]  /*304c0*/  @!P2 BRA `(.L_x_462) ;  /* 0x000000000004a947 */ /* 0x000fea0003800000 */
[----:B------:R-:W-:Y:S01]  /*304d0*/  BPT.TRAP 0x1 ;  /* 0x000000040000795c */ /* 0x000fe20000300000 */
.L_x_462:
[----:B------:R-:W2:Y:S02]  /*304e0*/  SYNCS.PHASECHK.TRANS64.TRYWAIT P0, [UR4+0x344e0], R8 ;  /* 0x0344e008ff0075a7 */ /* 0x000ea40008000144 */
[----:B--2---:R-:W-:Y:S05]  /*304f0*/  @!P0 BRA `(.L_x_463) ;  /* 0x0000005800cc8947 */ /* 0x004fea0003800000 */
.L_x_611:
[----:B------:R-:W-:Y:S05]  /*30500*/  @!P2 BRA `(.L_x_464) ;  /* 0x000000000004a947 */ /* 0x000fea0003800000 */
[----:B------:R-:W-:Y:S01]  /*30510*/  BPT.TRAP 0x1 ;  /* 0x000000040000795c */ /* 0x000fe20000300000 */
.L_x_464:
[----:B------:R-:W-:-:S04]  /*30520*/  MOV R0, 0x1 ;  /* 0x0000000100007802 */ /* 0x000fc80000000f00 */
[----:B------:R-:W-:-:S07]  /*30530*/  SHF.L.U32 R0, R0, 0x1f, RZ ;  /* 0x0000001f00007819 */ /* 0x000fce00000006ff */
.L_x_465:
[----:B-1----:R-:W-:-:S04]  /*30540*/  MOV R3, UR4 ;  /* 0x0000000400037c02 */ /* 0x002fc80008000f00 */
[----:B------:R1:W2:Y:S03]  /*30550*/  SYNCS.PHASECHK.TRANS64.TRYWAIT P0, [R3+URZ+0x344e8], R0 ;  /* 0x0344e800030075a7 */ /* 0x0002a6000800017f */
[----:B--2---:R-:W-:Y:S05]  /*30560*/  @!P0 NANOSLEEP.SYNCS 0x989680 ;  /* 0x009896800000895d */ /* 0x004fea0003900000 */
[----:B------:R-:W2:Y:S02]  /*30570*/  @!P0 SYNCS.PHASECHK.TRANS64 P0, [R3+URZ+0x344e8], R0 ;  /* 0x0344e800030085a7 */ /* 0x000ea4000800007f */
[----:B--2---:R-:W-:Y:S05]  /*30580*/  @!P0 BRA `(.L_x_465) ;  /* 0xfffffffc00ec8947 */ /* 0x004fea000383ffff */
.L_x_457:
[----:B------:R-:W-:Y:S05]  /*30590*/  BSYNC B0 ;  /* 0x0000000000007941 */ /* 0x000fea0003800000 */
.L_x_456:
[----:B------:R-:W-:Y:S05]  /*305a0*/  EXIT ;  /* 0x000000000000794d */ /* 0x000fea0003800000 */
.L_x_242:
[----:B------:R-:W1:Y:S01]  /*305b0*/  S2UR UR4, SR_CTAID.Y ;  /* 0x00000000000479c3 */ /* 0x000e620000002600 */
[----:B------:R-:W3:Y:S01]  /*305c0*/  S2R R0, SR_LANEID ;  /* 0x0000000000007919 */ /* 0x000ee20000000000 */
[----:B------:R-:W-:Y:S01]  /*305d0*/  ELECT P0, URZ, PT ;  /* 0x00000000003f782f */ /* 0x000fe20003800000 */
[----:B------:R-:W-:Y:S01]  /*305e0*/  BSSY B0, `(.L_x_466) ;  /* 0x000003b000007945 */ /* 0x000fe20003800000 */
[----:B------:R-:W-:Y:S01]  /*305f0*/  ULDC.64 UR12, c[0x0][0x508] ;  /* 0x00014200000c7ab9 */ /* 0x000fe20000000a00 */
[----:B-1----:R-:W-:-:S04]  /*30600*/  UIMAD UR4, UR4, UR60, UR58 ;  /* 0x0000003c040472a4 */ /* 0x002fc8000f8e023a */
[----:B------:R-:W-:-:S06]  /*30610*/  UIMAD.WIDE UR12, UR4, 0x80, UR12 ;  /* 0x00000080040c78a5 */ /* 0x000fcc000f8e020c */
[----:B------:R-:W-:Y:S06]  /*30620*/  @!P0 BRA `(.L_x_467) ;  /* 0x0000000000d88947 */ /* 0x000fec0003800000 */
[----:B------:R1:W-:Y:S01]  /*30630*/  STL [R1+0x608], R13 ;  /* 0x0006080d01007387 */ /* 0x0003e20000100800 */
[----:B------:R-:W4:Y:S01]  /*30640*/  LDC.64 R14, c[0x0][0x358] ;  /* 0x0000d600ff0e7b82 */ /* 0x000f220000000a00 */
[----:B------:R-:W-:Y:S02]  /*30650*/  UMOV UR4, 0x400 ;  /* 0x0000040000047882 */ /* 0x000fe40000000000 */
[----:B------:R3:W-:Y:S01]  /*30660*/  STL [R1+0x604], R11 ;  /* 0x0006040b01007387 */ /* 0x0007e20000100800 */
[----:B--2---:R-:W-:-:S04]  /*30670*/  ULEA UR4, UR49, UR4, 0x18 ;  /* 0x0000000431047291 */ /* 0x004fc8000f8ec03f */
[----:B------:R-:W2:Y:S08]  /*30680*/  LDC.64 R8, c[0x0][0x340] ;  /* 0x0000d000ff087b82 */ /* 0x000eb00000000a00 */
[----:B-1----:R-:W4:Y:S08]  /*30690*/  LDC.64 R12, c[0x0][0x350] ;  /* 0x0000d400ff0c7b82 */ /* 0x002f300000000a00 */
[----:B---3--:R-:W2:Y:S08]  /*306a0*/  LDC.64 R10, c[0x0][0x348] ;  /* 0x0000d200ff0a7b82 */ /* 0x008eb00000000a00 */
[----:B------:R-:W1:Y:S01]  /*306b0*/  LDC.64 R32, c[0x0][0x300] ;  /* 0x0000c000ff207b82 */ /* 0x000e620000000a00 */
[----:B----4-:R3:W-:Y:S07]  /*306c0*/  STS.128 [UR4+0x34650], R12 ;  /* 0x0346500cff007988 */ /* 0x0107ee0008000c04 */
[----:B------:R-:W1:Y:S01]  /*306d0*/  LDC.64 R34, c[0x0][0x308] ;  /* 0x0000c200ff227b82 */ /* 0x000e620000000a00 */
[----:B--2---:R2:W-:Y:S07]  /*306e0*/  STS.128 [UR4+0x34640], R8 ;  /* 0x03464008ff007988 */ /* 0x0045ee0008000c04 */
[----:B------:R-:W4:Y:S08]  /*306f0*/  LDC.64 R28, c[0x0][0x310] ;  /* 0x0000c400ff1c7b82 */ /* 0x000f300000000a00 */
[----:B---3--:R-:W3:Y:S08]  /*30700*/  LDC.64 R12, c[0x0][0x420] ;  /* 0x00010800ff0c7b82 */ /* 0x008ef00000000a00 */
[----:B------:R-:W3:Y:S01]  /*30710*/  LDC.64 R14, c[0x0][0x428] ;  /* 0x00010a00ff0e7b82 */ /* 0x000ee20000000a00 */
[----:B-1----:R-:W-:Y:S07]  /*30720*/  STS.128 [UR4+0x34600], R32 ;  /* 0x03460020ff007988 */ /* 0x002fee0008000c04 */
[----:B--2---:R-:W1:Y:S08]  /*30730*/  LDC.64 R8, c[0x0][0x430] ;  /* 0x00010c00ff087b82 */ /* 0x004e700000000a00 */
[----:B------:R-:W1:Y:S01]  /*30740*/  LDC.64 R10, c[0x0][0x438] ;  /* 0x00010e00ff0a7b82 */ /* 0x000e620000000a00 */
[----:B---3--:R2:W-:Y:S07]  /*30750*/  STS.128 [UR4+0x346a0], R12 ;  /* 0x0346a00cff007988 */ /* 0x0085ee0008000c04 */
[----:B------:R-:W4:Y:S08]  /*30760*/  LDC.64 R30, c[0x0][0x318] ;  /* 0x0000c600ff1e7b82 */ /* 0x000f300000000a00 */
[----:B------:R-:W3:Y:S01]  /*30770*/  LDC.64 R24, c[0x0][0x320] ;  /* 0x0000c800ff187b82 */ /* 0x000ee20000000a00 */
[----:B--2---:R2:W5:Y:S07]  /*30780*/  LDL.LU R13, [R1+0x608] ;  /* 0x00060800010d7983 */ /* 0x00456e0000300800 */
[----:B------:R-:W3:Y:S01]  /*30790*/  LDC.64 R26, c[0x0][0x328] ;  /* 0x0000ca00ff1a7b82 */ /* 0x000ee20000000a00 */
[----:B-1----:R1:W-:Y:S07]  /*307a0*/  STS.128 [UR4+0x346b0], R8 ;  /* 0x0346b008ff007988 */ /* 0x0023ee0008000c04 */
[----:B------:R-:W2:Y:S01]  /*307b0*/  LDC.64 R4, c[0x0][0x330] ;  /* 0x0000cc00ff047b82 */ /* 0x000ea20000000a00 */
[----:B----4-:R4:W-:Y:S04]  /*307c0*/  STS.128 [UR4+0x34610], R28 ;  /* 0x0346101cff007988 */ /* 0x0109e80008000c04 */
[----:B-1----:R1:W5:Y:S03]  /*307d0*/  LDL.LU R11, [R1+0x604] ;  /* 0x00060400010b7983 */ /* 0x0023660000300800 */
[----:B------:R-:W2:Y:S01]  /*307e0*/  LDC.64 R6, c[0x0][0x338] ;  /* 0x0000ce00ff067b82 */ /* 0x000ea20000000a00 */
[----:B---3--:R3:W-:Y:S07]  /*307f0*/  STS.128 [UR4+0x34620], R24 ;  /* 0x03462018ff007988 */ /* 0x0087ee0008000c04 */
[----:B------:R-:W1:Y:S08]  /*30800*/  LDC.64 R32, c[0x0][0x360] ;  /* 0x0000d800ff207b82 */ /* 0x000e700000000a00 */
[----:B------:R-:W1:Y:S01]  /*30810*/  LDC.64 R34, c[0x0][0x368] ;  /* 0x0000da00ff227b82 */ /* 0x000e620000000a00 */
[----:B--2---:R2:W-:Y:S07]  /*30820*/  STS.128 [UR4+0x34630], R4 ;  /* 0x03463004ff007988 */ /* 0x0045ee0008000c04 */
[----:B----4-:R-:W4:Y:S08]  /*30830*/  LDC.64 R28, c[0x0][0x370] ;  /* 0x0000dc00ff1c7b82 */ /* 0x010f300000000a00 */
[----:B------:R-:W4:Y:S08]  /*30840*/  LDC.64 R30, c[0x0][0x378] ;  /* 0x0000de00ff1e7b82 */ /* 0x000f300000000a00 */
[----:B---3--:R-:W3:Y:S01]  /*30850*/  LDC.64 R24, c[0x0][0x400] ;  /* 0x00010000ff187b82 */ /* 0x008ee20000000a00 */
[----:B-1----:R1:W-:Y:S07]  /*30860*/  STS.128 [UR4+0x34660], R32 ;  /* 0x03466020ff007988 */ /* 0x0023ee0008000c04 */
[----:B------:R-:W3:Y:S08]  /*30870*/  LDC.64 R26, c[0x0][0x408] ;  /* 0x00010200ff1a7b82 */ /* 0x000ef00000000a00 */
[----:B--2---:R-:W2:Y:S01]  /*30880*/  LDC.64 R4, c[0x0][0x410] ;  /* 0x00010400ff047b82 */ /* 0x004ea20000000a00 */
[----:B----4-:R4:W-:Y:S07]  /*30890*/  STS.128 [UR4+0x34670], R28 ;  /* 0x0346701cff007988 */ /* 0x0109ee0008000c04 */
[----:B------:R-:W2:Y:S01]  /*308a0*/  LDC.64 R6, c[0x0][0x418] ;  /* 0x00010600ff067b82 */ /* 0x000ea20000000a00 */
[----:B---3--:R3:W-:Y:S07]  /*308b0*/  STS.128 [UR4+0x34680], R24 ;  /* 0x03468018ff007988 */ /* 0x0087ee0008000c04 */
[----:B-1----:R-:W1:Y:S08]  /*308c0*/  LDC.64 R32, c[0x0][0x440] ;  /* 0x00011000ff207b82 */ /* 0x002e700000000a00 */
[----:B------:R-:W1:Y:S01]  /*308d0*/  LDC.64 R34, c[0x0][0x448] ;  /* 0x00011200ff227b82 */ /* 0x000e620000000a00 */
[----:B--2---:R2:W-:Y:S07]  /*308e0*/  STS.128 [UR4+0x34690], R4 ;  /* 0x03469004ff007988 */ /* 0x0045ee0008000c04 */
[----:B----4-:R-:W4:Y:S08]  /*308f0*/  LDC.64 R28, c[0x0][0x450] ;  /* 0x00011400ff1c7b82 */ /* 0x010f300000000a00 */
[----:B------:R-:W4:Y:S08]  /*30900*/  LDC.64 R30, c[0x0][0x458] ;  /* 0x00011600ff1e7b82 */ /* 0x000f300000000a00 */
[----:B---3--:R-:W3:Y:S08]  /*30910*/  LDC.64 R24, c[0x0][0x460] ;  /* 0x00011800ff187b82 */ /* 0x008ef00000000a00 */
[----:B------:R-:W3:Y:S08]  /*30920*/  LDC.64 R26, c[0x0][0x468] ;  /* 0x00011a00ff1a7b82 */ /* 0x000ef00000000a00 */
[----:B--2---:R-:W2:Y:S08]  /*30930*/  LDC.64 R4, c[0x0][0x470] ;  /* 0x00011c00ff047b82 */ /* 0x004eb00000000a00 */
[----:B------:R-:W2:Y:S01]  /*30940*/  LDC.64 R6, c[0x0][0x478] ;  /* 0x00011e00ff067b82 */ /* 0x000ea20000000a00 */
[----:B-1----:R1:W-:Y:S04]  /*30950*/  STS.128 [UR4+0x346c0], R32 ;  /* 0x0346c020ff007988 */ /* 0x0023e80008000c04 */
[----:B----4-:R1:W-:Y:S04]  /*30960*/  STS.128 [UR4+0x346d0], R28 ;  /* 0x0346d01cff007988 */ /* 0x0103e80008000c04 */
[----:B---3--:R1:W-:Y:S04]  /*30970*/  STS.128 [UR4+0x346e0], R24 ;  /* 0x0346e018ff007988 */ /* 0x0083e80008000c04 */
[----:B--2---:R1:W-:Y:S02]  /*30980*/  STS.128 [UR4+0x346f0], R4 ;  /* 0x0346f004ff007988 */ /* 0x0043e40008000c04 */
.L_x_467:
[----:B--2---:R-:W-:Y:S05]  /*30990*/  BSYNC B0 ;  /* 0x0000000000007941 */ /* 0x004fea0003800000 */
.L_x_466:
[----:B------:R-:W-:Y:S01]  /*309a0*/  ELECT P0, URZ, PT ;  /* 0x00000000003f782f */ /* 0x000fe20003800000 */
[----:B------:R-:W-:Y:S01]  /*309b0*/  NOP ;  /* 0x0000000000007918 */ /* 0x000fe20000000000 */
[----:B------:R-:W-:Y:S11]  /*309c0*/  BSSY B0, `(.L_x_468) ;  /* 0x0000044000007945 */ /* 0x000ff60003800000 */
[----:B------:R-:W-:Y:S05]  /*309d0*/  @!P0 BRA `(.L_x_469) ;  /* 0x0000000400088947 */ /* 0x000fea0003800000 */
[----:B-1----:R-:W1:Y:S08]  /*309e0*/  LDC.64 R4, c[0x0][0x518] ;  /* 0x00014600ff047b82 */ /* 0x002e700000000a00 */
[----:B------:R-:W2:Y:S08]  /*309f0*/  LDC.64 R2, c[0x0][0x528] ;  /* 0x00014a00ff027b82 */ /* 0x000eb00000000a00 */
[----:B------:R-:W4:Y:S01]  /*30a00*/  LDC.64 R8, c[0x0][0x510] ;  /* 0x00014400ff087b82 */ /* 0x000f220000000a00 */
[----:B-1----:R-:W-:-:S07]  /*30a10*/  IMAD.WIDE R4, R18, 0x8, R4 ;  /* 0x0000000812047825 */ /* 0x002fce00078e0204 */
[----:B------:R-:W1:Y:S01]  /*30a20*/  LDC.64 R6, c[0x0][0x520] ;  /* 0x00014800ff067b82 */ /* 0x000e620000000a00 */
[----:B------:R-:W3:Y:S01]  /*30a30*/  LDG.E.64 R4, desc[UR38][R4.64] ;  /* 0x0000002604047981 */ /* 0x000ee2000c1e1b00 */
[----:B--2---:R-:W-:-:S06]  /*30a40*/  IMAD.WIDE R2, R18, 0x8, R2 ;  /* 0x0000000812027825 */ /* 0x004fcc00078e0202 */
[----:B------:R-:W2:Y:S01]  /*30a50*/  LDG.E.64 R2, desc[UR38][R2.64] ;  /* 0x0000002602027981 */ /* 0x000ea2000c1e1b00 */
[----:B----4-:R-:W-:-:S06]  /*30a60*/  IMAD.WIDE R8, R18, 0x8, R8 ;  /* 0x0000000812087825 */ /* 0x010fcc00078e0208 */
[----:B------:R-:W4:Y:S01]  /*30a70*/  LDG.E.64 R8, desc[UR38][R8.64] ;  /* 0x0000002608087981 */ /* 0x000f22000c1e1b00 */
[----:B-1----:R-:W-:-:S06]  /*30a80*/  IMAD.WIDE R6, R18, 0x8, R6 ;  /* 0x0000000812067825 */ /* 0x002fcc00078e0206 */
[----:B------:R-:W4:Y:S01]  /*30a90*/  LDG.E.64 R6, desc[UR38][R6.64] ;  /* 0x0000002606067981 */ /* 0x000f22000c1e1b00 */
[----:B------:R-:W-:Y:S02]  /*30aa0*/  UMOV UR4, 0x400 ;  /* 0x0000040000047882 */ /* 0x000fe40000000000 */
[----:B------:R-:W-:-:S09]  /*30ab0*/  ULEA UR4, UR49, UR4, 0x18 ;  /* 0x0000000431047291 */ /* 0x000fd2000f8ec03f */
[----:B------:R-:W1:Y:S04]  /*30ac0*/  LDS R10, [UR4+0x3461c] ;  /* 0x03461c04ff0a7984 */ /* 0x000e680008000800 */
[----:B------:R-:W1:Y:S01]  /*30ad0*/  LDS R12, [UR4+0x3469c] ;  /* 0x03469c04ff0c7984 */ /* 0x000e620008000800 */
[----:B------:R-:W-:Y:S02]  /*30ae0*/  UIADD3 UR6, UR4, 0x34680, URZ ;  /* 0x0003468004067890 */ /* 0x000fe4000fffe03f */
[----:B------:R-:W-:-:S04]  /*30af0*/  UIADD3 UR5, UR4, 0x34600, URZ ;  /* 0x0003460004057890 */ /* 0x000fc8000fffe03f */
[----:B------:R-:W-:Y:S02]  /*30b00*/  IMAD.U32 R24, RZ, RZ, UR6 ;  /* 0x00000006ff187e24 */ /* 0x000fe4000f8e00ff */
[----:B------:R-:W-:-:S03]  /*30b10*/  MOV R22, UR5 ;  /* 0x0000000500167c02 */ /* 0x000fc60008000f00 */
[----:B------:R-:W-:Y:S02]  /*30b20*/  SHF.R.U64 R24, R24, 0x4, RZ ;  /* 0x0000000418187819 */ /* 0x000fe400000012ff */
[----:B------:R-:W-:Y:S02]  /*30b30*/  SHF.R.U64 R22, R22, 0x4, RZ ;  /* 0x0000000416167819 */ /* 0x000fe400000012ff */
[----:B-----5:R-:W-:Y:S01]  /*30b40*/  IADD3 R13, R13, -0x1, RZ ;  /* 0xffffffff0d0d7810 */ /* 0x020fe20007ffe0ff */
[----:B------:R-:W-:Y:S04]  /*30b50*/  STS [UR4+0x34690], R24 ;  /* 0x03469018ff007988 */ /* 0x000fe80008000804 */
[----:B------:R-:W-:Y:S04]  /*30b60*/  STS [UR4+0x34610], R22 ;  /* 0x03461016ff007988 */ /* 0x000fe80008000804 */
[----:B------:R-:W-:Y:S04]  /*30b70*/  STS [UR4+0x34614], R22 ;  /* 0x03461416ff007988 */ /* 0x000fe80008000804 */
[----:B------:R-:W-:Y:S04]  /*30b80*/  STS [UR4+0x34694], R24 ;  /* 0x03469418ff007988 */ /* 0x000fe80008000804 */
[----:B------:R-:W-:Y:S04]  /*30b90*/  STS [UR4+0x34630], RZ ;  /* 0x034630ffff007988 */ /* 0x000fe80008000804 */
[----:B------:R-:W-:Y:S01]  /*30ba0*/  STS [UR4+0x346b0], RZ ;  /* 0x0346b0ffff007988 */ /* 0x000fe20008000804 */
[----:B---3--:R-:W-:-:S04]  /*30bb0*/  LOP3.LUT R5, R5, 0x1fffffff, RZ, 0xc0, !PT ;  /* 0x1fffffff05057812 */ /* 0x008fc800078ec0ff */
[----:B------:R-:W-:Y:S02]  /*30bc0*/  SHF.R.U32.HI R15, RZ, 0x4, R5 ;  /* 0x00000004ff0f7819 */ /* 0x000fe40000011605 */
[----:B--2---:R-:W-:Y:S02]  /*30bd0*/  LOP3.LUT R3, R3, 0x1fffffff, RZ, 0xc0, !PT ;  /* 0x1fffffff03037812 */ /* 0x004fe400078ec0ff */
[----:B-1----:R-:W-:Y:S02]  /*30be0*/  LOP3.LUT R10, R10, 0xf, R15, 0xb8, !PT ;  /* 0x0000000f0a0a7812 */ /* 0x002fe400078eb80f */
[----:B------:R-:W-:-:S04]  /*30bf0*/  SHF.R.U32.HI R15, RZ, 0x4, R3 ;  /* 0x00000004ff0f7819 */ /* 0x000fc80000011603 */
[----:B------:R-:W-:Y:S01]  /*30c00*/  LOP3.LUT R14, R12, 0xf, R15, 0xb8, !PT ;  /* 0x0000000f0c0e7812 */ /* 0x000fe200078eb80f */
[----:B------:R-:W-:Y:S04]  /*30c10*/  STS [UR4+0x3461c], R10 ;  /* 0x03461c0aff007988 */ /* 0x000fe80008000804 */
[----:B------:R-:W-:Y:S04]  /*30c20*/  STS [UR4+0x3469c], R14 ;  /* 0x03469c0eff007988 */ /* 0x000fe80008000804 */
[----:B------:R-:W1:Y:S04]  /*30c30*/  LDS R12, [UR4+0x3461c] ;  /* 0x03461c04ff0c7984 */ /* 0x000e680008000800 */
[----:B------:R-:W2:Y:S01]  /*30c40*/  LDS R15, [UR4+0x3469c] ;  /* 0x03469c04ff0f7984 */ /* 0x000ea20008000800 */
[----:B-1----:R-:W-:-:S02]  /*30c50*/  LOP3.LUT R12, R12, 0xf0, RZ, 0xb8, !PT ;  /* 0x000000f00c0c7812 */ /* 0x002fc400078eb8ff */
[----:B--2---:R-:W-:-:S03]  /*30c60*/  LOP3.LUT R15, R15, 0xf0, RZ, 0xb8, !PT ;  /* 0x000000f00f0f7812 */ /* 0x004fc600078eb8ff */
[----:B------:R-:W-:Y:S04]  /*30c70*/  STS [UR4+0x3461c], R12 ;  /* 0x03461c0cff007988 */ /* 0x000fe80008000804 */
[----:B------:R-:W-:Y:S04]  /*30c80*/  STS [UR4+0x3469c], R15 ;  /* 0x03469c0fff007988 */ /* 0x000fe80008000804 */
[----:B------:R-:W1:Y:S04]  /*30c90*/  LDS R23, [UR4+0x3461c] ;  /* 0x03461c04ff177984 */ /* 0x000e680008000800 */
[----:B------:R-:W2:Y:S01]  /*30ca0*/  LDS R25, [UR4+0x3469c] ;  /* 0x03469c04ff197984 */ /* 0x000ea20008000800 */
[----:B-1----:R-:W-:-:S02]  /*30cb0*/  LOP3.LUT R23, R23, 0xf00, RZ, 0xb8, !PT ;  /* 0x00000f0017177812 */ /* 0x002fc400078eb8ff */
[----:B--2---:R-:W-:-:S03]  /*30cc0*/  LOP3.LUT R25, R25, 0xf00, RZ, 0xb8, !PT ;  /* 0x00000f0019197812 */ /* 0x004fc600078eb8ff */
[----:B------:R-:W-:Y:S04]  /*30cd0*/  STS.64 [UR4+0x34618], R22 ;  /* 0x03461816ff007988 */ /* 0x000fe80008000a04 */
[----:B------:R-:W-:Y:S04]  /*30ce0*/  STS.64 [UR4+0x34698], R24 ;  /* 0x03469818ff007988 */ /* 0x000fe80008000a04 */
[----:B------:R-:W1:Y:S04]  /*30cf0*/  LDS R10, [UR4+0x3461c] ;  /* 0x03461c04ff0a7984 */ /* 0x000e680008000800 */
[----:B------:R-:W2:Y:S01]  /*30d00*/  LDS R21, [UR4+0x3469c] ;  /* 0x03469c04ff157984 */ /* 0x000ea20008000800 */
[----:B------:R-:W-:-:S02]  /*30d10*/  IADD3 R12, R11, -0x1, RZ ;  /* 0xffffffff0b0c7810 */ /* 0x000fc40007ffe0ff */
[----:B------:R-:W-:Y:S02]  /*30d20*/  CS2R R14, SRZ ;  /* 0x00000000000e7805 */ /* 0x000fe4000001ff00 */
[----:B------:R-:W-:Y:S02]  /*30d30*/  SHF.R.U64 R5, R4, 0x4, R5 ;  /* 0x0000000404057819 */ /* 0x000fe40000001205 */
[----:B------:R-:W-:Y:S01]  /*30d40*/  SHF.R.U64 R4, R2, 0x4, R3 ;  /* 0x0000000402047819 */ /* 0x000fe20000001203 */
[----:B------:R3:W-:Y:S04]  /*30d50*/  STS.128 [UR4+0x34620], R12 ;  /* 0x0346200cff007988 */ /* 0x0007e80008000c04 */
[----:B------:R1:W-:Y:S04]  /*30d60*/  STS [UR4+0x3460c], R5 ;  /* 0x03460c05ff007988 */ /* 0x0003e80008000804 */
[----:B------:R1:W-:Y:S01]  /*30d70*/  STS [UR4+0x3468c], R4 ;  /* 0x03468c04ff007988 */ /* 0x0003e20008000804 */
[----:B---3--:R-:W-:-:S03]  /*30d80*/  IADD3 R13, R19, -0x1, RZ ;  /* 0xffffffff130d7810 */ /* 0x008fc60007ffe0ff */
[----:B----4-:R4:W-:Y:S04]  /*30d90*/  STS.64 [UR4+0x34600], R8 ;  /* 0x03460008ff007988 */ /* 0x0109e80008000a04 */
[----:B------:R4:W-:Y:S04]  /*30da0*/  STS.128 [UR4+0x346a0], R12 ;  /* 0x0346a00cff007988 */ /* 0x0009e80008000c04 */
[----:B------:R4:W-:Y:S01]  /*30db0*/  STS.64 [UR4+0x34680], R6 ;  /* 0x03468006ff007988 */ /* 0x0009e20008000a04 */
[----:B-1----:R-:W-:Y:S02]  /*30dc0*/  LOP3.LUT R2, R10, 0xf000, RZ, 0xb8, !PT ;  /* 0x0000f0000a027812 */ /* 0x002fe400078eb8ff */
[----:B--2---:R-:W-:-:S03]  /*30dd0*/  LOP3.LUT R3, R21, 0xf000, RZ, 0xb8, !PT ;  /* 0x0000f00015037812 */ /* 0x004fc600078eb8ff */
[----:B------:R4:W-:Y:S04]  /*30de0*/  STS [UR4+0x3461c], R2 ;  /* 0x03461c02ff007988 */ /* 0x0009e80008000804 */
[----:B------:R4:W-:Y:S02]  /*30df0*/  STS [UR4+0x3469c], R3 ;  /* 0x03469c03ff007988 */ /* 0x0009e40008000804 */
.L_x_469:
[----:B------:R-:W-:Y:S05]  /*30e00*/  BSYNC B0 ;  /* 0x0000000000007941 */ /* 0x000fea0003800000 */
.L_x_468:
[----:B------:R-:W-:Y:S01]  /*30e10*/  ELECT P0, URZ, PT ;  /* 0x00000000003f782f */ /* 0x000fe20003800000 */
[----:B------:R-:W-:Y:S01]  /*30e20*/  NOP ;  /* 0x0000000000007918 */ /* 0x000fe20000000000 */
[----:B------:R-:W-:Y:S11]  /*30e30*/  BSSY B0, `(.L_x_470) ;  /* 0x0000004000007945 */ /* 0x000ff60003800000 */
[----:B------:R-:W-:Y:S05]  /*30e40*/  @!P0 BRA `(.L_x_471) ;  /* 0x0000000000088947 */ /* 0x000fea0003800000 */
[----:B------:R0:W-:Y:S01]  /*30e50*/  UTMACMDFLUSH ;  /* 0x00000000000079b7 */ /* 0x0001e20000000000 */
[----:B------:R-:W-:-:S04]  /*30e60*/  DEPBAR.LE SB0, 0x0 ;  /* 0x000080000000791a */ /* 0x000fc80000000000 */
.L_x_471:
[----:B------:R-:W-:Y:S05]  /*30e70*/  BSYNC B0 ;  /* 0x0000000000007941 */ /* 0x000fea0003800000 */
.L_x_470:
[----:B------:R-:W-:Y:S01]  /*30e80*/  UMOV UR4, 0x400 ;  /* 0x0000040000047882 */ /* 0x000fe20000000000 */
[----:B---3--:R-:W-:Y:S01]  /*30e90*/  IMAD.SHL.U32 R0, R0, 0x4, RZ ;  /* 0x0000000400007824 */ /* 0x008fe200078e00ff */
[----:B------:R-:W-:Y:S01]  /*30ea0*/  ULEA UR17, UR49, UR4, 0x18 ;  /* 0x0000000431117291 */ /* 0x000fe2000f8ec03f */
[----:B------:R-:W-:-:S03]  /*30eb0*/  ULDC UR14, c[0x0][0x884] ;  /* 0x00022100000e7ab9 */ /* 0x000fc60000000800 */
[----:B------:R-:W-:Y:S01]  /*30ec0*/  UIADD3 UR20, UR17, 0x34600, URZ ;  /* 0x0003460011147890 */ /* 0x000fe2000fffe03f */
[----:B-1----:R-:W-:Y:S01]  /*30ed0*/  IADD3 R4, P0, R0, UR12, RZ ;  /* 0x0000000c00047c10 */ /* 0x002fe2000ff1e0ff */
[----:B------:R-:W-:Y:S01]  /*30ee0*/  UIMAD.WIDE UR14, UR14, 0x80, UR12 ;  /* 0x000000800e0e78a5 */ /* 0x000fe2000f8e020c */
[----:B----4-:R-:W-:Y:S02]  /*30ef0*/  IMAD.MOV.U32 R6, RZ, RZ, 0x1 ;  /* 0x00000001ff067424 */ /* 0x010fe400078e00ff */
[----:B------:R-:W-:-:S03]  /*30f00*/  IADD3.X R5, RZ, UR13, RZ, P0, !PT ;  /* 0x0000000dff057c10 */ /* 0x000fc600087fe4ff */
[----:B------:R-:W-:Y:S01]  /*30f10*/  IADD3 R2, P1, R0, UR14, RZ ;  /* 0x0000000e00027c10 */ /* 0x000fe2000ff3e0ff */
[----:B------:R-:W1:Y:S01]  /*30f20*/  LDS R7, [R0+UR20] ;  /* 0x0000001400077984 */ /* 0x000e620008000800 */
[----:B------:R-:W-:Y:S02]  /*30f30*/  MOV R8, 0x1 ;  /* 0x0000000100087802 */ /* 0x000fe40000000f00 */
[----:B------:R-:W-:Y:S01]  /*30f40*/  IADD3.X R3, RZ, UR15, RZ, P1, !PT ;  /* 0x0000000fff037c10 */ /* 0x000fe20008ffe4ff */
[----:B------:R2:W3:Y:S01]  /*30f50*/  LDS R9, [R0+UR20+0x80] ;  /* 0x0000801400097984 */ /* 0x0004e20008000800 */
[----:B------:R-:W-:Y:S01]  /*30f60*/  BSSY B0, `(.L_x_472) ;  /* 0x00000e9000007945 */ /* 0x000fe20003800000 */
[----:B------:R-:W-:Y:S01]  /*30f70*/  USHF.L.U32 UR4, UR49, 0x7, URZ ;  /* 0x0000000731047899 */ /* 0x000fe2000800063f */
[----:B------:R-:W-:Y:S02]  /*30f80*/  MOV R10, RZ ;  /* 0x000000ff000a7202 */ /* 0x000fe40000000f00 */
[----:B------:R-:W-:-:S02]  /*30f90*/  MOV R19, RZ ;  /* 0x000000ff00137202 */ /* 0x000fc40000000f00 */
[----:B--2---:R-:W-:Y:S01]  /*30fa0*/  MOV R0, 0x1 ;  /* 0x0000000100007802 */ /* 0x004fe20000000f00 */
[----:B------:R-:W-:Y:S02]  /*30fb0*/  USHF.L.U32 UR18, UR49, 0xe, URZ ;  /* 0x0000000e31127899 */ /* 0x000fe4000800063f */
[----:B------:R-:W-:Y:S02]  /*30fc0*/  ULOP3.LUT UR22, UR59, 0x1, URZ, 0xfc, !UPT ;  /* 0x000000013b167892 */ /* 0x000fe4000f8efc3f */
[----:B------:R-:W-:Y:S02]  /*30fd0*/  ULOP3.LUT UR19, UR40, 0x2, URZ, 0xfc, !UPT ;  /* 0x0000000228137892 */ /* 0x000fe4000f8efc3f */
[----:B------:R-:W-:Y:S02]  /*30fe0*/  ULOP3.LUT UR16, UR4, 0x80, URZ, 0xc0, !UPT ;  /* 0x0000008004107892 */ /* 0x000fe4000f8ec03f */
[----:B------:R-:W-:Y:S01]  /*30ff0*/  UIADD3 UR21, UR17, 0x34680, URZ ;  /* 0x0003468011157890 */ /* 0x000fe2000fffe03f */
[----:B-1----:R-:W5:Y:S04]  /*31000*/  ATOMG.E.EXCH.STRONG.GPU PT, RZ, [R4], R7 ;  /* 0x0000000704ff73a8 */ /* 0x002f6800041ee100 */
[----:B---3--:R1:W5:Y:S02]  /*31010*/  ATOMG.E.EXCH.STRONG.GPU PT, RZ, [R2], R9 ;  /* 0x0000000902ff73a8 */ /* 0x00836400041ee100 */
[----:B-1----:R-:W-:-:S02]  /*31020*/  PRMT R2, R6, 0x7610, R2 ;  /* 0x0000761006027816 */ /* 0x002fc40000000002 */
[----:B------:R-:W-:-:S07]  /*31030*/  PRMT R3, R8, 0x7610, R3 ;  /* 0x0000761008037816 */ /* 0x000fce0000000003 */
.L_x_491:
[----:B------:R-:W-:Y:S01]  /*31040*/  LOP3.LUT P0, RZ, R3, 0xff, RZ, 0xc0, !PT ;  /* 0x000000ff03ff7812 */ /* 0x000fe2000780c0ff */
[----:B-1---5:R-:W-:Y:S01]  /*31050*/  VIADD R4, R11, 0x7f ;  /* 0x0000007f0b047836 */ /* 0x022fe20000000000 */
[----:B------:R-:W-:Y:S05]  /*31060*/  YIELD ;  /* 0x0000000000007946 */ /* 0x000fea0003800000 */
[----:B------:R-:W-:Y:S01]  /*31070*/  SHF.R.S32.HI R5, RZ, 0x1f, R4 ;  /* 0x0000001fff057819 */ /* 0x000fe20000011404 */
[----:B------:R-:W-:Y:S03]  /*31080*/  BSSY B1, `(.L_x_473) ;  /* 0x0000008000017945 */ /* 0x000fe60003800000 */
[----:B------:R-:W-:-:S02]  /*31090*/  LEA.HI R5, R5, R4, RZ, 0x7 ;  /* 0x0000000405057211 */ /* 0x000fc400078f38ff */
[----:B------:R-:W-:Y:S05]  /*310a0*/  @!P0 BRA `(.L_x_474) ;  /* 0x0000000000148947 */ /* 0x000fea0003800000 */
[----:B------:R-:W-:-:S04]  /*310b0*/  DEPBAR {5,4,3,2,1,0} ;  /* 0x0000003f0000791a */ /* 0x000fc80000000000 */
[----:B------:R1:W-:Y:S01]  /*310c0*/  UTMACCTL.IV [UR12] ;  /* 0x000000000c0079b9 */ /* 0x0003e20008000000 */
[----:B------:R-:W-:-:S04]  /*310d0*/  DEPBAR {5,4,3,2,1,0} ;  /* 0x0000003f0000791a */ /* 0x000fc80000000000 */
[----:B------:R1:W-:Y:S02]  /*310e0*/  UTMACCTL.IV [UR14] ;  /* 0x000000000e0079b9 */ /* 0x0003e40008000000 */
[----:B-1----:R-:W-:Y:S01]  /*310f0*/  NOP ;  /* 0x0000000000007918 */ /* 0x002fe20000000000 */
.L_x_474:
[----:B------:R-:W-:Y:S05]  /*31100*/  BSYNC B1 ;  /* 0x0000000000017941 */ /* 0x000fea0003800000 */
.L_x_473:
[----:B------:R-:W-:Y:S01]  /*31110*/  UMOV UR4, 0xffffffff ;  /* 0xffffffff00047882 */ /* 0x000fe20000000000 */
[----:B------:R-:W-:Y:S02]  /*31120*/  SHF.R.S32.HI R7, RZ, 0x7, R5 ;  /* 0x00000007ff077819 */ /* 0x000fe40000011405 */
[----:B------:R-:W-:Y:S05]  /*31130*/  BRA.DIV UR4, `(.L_x_475) ;  /* 0x0000004e04d47947 */ /* 0x000fea000b800000 */
[----:B------:R-:W-:-:S13]  /*31140*/  ELECT P6, URZ, PT ;  /* 0x00000000003f782f */ /* 0x000fda00038c0000 */
.L_x_614:
[----:B------:R-:W-:Y:S01]  /*31150*/  ISETP.LT.OR P6, PT, R11, 0x1, !P6 ;  /* 0x000000010b00780c */ /* 0x000fe200077c1670 */
[----:B------:R-:W-:-:S12]  /*31160*/  BSSY B1, `(.L_x_476) ;  /* 0x000002f000017945 */ /* 0x000fd80003800000 */
[----:B------:R-:W-:Y:S05]  /*31170*/  @P6 BRA `(.L_x_477) ;  /* 0x0000000000b46947 */ /* 0x000fea0003800000 */
[----:B------:R-:W-:Y:S01]  /*31180*/  LEA R17, R17, UR16, 0x8 ;  /* 0x0000001011117c11 */ /* 0x000fe2000f8e40ff */
[----:B------:R-:W-:Y:S01]  /*31190*/  IMAD.MOV.U32 R3, RZ, RZ, R0 ;  /* 0x000000ffff037224 */ /* 0x000fe200078e0000 */
[----:B------:R-:W-:Y:S02]  /*311a0*/  SHF.L.U32 R16, R16, 0x8, RZ ;  /* 0x0000000810107819 */ /* 0x000fe400000006ff */
[----:B------:R-:W-:Y:S02]  /*311b0*/  IADD3 R9, R7, 0x1, RZ ;  /* 0x0000000107097810 */ /* 0x000fe40007ffe0ff */
[----:B------:R-:W-:Y:S02]  /*311c0*/  MOV R12, RZ ;  /* 0x000000ff000c7202 */ /* 0x000fe40000000f00 */
[----:B------:R-:W-:-:S07]  /*311d0*/  MOV R4, R10 ;  /* 0x0000000a00047202 */ /* 0x000fce0000000f00 */
.L_x_480:
[----:B-1----:R-:W-:Y:S01]  /*311e0*/  LEA R8, R4, UR17, 0x3 ;  /* 0x0000001104087c11 */ /* 0x002fe2000f8e18ff */
[----:B------:R-:W-:Y:S05]  /*311f0*/  YIELD ;  /* 0x0000000000007946 */ /* 0x000fea0003800000 */
[----:B------:R-:W-:Y:S02]  /*31200*/  SHF.L.U32 R5, R3, 0x1f, RZ ;  /* 0x0000001f03057819 */ /* 0x000fe400000006ff */
[----:B------:R-:W-:Y:S02]  /*31210*/  LOP3.LUT P1, RZ, R20, 0x7f, RZ, 0xc0, !PT ;  /* 0x0000007f14ff7812 */ /* 0x000fe4000782c0ff */
[----:B------:R-:W1:Y:S11]  /*31220*/  SYNCS.PHASECHK.TRANS64.TRYWAIT P0, [R8+URZ+0x34498], R5 ;  /* 0x03449805080075a7 */ /* 0x000e76000800017f */
[----:B------:R-:W2:Y:S01]  /*31230*/  @!P1 LDC R6, c[0x0][0x500] ;  /* 0x00014000ff069b82 */ /* 0x000ea20000000800 */
[----:B-1----:R-:W-:Y:S05]  /*31240*/  @!P0 BRA `(.L_x_478) ;  /* 0x0000004c00b08947 */ /* 0x002fea0003800000 */
.L_x_615:
[----:B------:R-:W-:Y:S01]  /*31250*/  UPRMT UR4, UR19, 0x9910, URZ ;  /* 0x0000991013047896 */ /* 0x000fe2000800003f */
[----:B--2---:R2:W-:Y:S03]  /*31260*/  @!P1 SYNCS.ARRIVE.TRANS64 RZ, [R8+URZ+0x34480], R6 ;  /* 0x0344800608ff99a7 */ /* 0x0045e6000800003f */
[----:B------:R-:W-:-:S06]  /*31270*/  UISETP.NE.AND UP0, UPT, UR4, 0x2, UPT ;  /* 0x000000020400788c */ /* 0x000fcc000bf05270 */
[----:B------:R-:W-:-:S13]  /*31280*/  PLOP3.LUT P0, PT, PT, PT, UP0, 0x80, 0x0 ;  /* 0x000000000000781c */ /* 0x000fda0003f0f008 */
[----:B--2---:R-:W-:Y:S05]  /*31290*/  @P0 BRA `(.L_x_479) ;  /* 0x0000000000040947 */ /* 0x004fea0003800000 */
[----:B------:R-:W-:Y:S01]  /*312a0*/  BPT.TRAP 0x1 ;  /* 0x000000040000795c */ /* 0x000fe20000300000 */
.L_x_479:
[----:B------:R-:W-:Y:S01]  /*312b0*/  R2UR UR4, R4 ;  /* 0x00000000040472ca */ /* 0x000fe200000e0000 */
[----:B------:R-:W-:Y:S01]  /*312c0*/  UMOV UR24, 0x0 ;  /* 0x0000000000187882 */ /* 0x000fe20000000000 */
[----:B------:R-:W-:Y:S01]  /*312d0*/  R2UR UR5, R8 ;  /* 0x00000000080572ca */ /* 0x000fe200000e0000 */
[----:B------:R-:W-:Y:S01]  /*312e0*/  UMOV UR25, 0x10000000 ;  /* 0x1000000000197882 */ /* 0x000fe20000000000 */
[----:B------:R-:W-:Y:S01]  /*312f0*/  IADD3 R9, R9, -0x1, RZ ;  /* 0xffffffff09097810 */ /* 0x000fe20007ffe0ff */
[----:B------:R-:W-:Y:S01]  /*31300*/  UMOV UR23, 0x30000 ;  /* 0x0003000000177882 */ /* 0x000fe20000000000 */
[C---:B------:R-:W-:Y:S01]  /*31310*/  R2UR UR6, R12.reuse ;  /* 0x000000000c0672ca */ /* 0x040fe200000e0000 */
[----:B------:R-:W-:Y:S01]  /*31320*/  VIADD R12, R12, 0x80 ;  /* 0x000000800c0c7836 */ /* 0x000fe20000000000 */
[----:B------:R-:W-:Y:S02]  /*31330*/  R2UR UR7, R16 ;  /* 0x00000000100772ca */ /* 0x000fe400000e0000 */
[----:B------:R-:W-:-:S02]  /*31340*/  R2UR UR11, R17 ;  /* 0x00000000110b72ca */ /* 0x000fc400000e0000 */
[----:B------:R-:W-:Y:S01]  /*31350*/  ISETP.GT.AND P1, PT, R9, 0x1, PT ;  /* 0x000000010900780c */ /* 0x000fe20003f24270 */
[----:B------:R-:W-:Y:S01]  /*31360*/  USHF.L.U32 UR4, UR4, 0xf, URZ ;  /* 0x0000000f04047899 */ /* 0x000fe2000800063f */
[----:B------:R-:W-:Y:S01]  /*31370*/  IADD3 R4, R4, 0x1, RZ ;  /* 0x0000000104047810 */ /* 0x000fe20007ffe0ff */
[----:B------:R-:W-:Y:S02]  /*31380*/  UIADD3 UR5, UR5, 0x34480, URZ ;  /* 0x0003448005057890 */ /* 0x000fe4000fffe03f */
[----:B------:R-:W-:Y:S01]  /*31390*/  ULOP3.LUT UR8, UR4, 0x4000, UR18, 0xf8, !UPT ;  /* 0x0000400004087892 */ /* 0x000fe2000f8ef812 */
[C---:B------:R-:W-:Y:S01]  /*313a0*/  ISETP.NE.AND P0, PT, R4.reuse, 0x3, PT ;  /* 0x000000030400780c */ /* 0x040fe20003f05270 */
[----:B------:R-:W-:Y:S02]  /*313b0*/  UIADD3 UR4, UR17, UR4, URZ ;  /* 0x0000000411047290 */ /* 0x000fe4000fffe03f */
[----:B------:R-:W-:Y:S01]  /*313c0*/  UIADD3 UR8, UR17, 0x18000, UR8 ;  /* 0x0001800011087890 */ /* 0x000fe2000fffe008 */
[----:B------:R-:W-:Y:S01]  /*313d0*/  SEL R6, RZ, 0x1, P0 ;  /* 0x00000001ff067807 */ /* 0x000fe20000000000 */
[----:B------:R-:W-:Y:S01]  /*313e0*/  UMOV UR10, UR6 ;  /* 0x00000006000a7c82 */ /* 0x000fe20008000000 */
[----:B------:R-:W-:Y:S01]  /*313f0*/  UMOV UR9, UR5 ;  /* 0x0000000500097c82 */ /* 0x000fe20008000000 */
[----:B------:R-:W-:-:S02]  /*31400*/  SEL R4, R4, RZ, P0 ;  /* 0x000000ff04047207 */ /* 0x000fc40000000000 */
[----:B------:R-:W-:Y:S01]  /*31410*/  LOP3.LUT R3, R3, R6, RZ, 0x3c, !PT ;  /* 0x0000000603037212 */ /* 0x000fe200078e3cff */
[----:B------:R2:W-:Y:S02]  /*31420*/  UTMALDG.2D [UR4], [UR12], desc[UR24] ;  /* 0x000018040c0075b4 */ /* 0x0005e40008009000 */
[----:B------:R2:W-:Y:S02]  /*31430*/  UTMALDG.2D.MULTICAST [UR8], [UR14], UR23, desc[UR24] ;  /* 0x000018080e0073b4 */ /* 0x0005e40008009817 */
[----:B--2---:R-:W-:Y:S05]  /*31440*/  @P1 BRA `(.L_x_480) ;  /* 0xfffffffc00641947 */ /* 0x004fea000383ffff */
.L_x_477:
[----:B------:R-:W-:Y:S05]  /*31450*/  BSYNC B1 ;  /* 0x0000000000017941 */ /* 0x000fea0003800000 */
.L_x_476:
[----:B------:R-:W-:Y:S02]  /*31460*/  LOP3.LUT P1, RZ, R2, 0xff, RZ, 0xc0, !PT ;  /* 0x000000ff02ff7812 */ /* 0x000fe4000782c0ff */
[C---:B------:R-:W-:Y:S02]  /*31470*/  IADD3 R10, R7.reuse, R10, RZ ;  /* 0x0000000a070a7210 */ /* 0x040fe40007ffe0ff */
[----:B------:R-:W-:Y:S02]  /*31480*/  MOV R4, UR22 ;  /* 0x0000001600047c02 */ /* 0x000fe40008000f00 */
[C---:B------:R-:W-:Y:S01]  /*31490*/  ISETP.GT.U32.AND P0, PT, R10.reuse, 0x2, PT ;  /* 0x000000020a00780c */ /* 0x040fe20003f04070 */
[----:B------:R-:W-:Y:S01]  /*314a0*/  IMAD.WIDE.U32 R2, R10, -0x55555555, RZ ;  /* 0xaaaaaaab0a027825 */ /* 0x000fe200078e00ff */
[----:B------:R-:W-:Y:S02]  /*314b0*/  ISETP.NE.AND P2, PT, R4, 0x3, PT ;  /* 0x000000030400780c */ /* 0x000fe40003f45270 */
[----:B------:R-:W-:-:S02]  /*314c0*/  ISETP.LT.U32.AND P0, PT, R7, 0x3, P0 ;  /* 0x000000030700780c */ /* 0x000fc40000701070 */
[----:B------:R-:W-:Y:S01]  /*314d0*/  SHF.R.U32.HI R3, RZ, 0x1, R3 ;  /* 0x00000001ff037819 */ /* 0x000fe20000011603 */
[----:B------:R-:W-:Y:S01]  /*314e0*/  @P1 SYNCS.ARRIVE.TRANS64.A1T0 RZ, [UR17+0x344f8], RZ ;  /* 0x0344f8ffffff19a7 */ /* 0x000fe20008100011 */
[----:B------:R-:W-:Y:S02]  /*314f0*/  ISETP.GE.U32.AND P1, PT, R7, 0x3, PT ;  /* 0x000000030700780c */ /* 0x000fe40003f26070 */
[----:B-1----:R-:W-:Y:S01]  /*31500*/  SEL R5, RZ, 0x1, !P0 ;  /* 0x00000001ff057807 */ /* 0x002fe20004000000 */
[----:B------:R-:W-:-:S03]  /*31510*/  IMAD R10, R3, -0x3, R10 ;  /* 0xfffffffd030a7824 */ /* 0x000fc600078e020a */
[----:B------:R-:W-:-:S07]  /*31520*/  LOP3.LUT R0, R0, R5, RZ, 0x3c, !PT ;  /* 0x0000000500007212 */ /* 0x000fce00078e3cff */
[----:B------:R-:W-:Y:S01]  /*31530*/  @P1 LOP3.LUT R0, R0, 0x1, R3, 0x78, !PT ;  /* 0x0000000100001812 */ /* 0x000fe200078e7803 */
[----:B------:R-:W-:Y:S06]  /*31540*/  @!P2 BRA `(.L_x_481) ;  /* 0x000000000004a947 */ /* 0x000fec0003800000 */
[----:B------:R-:W-:Y:S01]  /*31550*/  BPT.TRAP 0x1 ;  /* 0x000000040000795c */ /* 0x000fe20000300000 */
.L_x_481:
[----:B------:R-:W2:Y:S01]  /*31560*/  LDL R4, [R1+0x600] ;  /* 0x0006000001047983 */ /* 0x000ea20000100800 */
[----:B------:R-:W-:Y:S01]  /*31570*/  SHF.L.U32 R2, R19, 0x1f, RZ ;  /* 0x0000001f13027819 */ /* 0x000fe200000006ff */
[----:B------:R-:W-:Y:S01]  /*31580*/  BSSY B1, `(.L_x_482) ;  /* 0x0000005000017945 */ /* 0x000fe20003800000 */
[C---:B--2---:R-:W-:Y:S02]  /*31590*/  LEA R3, R4.reuse, UR17, 0x3 ;  /* 0x0000001104037c11 */ /* 0x044fe4000f8e18ff */
[----:B------:R-:W-:Y:S02]  /*315a0*/  LEA R4, R4, UR17, 0x4 ;  /* 0x0000001104047c11 */ /* 0x000fe4000f8e20ff */
[----:B------:R-:W1:Y:S02]  /*315b0*/  SYNCS.PHASECHK.TRANS64.TRYWAIT P0, [R3+URZ+0x34400], R2 ;  /* 0x03440002030075a7 */ /* 0x000e64000800017f */
[----:B-1----:R-:W-:Y:S05]  /*315c0*/  @!P0 BRA `(.L_x_483) ;  /* 0x0000004800e48947 */ /* 0x002fea0003800000 */
.L_x_616:
[----:B------:R-:W-:Y:S05]  /*315d0*/  BSYNC B1 ;  /* 0x0000000000017941 */ /* 0x000fea0003800000 */
.L_x_482:
[----:B------:R-:W2:Y:S01]  /*315e0*/  LDS.128 R4, [R4+0x34520] ;  /* 0x0345200004047984 */ /* 0x000ea20000000c00 */
[----:B------:R-:W-:Y:S01]  /*315f0*/  @!PT LDS RZ, [RZ] ;  /* 0x00000000fffff984 */ /* 0x000fe20000000800 */
[----:B------:R-:W-:Y:S01]  /*31600*/  @!PT LDS RZ, [RZ] ;  /* 0x00000000fffff984 */ /* 0x000fe20000000800 */
[----:B------:R-:W-:Y:S01]  /*31610*/  @!PT LDS RZ, [RZ] ;  /* 0x00000000fffff984 */ /* 0x000fe20000000800 */
[----:B------:R-:W-:Y:S01]  /*31620*/  @!PT LDS RZ, [RZ] ;  /* 0x00000000fffff984 */ /* 0x000fe20000000800 */
[----:B------:R3:W-:Y:S06]  /*31630*/  MEMBAR.ALL.CTA ;  /* 0x0000000000007992 */ /* 0x0007ec0000008000 */
[----:B---3--:R-:W3:Y:S01]  /*31640*/  FENCE.VIEW.ASYNC.S ;  /* 0x00000000000073c6 */ /* 0x008ee20000000000 */
[----:B--2---:R-:W-:Y:S01]  /*31650*/  MOV R17, R5 ;  /* 0x0000000500117202 */ /* 0x004fe20000000f00 */
[----:B------:R-:W-:Y:S01]  /*31660*/  IMAD.MOV.U32 R16, RZ, RZ, R4 ;  /* 0x000000ffff107224 */ /* 0x000fe200078e0004 */
[----:B---3--:R-:W-:Y:S06]  /*31670*/  @!P2 BRA `(.L_x_484) ;  /* 0x000000000004a947 */ /* 0x008fec0003800000 */
[----:B------:R-:W-:Y:S01]  /*31680*/  BPT.TRAP 0x1 ;  /* 0x000000040000795c */ /* 0x000fe20000300000 */
.L_x_484:
[----:B------:R-:W2:Y:S01]  /*31690*/  S2R R5, SR_CgaCtaId ;  /* 0x0000000000057919 */ /* 0x000ea20000008800 */
[----:B------:R-:W-:Y:S02]  /*316a0*/  ISETP.NE.AND P0, PT, R7, RZ, PT ;  /* 0x000000ff0700720c */ /* 0x000fe40003f05270 */
[----:B-1----:R-:W-:Y:S02]  /*316b0*/  IADD3 R2, R3, 0x34440, RZ ;  /* 0x0003444003027810 */ /* 0x002fe40007ffe0ff */
[CC--:B------:R-:W-:Y:S02]  /*316c0*/  ISETP.EQ.OR P0, PT, R6.reuse, R18.reuse, !P0 ;  /* 0x000000120600720c */ /* 0x0c0fe40004702670 */
[----:B------:R-:W-:Y:S02]  /*316d0*/  ISETP.NE.AND P1, PT, R6, R18, PT ;  /* 0x000000120600720c */ /* 0x000fe40003f25270 */
[----:B--2---:R-:W-:-:S04]  /*316e0*/  PRMT R2, R5, 0x654, R2 ;  /* 0x0000065405027816 */ /* 0x004fc80000000002 */
[----:B------:R1:W-:Y:S05]  /*316f0*/  SYNCS.ARRIVE.TRANS64.RED.A1T0 RZ, [R2+URZ], RZ ;  /* 0x000000ff02ff79a7 */ /* 0x0003ea000810043f */
[----:B------:R-:W-:Y:S05]  /*31700*/  @P0 BRA `(.L_x_485) ;  /* 0x00000004008c0947 */ /* 0x000fea0003800000 */
[----:B-1----:R-:W1:Y:S02]  /*31710*/  LDC.64 R2, c[0x0][0x290] ;  /* 0x0000a400ff027b82 */ /* 0x002e640000000a00 */
[----:B-1----:R-:W-:-:S05]  /*31720*/  IMAD.WIDE R2, R6, 0xc, R2 ;  /* 0x0000000c06027825 */ /* 0x002fca00078e0202 */
[----:B------:R1:W5:Y:S01]  /*31730*/  LDG.E R11, desc[UR38][R2.64+0x8] ;  /* 0x00000826020b7981 */ /* 0x000362000c1e1900 */
[----:B------:R-:W-:-:S03]  /*31740*/  UMOV UR4, 0xffffffff ;  /* 0xffffffff00047882 */ /* 0x000fc60000000000 */
[----:B------:R-:W-:Y:S05]  /*31750*/  BRA.DIV UR4, `(.L_x_486) ;  /* 0x0000004a04947947 */ /* 0x000fea000b800000 */
[----:B------:R-:W-:-:S13]  /*31760*/  ELECT P6, URZ, PT ;  /* 0x00000000003f782f */ /* 0x000fda00038c0000 */
.L_x_619:
[----:B------:R-:W-:Y:S04]  /*31770*/  BSSY B1, `(.L_x_487) ;  /* 0x0000049000017945 */ /* 0x000fe80003800000 */
[----:B------:R-:W-:Y:S05]  /*31780*/  @!P6 BRA `(.L_x_488) ;  /* 0x00000004001ce947 */ /* 0x000fea0003800000 */
[----:B------:R-:W-:Y:S01]  /*31790*/  SHF.R.S32.HI R5, RZ, 0x1f, R6 ;  /* 0x0000001fff057819 */ /* 0x000fe20000011406 */
[----:B------:R-:W-:Y:S01]  /*317a0*/  ULDC.64 UR4, c[0x0][0x510] ;  /* 0x0001440000047ab9 */ /* 0x000fe20000000a00 */
[C---:B------:R-:W-:Y:S01]  /*317b0*/  SHF.L.U32 R21, R6.reuse, 0x3, RZ ;  /* 0x0000000306157819 */ /* 0x040fe200000006ff */
[----:B------:R-:W-:Y:S01]  /*317c0*/  ULDC.64 UR6, c[0x0][0x520] ;  /* 0x0001480000067ab9 */ /* 0x000fe20000000a00 */
[----:B------:R-:W-:Y:S01]  /*317d0*/  SHF.L.U64.HI R22, R6, 0x3, R5 ;  /* 0x0000000306167819 */ /* 0x000fe20000010205 */
[----:B------:R-:W2:Y:S01]  /*317e0*/  LDG.E R18, desc[UR38][R2.64] ;  /* 0x0000002602127981 */ /* 0x000ea2000c1e1900 */
[C---:B------:R-:W-:Y:S02]  /*317f0*/  IADD3 R8, P0, R21.reuse, UR4, RZ ;  /* 0x0000000415087c10 */ /* 0x040fe4000ff1e0ff */
[----:B------:R-:W-:Y:S02]  /*31800*/  IADD3 R4, P2, R21, UR6, RZ ;  /* 0x0000000615047c10 */ /* 0x000fe4000ff5e0ff */
[C---:B------:R-:W-:Y:S01]  /*31810*/  IADD3.X R9, R22.reuse, UR5, RZ, P0, !PT ;  /* 0x0000000516097c10 */ /* 0x040fe200087fe4ff */
[----:B------:R-:W-:Y:S01]  /*31820*/  ULDC.64 UR4, c[0x0][0x518] ;  /* 0x0001460000047ab9 */ /* 0x000fe20000000a00 */
[----:B------:R-:W-:-:S03]  /*31830*/  IADD3.X R5, R22, UR7, RZ, P2, !PT ;  /* 0x0000000716057c10 */ /* 0x000fc600097fe4ff */
[----:B------:R-:W3:Y:S04]  /*31840*/  LDG.E.64 R14, desc[UR38][R8.64] ;  /* 0x00000026080e7981 */ /* 0x000ee8000c1e1b00 */
[----:B------:R4:W2:Y:S04]  /*31850*/  LDG.E.64 R12, desc[UR38][R4.64] ;  /* 0x00000026040c7981 */ /* 0x0008a8000c1e1b00 */
[----:B-1----:R-:W2:Y:S01]  /*31860*/  LDG.E R2, desc[UR38][R2.64+0x4] ;  /* 0x0000042602027981 */ /* 0x002ea2000c1e1900 */
[----:B----4-:R-:W-:-:S04]  /*31870*/  IADD3 R4, P0, R21, UR4, RZ ;  /* 0x0000000415047c10 */ /* 0x010fc8000ff1e0ff */
[----:B------:R-:W-:Y:S01]  /*31880*/  IADD3.X R5, R22, UR5, RZ, P0, !PT ;  /* 0x0000000516057c10 */ /* 0x000fe200087fe4ff */
[----:B------:R-:W-:-:S04]  /*31890*/  ULDC.64 UR4, c[0x0][0x528] ;  /* 0x00014a0000047ab9 */ /* 0x000fc80000000a00 */
[----:B------:R1:W4:Y:S02]  /*318a0*/  LDG.E.64 R8, desc[UR38][R4.64] ;  /* 0x0000002604087981 */ /* 0x000324000c1e1b00 */
[----:B-1----:R-:W-:-:S04]  /*318b0*/  IADD3 R4, P0, R21, UR4, RZ ;  /* 0x0000000415047c10 */ /* 0x002fc8000ff1e0ff */
[----:B------:R-:W-:-:S06]  /*318c0*/  IADD3.X R5, R22, UR5, RZ, P0, !PT ;  /* 0x0000000516057c10 */ /* 0x000fcc00087fe4ff */
[----:B------:R-:W4:Y:S04]  /*318d0*/  LDG.E.64 R4, desc[UR38][R4.64] ;  /* 0x0000002604047981 */ /* 0x000f28000c1e1b00 */
[----:B---3--:R-:W-:Y:S04]  /*318e0*/  STS.64 [UR20], R14 ;  /* 0x0000000eff007988 */ /* 0x008fe80008000a14 */
[----:B--2---:R-:W-:Y:S04]  /*318f0*/  STS.64 [UR21], R12 ;  /* 0x0000000cff007988 */ /* 0x004fe80008000a15 */
[----:B------:R-:W1:Y:S01]  /*31900*/  LDS R21, [UR20+0x1c] ;  /* 0x00001c14ff157984 */ /* 0x000e620008000800 */
[----:B----4-:R-:W-:-:S04]  /*31910*/  LOP3.LUT R25, R9, 0x1fffffff, RZ, 0xc0, !PT ;  /* 0x1fffffff09197812 */ /* 0x010fc800078ec0ff */
[----:B------:R-:W-:-:S04]  /*31920*/  SHF.R.U32.HI R22, RZ, 0x4, R25 ;  /* 0x00000004ff167819 */ /* 0x000fc80000011619 */
[----:B-1----:R-:W-:-:S05]  /*31930*/  LOP3.LUT R21, R21, 0xf, R22, 0xb8, !PT ;  /* 0x0000000f15157812 */ /* 0x002fca00078eb816 */
[----:B------:R-:W-:Y:S04]  /*31940*/  STS [UR20+0x1c], R21 ;  /* 0x00001c15ff007988 */ /* 0x000fe80008000814 */
[----:B------:R-:W1:Y:S02]  /*31950*/  LDS R9, [UR20+0x1c] ;  /* 0x00001c14ff097984 */ /* 0x000e640008000800 */
[----:B-1----:R-:W-:-:S05]  /*31960*/  LOP3.LUT R9, R9, 0xf0, RZ, 0xb8, !PT ;  /* 0x000000f009097812 */ /* 0x002fca00078eb8ff */
[----:B------:R-:W-:Y:S04]  /*31970*/  STS [UR20+0x1c], R9 ;  /* 0x00001c09ff007988 */ /* 0x000fe80008000814 */
[----:B------:R-:W1:Y:S01]  /*31980*/  LDS R23, [UR20+0x1c] ;  /* 0x00001c14ff177984 */ /* 0x000e620008000800 */
[----:B------:R-:W-:-:S04]  /*31990*/  MOV R22, UR20 ;  /* 0x0000001400167c02 */ /* 0x000fc80008000f00 */
[----:B------:R-:W-:Y:S02]  /*319a0*/  SHF.R.U64 R22, R22, 0x4, RZ ;  /* 0x0000000416167819 */ /* 0x000fe400000012ff */
[----:B-1----:R-:W-:-:S05]  /*319b0*/  LOP3.LUT R23, R23, 0xf00, RZ, 0xb8, !PT ;  /* 0x00000f0017177812 */ /* 0x002fca00078eb8ff */
[----:B------:R-:W-:Y:S04]  /*319c0*/  STS.64 [UR20+0x18], R22 ;  /* 0x00001816ff007988 */ /* 0x000fe80008000a14 */
[----:B------:R-:W1:Y:S01]  /*319d0*/  LDS R24, [UR20+0x1c] ;  /* 0x00001c14ff187984 */ /* 0x000e620008000800 */
[----:B------:R-:W-:Y:S01]  /*319e0*/  SHF.R.U64 R21, R8, 0x4, R25 ;  /* 0x0000000408157819 */ /* 0x000fe20000001219 */
[----:B-----5:R-:W-:Y:S01]  /*319f0*/  VIADD R12, R11, 0xffffffff ;  /* 0xffffffff0b0c7836 */ /* 0x020fe20000000000 */
[----:B------:R-:W-:Y:S02]  /*31a00*/  CS2R R14, SRZ ;  /* 0x00000000000e7805 */ /* 0x000fe4000001ff00 */
[----:B------:R-:W-:Y:S01]  /*31a10*/  IADD3 R13, R18, -0x1, RZ ;  /* 0xffffffff120d7810 */ /* 0x000fe20007ffe0ff */
[----:B------:R-:W-:Y:S04]  /*31a20*/  STS [UR20+0x10], R22 ;  /* 0x00001016ff007988 */ /* 0x000fe80008000814 */
[----:B------:R-:W-:Y:S04]  /*31a30*/  STS [UR20+0x14], R22 ;  /* 0x00001416ff007988 */ /* 0x000fe80008000814 */
[----:B------:R-:W-:Y:S04]  /*31a40*/  STS.128 [UR20+0x20], R12 ;  /* 0x0000200cff007988 */ /* 0x000fe80008000c14 */
[----:B------:R-:W-:Y:S04]  /*31a50*/  STS [UR20+0xc], R21 ;  /* 0x00000c15ff007988 */ /* 0x000fe80008000814 */
[----:B------:R-:W-:Y:S01]  /*31a60*/  STS [UR20+0x30], RZ ;  /* 0x000030ffff007988 */ /* 0x000fe20008000814 */
[----:B-1----:R-:W-:-:S05]  /*31a70*/  LOP3.LUT R3, R24, 0xf000, RZ, 0xb8, !PT ;  /* 0x0000f00018037812 */ /* 0x002fca00078eb8ff */
[----:B------:R-:W-:Y:S04]  /*31a80*/  STS [UR20+0x1c], R3 ;  /* 0x00001c03ff007988 */ /* 0x000fe80008000814 */
[----:B------:R-:W1:Y:S01]  /*31a90*/  LDS R8, [UR21+0x1c] ;  /* 0x00001c15ff087984 */ /* 0x000e620008000800 */
[----:B------:R-:W-:-:S04]  /*31aa0*/  LOP3.LUT R23, R5, 0x1fffffff, RZ, 0xc0, !PT ;  /* 0x1fffffff05177812 */ /* 0x000fc800078ec0ff */
        /* <DEDUP_REMOVED lines=12> */
[----:B------:R-:W-:Y:S02]  /*31b70*/  IADD3 R13, R2, -0x1, RZ ;  /* 0xffffffff020d7810 */ /* 0x000fe40007ffe0ff */
[----:B------:R-:W-:Y:S01]  /*31b80*/  SHF.R.U64 R4, R4, 0x4, R23 ;  /* 0x0000000404047819 */ /* 0x000fe20000001217 */
[----:B------:R2:W-:Y:S04]  /*31b90*/  STS [UR21+0x10], R8 ;  /* 0x00001008ff007988 */ /* 0x0005e80008000815 */
[----:B------:R2:W-:Y:S04]  /*31ba0*/  STS.128 [UR21+0x20], R12 ;  /* 0x0000200cff007988 */ /* 0x0005e80008000c15 */
[----:B------:R2:W-:Y:S04]  /*31bb0*/  STS [UR21+0xc], R4 ;  /* 0x00000c04ff007988 */ /* 0x0005e80008000815 */
[----:B------:R2:W-:Y:S04]  /*31bc0*/  STS [UR21+0x14], R8 ;  /* 0x00001408ff007988 */ /* 0x0005e80008000815 */
[----:B------:R-:W-:Y:S01]  /*31bd0*/  STS [UR21+0x30], RZ ;  /* 0x000030ffff007988 */ /* 0x000fe20008000815 */
[----:B-1----:R-:W-:-:S05]  /*31be0*/  LOP3.LUT R2, R3, 0xf000, RZ, 0xb8, !PT ;  /* 0x0000f00003027812 */ /* 0x002fca00078eb8ff */
[----:B------:R2:W-:Y:S02]  /*31bf0*/  STS [UR21+0x1c], R2 ;  /* 0x00001c02ff007988 */ /* 0x0005e40008000815 */
.L_x_488:
[----:B------:R-:W-:Y:S05]  /*31c00*/  BSYNC B1 ;  /* 0x0000000000017941 */ /* 0x000fea0003800000 */
.L_x_487:
[----:B------:R-:W-:-:S03]  /*31c10*/  UMOV UR4, 0xffffffff ;  /* 0xffffffff00047882 */ /* 0x000fc60000000000 */
[----:B------:R-:W-:Y:S05]  /*31c20*/  BRA.DIV UR4, `(.L_x_489) ;  /* 0x0000004604807947 */ /* 0x000fea000b800000 */
[----:B------:R-:W-:Y:S01]  /*31c30*/  ELECT P6, URZ, PT ;  /* 0x00000000003f782f */ /* 0x000fe200038c0000 */
[----:B------:R-:W-:-:S12]  /*31c40*/  NOP ;  /* 0x0000000000007918 */ /* 0x000fd80000000000 */
.L_x_623:
[----:B-12---:R-:W1:Y:S02]  /*31c50*/  S2R R2, SR_LANEID ;  /* 0x0000000000027919 */ /* 0x006e640000000000 */
[----:B-1----:R-:W-:-:S05]  /*31c60*/  IMAD.SHL.U32 R8, R2, 0x4, RZ ;  /* 0x0000000402087824 */ /* 0x002fca00078e00ff */
[----:B------:R1:W2:Y:S01]  /*31c70*/  LDS R9, [R8+UR20] ;  /* 0x0000001408097984 */ /* 0x0002a20008000800 */
[C---:B------:R-:W-:Y:S02]  /*31c80*/  IADD3 R4, P0, R8.reuse, UR12, RZ ;  /* 0x0000000c08047c10 */ /* 0x040fe4000ff1e0ff */
[----:B------:R-:W-:Y:S01]  /*31c90*/  IADD3 R2, P2, R8, UR14, RZ ;  /* 0x0000000e08027c10 */ /* 0x000fe2000ff5e0ff */
[----:B------:R1:W3:Y:S01]  /*31ca0*/  LDS R13, [R8+UR20+0x80] ;  /* 0x00008014080d7984 */ /* 0x0002e20008000800 */
[----:B------:R-:W-:Y:S11]  /*31cb0*/  @!P6 BRA `(.L_x_490) ;  /* 0x000000000008e947 */ /* 0x000ff60003800000 */
[----:B------:R0:W-:Y:S01]  /*31cc0*/  UTMACMDFLUSH ;  /* 0x00000000000079b7 */ /* 0x0001e20000000000 */
[----:B------:R-:W-:-:S04]  /*31cd0*/  DEPBAR.LE SB0, 0x0 ;  /* 0x000080000000791a */ /* 0x000fc80000000000 */
.L_x_490:
[----:B------:R-:W-:Y:S01]  /*31ce0*/  IADD3.X R5, RZ, UR13, RZ, P0, !PT ;  /* 0x0000000dff057c10 */ /* 0x000fe200087fe4ff */
[----:B------:R-:W-:Y:S05]  /*31cf0*/  WARPSYNC.ALL ;  /* 0x0000000000007948 */ /* 0x000fea0003800000 */
[----:B------:R-:W-:Y:S01]  /*31d00*/  IADD3.X R3, RZ, UR15, RZ, P2, !PT ;  /* 0x0000000fff037c10 */ /* 0x000fe200097fe4ff */
[----:B--2---:R2:W5:Y:S04]  /*31d10*/  ATOMG.E.EXCH.STRONG.GPU PT, RZ, [R4], R9 ;  /* 0x0000000904ff73a8 */ /* 0x00456800041ee100 */
[----:B---3--:R2:W5:Y:S01]  /*31d20*/  ATOMG.E.EXCH.STRONG.GPU PT, RZ, [R2], R13 ;  /* 0x0000000d02ff73a8 */ /* 0x00856200041ee100 */
[----:B------:R-:W-:-:S07]  /*31d30*/  MOV R18, R6 ;  /* 0x0000000600127202 */ /* 0x000fce0000000f00 */
.L_x_485:
[----:B-12---:R-:W2:Y:S01]  /*31d40*/  LDL.LU R2, [R1+0x600] ;  /* 0x0006000001027983 */ /* 0x006ea20000300800 */
[----:B------:R-:W-:Y:S02]  /*31d50*/  ISETP.NE.AND P2, PT, R7, RZ, PT ;  /* 0x000000ff0700720c */ /* 0x000fe40003f45270 */
[----:B------:R-:W-:Y:S01]  /*31d60*/  SEL R3, RZ, 0x1, !P1 ;  /* 0x00000001ff037807 */ /* 0x000fe20004800000 */
[----:B--2---:R-:W-:-:S05]  /*31d70*/  VIADD R4, R2, 0x1 ;  /* 0x0000000102047836 */ /* 0x004fca0000000000 */
[----:B------:R-:W-:-:S04]  /*31d80*/  ISETP.NE.AND P0, PT, R4, 0x8, PT ;  /* 0x000000080400780c */ /* 0x000fc80003f05270 */
[----:B------:R-:W-:Y:S02]  /*31d90*/  SEL R4, R4, RZ, P0 ;  /* 0x000000ff04047207 */ /* 0x000fe40000000000 */
[----:B------:R-:W-:-:S03]  /*31da0*/  SEL R2, RZ, 0x1, P0 ;  /* 0x00000001ff027807 */ /* 0x000fc60000000000 */
[----:B------:R1:W-:Y:S01]  /*31db0*/  STL [R1+0x600], R4 ;  /* 0x0006000401007387 */ /* 0x0003e20000100800 */
[----:B------:R-:W-:Y:S02]  /*31dc0*/  LOP3.LUT R19, R19, R2, RZ, 0x3c, !PT ;  /* 0x0000000213137212 */ /* 0x000fe400078e3cff */
[----:B------:R-:W-:Y:S01]  /*31dd0*/  PRMT R2, RZ, 0x7610, R2 ;  /* 0x00007610ff027816 */ /* 0x000fe20000000002 */
[----:B------:R-:W-:Y:S06]  /*31de0*/  @P2 BRA `(.L_x_491) ;  /* 0xfffffff000942947 */ /* 0x000fec000383ffff */
[----:B------:R-:W-:Y:S05]  /*31df0*/  BSYNC B0 ;  /* 0x0000000000007941 */ /* 0x000fea0003800000 */
.L_x_472:
[----:B------:R-:W-:-:S03]  /*31e00*/  UMOV UR4, 0xffffffff ;  /* 0xffffffff00047882 */ /* 0x000fc60000000000 */
[----:B------:R-:W-:Y:S05]  /*31e10*/  BRA.DIV UR4, `(.L_x_492) ;  /* 0x0000004604347947 */ /* 0x000fea000b800000 */
[----:B-----5:R-:W-:-:S13]  /*31e20*/  ELECT P6, URZ, PT ;  /* 0x00000000003f782f */ /* 0x020fda00038c0000 */
.L_x_626:
[----:B------:R-:W-:Y:S04]  /*31e30*/  BSSY B0, `(.L_x_493) ;  /* 0x0000021000007945 */ /* 0x000fe80003800000 */
[----:B------:R-:W-:Y:S05]  /*31e40*/  @!P6 BRA `(.L_x_494) ;  /* 0x00000000007ce947 */ /* 0x000fea0003800000 */
[----:B------:R-:W-:-:S04]  /*31e50*/  ULOP3.LUT UR4, UR40, 0x2, URZ, 0xfc, !UPT ;  /* 0x0000000228047892 */ /* 0x000fc8000f8efc3f */
[----:B------:R-:W-:-:S06]  /*31e60*/  UISETP.NE.AND UP0, UPT, UR4, 0x3, UPT ;  /* 0x000000030400788c */ /* 0x000fcc000bf05270 */
[----:B------:R-:W-:-:S13]  /*31e70*/  PLOP3.LUT P0, PT, PT, PT, UP0, 0x80, 0x0 ;  /* 0x000000000000781c */ /* 0x000fda0003f0f008 */
[----:B------:R-:W-:Y:S05]  /*31e80*/  @!P0 BRA `(.L_x_495) ;  /* 0x0000000000048947 */ /* 0x000fea0003800000 */
[----:B------:R-:W-:Y:S01]  /*31e90*/  BPT.TRAP 0x1 ;  /* 0x000000040000795c */ /* 0x000fe20000300000 */
.L_x_495:
[----:B------:R-:W-:Y:S02]  /*31ea0*/  MOV R3, UR17 ;  /* 0x0000001100037c02 */ /* 0x000fe40008000f00 */
[----:B------:R-:W-:Y:S02]  /*31eb0*/  SHF.L.U32 R2, R0, 0x1f, RZ ;  /* 0x0000001f00027819 */ /* 0x000fe400000006ff */
[----:B------:R-:W-:-:S04]  /*31ec0*/  IADD3 R3, R3, 0x34498, RZ ;  /* 0x0003449803037810 */ /* 0x000fc80007ffe0ff */
[C---:B------:R-:W-:Y:S01]  /*31ed0*/  LEA R7, R10.reuse, R3, 0x3 ;  /* 0x000000030a077211 */ /* 0x040fe200078e18ff */
[----:B------:R-:W-:-:S03]  /*31ee0*/  VIADD R10, R10, 0x1 ;  /* 0x000000010a0a7836 */ /* 0x000fc60000000000 */
[----:B------:R-:W2:Y:S02]  /*31ef0*/  SYNCS.PHASECHK.TRANS64.TRYWAIT P0, [R7+URZ], R2 ;  /* 0x00000002070075a7 */ /* 0x000ea4000800017f */
[----:B------:R-:W-:-:S04]  /*31f00*/  ISETP.NE.AND P1, PT, R10, 0x3, PT ;  /* 0x000000030a00780c */ /* 0x000fc80003f25270 */
[----:B------:R-:W-:Y:S02]  /*31f10*/  SEL R5, RZ, 0x1, P1 ;  /* 0x00000001ff057807 */ /* 0x000fe40000800000 */
[----:B------:R-:W-:Y:S02]  /*31f20*/  SEL R10, R10, RZ, P1 ;  /* 0x000000ff0a0a7207 */ /* 0x000fe40000800000 */
[----:B------:R-:W-:Y:S02]  /*31f30*/  LOP3.LUT R5, R0, R5, RZ, 0x3c, !PT ;  /* 0x0000000500057212 */ /* 0x000fe400078e3cff */
[----:B------:R-:W-:Y:S02]  /*31f40*/  LEA R9, R10, R3, 0x3 ;  /* 0x000000030a097211 */ /* 0x000fe400078e18ff */
[----:B-1----:R-:W-:Y:S01]  /*31f50*/  SHF.L.U32 R4, R5, 0x1f, RZ ;  /* 0x0000001f05047819 */ /* 0x002fe200000006ff */
[----:B--2---:R-:W-:Y:S06]  /*31f60*/  @!P0 BRA `(.L_x_496) ;  /* 0x0000004400008947 */ /* 0x004fec0003800000 */
.L_x_627:
[----:B------:R-:W2:Y:S01]  /*31f70*/  SYNCS.PHASECHK.TRANS64.TRYWAIT P0, [R9+URZ], R4 ;  /* 0x00000004090075a7 */ /* 0x000ea2000800017f */
[----:B------:R-:W-:-:S04]  /*31f80*/  IADD3 R0, R10, 0x1, RZ ;  /* 0x000000010a007810 */ /* 0x000fc80007ffe0ff */
[----:B------:R-:W-:-:S04]  /*31f90*/  ISETP.NE.AND P1, PT, R0, 0x3, PT ;  /* 0x000000030000780c */ /* 0x000fc80003f25270 */
[----:B-1----:R-:W-:Y:S02]  /*31fa0*/  SEL R2, RZ, 0x1, P1 ;  /* 0x00000001ff027807 */ /* 0x002fe40000800000 */
[----:B------:R-:W-:Y:S02]  /*31fb0*/  SEL R0, R0, RZ, P1 ;  /* 0x000000ff00007207 */ /* 0x000fe40000800000 */
[----:B------:R-:W-:Y:S01]  /*31fc0*/  LOP3.LUT R2, R5, R2, RZ, 0x3c, !PT ;  /* 0x0000000205027212 */ /* 0x000fe200078e3cff */
[----:B--2---:R-:W-:Y:S06]  /*31fd0*/  @!P0 BRA `(.L_x_497) ;  /* 0x0000004000f88947 */ /* 0x004fec0003800000 */
.L_x_628:
[----:B------:R-:W-:Y:S02]  /*31fe0*/  LEA R3, R0, R3, 0x3 ;  /* 0x0000000300037211 */ /* 0x000fe400078e18ff */
[----:B------:R-:W-:-:S07]  /*31ff0*/  SHF.L.U32 R0, R2, 0x1f, RZ ;  /* 0x0000001f02007819 */ /* 0x000fce00000006ff */
.L_x_498:
[----:B--2---:R2:W3:Y:S02]  /*32000*/  SYNCS.PHASECHK.TRANS64.TRYWAIT P0, [R3+URZ], R0 ;  /* 0x00000000030075a7 */ /* 0x0044e4000800017f */
[----:B---3--:R-:W-:Y:S05]  /*32010*/  @!P0 NANOSLEEP.SYNCS 0x989680 ;  /* 0x009896800000895d */ /* 0x008fea0003900000 */
[----:B------:R-:W3:Y:S02]  /*32020*/  @!P0 SYNCS.PHASECHK.TRANS64 P0, [R3+URZ], R0 ;  /* 0x00000000030085a7 */ /* 0x000ee4000800007f */
[----:B---3--:R-:W-:Y:S05]  /*32030*/  @!P0 BRA `(.L_x_498) ;  /* 0xfffffffc00f08947 */ /* 0x008fea000383ffff */
.L_x_494:
[----:B------:R-:W-:Y:S05]  /*32040*/  BSYNC B0 ;  /* 0x0000000000007941 */ /* 0x000fea0003800000 */
.L_x_493:
[----:B------:R-:W-:Y:S05]  /*32050*/  EXIT ;  /* 0x000000000000794d */ /* 0x000fea0003800000 */
.L_x_241:
[----:B------:R-:W-:Y:S01]  /*32060*/  PLOP3.LUT P1, PT, PT, PT, UP3, 0x80, 0x0 ;  /* 0x000000000000781c */ /* 0x000fe20003f2f038 */
[----:B------:R-:W-:Y:S01]  /*32070*/  ULDC UR20, c[0x0][0x14] ;  /* 0x0000050000147ab9 */ /* 0x000fe20000000800 */
[----:B------:R-:W-:Y:S01]  /*32080*/  ULDC UR18, c[0x0][0x10] ;  /* 0x0000040000127ab9 */ /* 0x000fe20000000800 */
[----:B------:R-:W-:Y:S01]  /*32090*/  ULDC.64 UR12, c[0x0][0x8c8] ;  /* 0x00023200000c7ab9 */ /* 0x000fe20000000a00 */
[----:B------:R-:W-:Y:S01]  /*320a0*/  UIMAD.WIDE.U32 UR18, UR60, UR18, URZ ;  /* 0x000000123c1272a5 */ /* 0x000fe2000f8e003f */
[----:B------:R-:W-:Y:S01]  /*320b0*/  IMAD.MOV.U32 R14, RZ, RZ, 0x1 ;  /* 0x00000001ff0e7424 */ /* 0x000fe200078e00ff */
[----:B------:R-:W-:Y:S01]  /*320c0*/  ULDC.64 UR14, c[0x0][0x8e0] ;  /* 0x00023800000e7ab9 */ /* 0x000fe20000000a00 */
[----:B------:R-:W-:Y:S01]  /*320d0*/  UIADD3 UR11, UP1, UR12, -0x1, URZ ;  /* 0xffffffff0c0b7890 */ /* 0x000fe2000ff3e03f */
[----:B------:R-:W-:Y:S01]  /*320e0*/  MOV R13, RZ ;  /* 0x000000ff000d7202 */ /* 0x000fe20000000f00 */
[----:B------:R-:W-:Y:S01]  /*320f0*/  ULDC UR21, c[0x0][0x904] ;  /* 0x0002410000157ab9 */ /* 0x000fe20000000800 */
[----:B------:R-:W-:Y:S01]  /*32100*/  UMOV UR22, 0xffffffff ;  /* 0xffffffff00167882 */ /* 0x000fe20000000000 */
[----:B------:R-:W-:-:S02]  /*32110*/  UIADD3 UR12, UP2, UR14, -0x1, URZ ;  /* 0xffffffff0e0c7890 */ /* 0x000fc4000ff5e03f */
[----:B------:R-:W1:Y:S01]  /*32120*/  @P1 S2R R2, SR_CTAID.Y ;  /* 0x0000000000021919 */ /* 0x000e620000002600 */
[----:B------:R-:W-:Y:S02]  /*32130*/  UIMAD.WIDE.U32 UR26, UR18, UR20, URZ ;  /* 0x00000014121a72a5 */ /* 0x000fe4000f8e003f */
[----:B------:R-:W-:Y:S02]  /*32140*/  USHF.L.U32 UR22, UR22, UR21, URZ ;  /* 0x0000001516167299 */ /* 0x000fe4000800063f */
[----:B------:R-:W-:Y:S01]  /*32150*/  UIMAD UR20, UR19, UR20, URZ ;  /* 0x00000014131472a4 */ /* 0x000fe2000f8e023f */
[----:B------:R-:W-:Y:S01]  /*32160*/  ULDC UR35, c[0x0][0x8a8] ;  /* 0x00022a0000237ab9 */ /* 0x000fe20000000800 */
[----:B------:R-:W-:Y:S01]  /*32170*/  UMOV UR23, 0x1 ;  /* 0x0000000100177882 */ /* 0x000fe20000000000 */
[----:B------:R-:W-:Y:S02]  /*32180*/  UIADD3.X UR14, UR15, -0x1, URZ, UP2, !UPT ;  /* 0xffffffff0f0e7890 */ /* 0x000fe400097fe43f */
[----:B------:R-:W-:-:S02]  /*32190*/  UIADD3.X UR13, UR13, -0x1, URZ, UP1, !UPT ;  /* 0xffffffff0d0d7890 */ /* 0x000fc40008ffe43f */
[----:B------:R-:W-:Y:S02]  /*321a0*/  ULOP3.LUT UR15, UR59, 0x2, URZ, 0xfc, !UPT ;  /* 0x000000023b0f7892 */ /* 0x000fe4000f8efc3f */
[----:B------:R-:W-:Y:S02]  /*321b0*/  UIADD3 UR16, UR9, -0x1, URZ ;  /* 0xffffffff09107890 */ /* 0x000fe4000fffe03f */
[----:B------:R-:W-:Y:S02]  /*321c0*/  UIADD3 UR17, UR10, -0x1, URZ ;  /* 0xffffffff0a117890 */ /* 0x000fe4000fffe03f */
[----:B------:R-:W-:Y:S02]  /*321d0*/  UIADD3 UR35, UR35, -0x1, URZ ;  /* 0xffffffff23237890 */ /* 0x000fe4000fffe03f */
[----:B------:R-:W-:Y:S02]  /*321e0*/  USHF.L.U32 UR18, UR23, UR21, URZ ;  /* 0x0000001517127299 */ /* 0x000fe4000800063f */
[----:B------:R-:W-:-:S02]  /*321f0*/  ULOP3.LUT UR19, URZ, UR22, URZ, 0x33, !UPT ;  /* 0x000000163f137292 */ /* 0x000fc4000f8e333f */
[----:B------:R-:W-:Y:S01]  /*32200*/  UIADD3 UR20, UR27, UR20, URZ ;  /* 0x000000141b147290 */ /* 0x000fe2000fffe03f */
[----:B-1----:R-:W-:-:S15]  /*32210*/  @P1 R2UR UR58, R2 ;  /* 0x00000000023a12ca */ /* 0x002fde00000e0000 */
.L_x_519:
[----:B------:R-:W1:Y:S01]  /*32220*/  LDC.64 R2, c[0x0][0x8f8] ;  /* 0x00023e00ff027b82 */ /* 0x000e620000000a00 */
[----:B------:R-:W-:Y:S01]  /*32230*/  UIADD3 UR8, UP1, UR8, UR26, URZ ;  /* 0x0000001a08087290 */ /* 0x000fe2000ff3e03f */
[----:B------:R-:W-:Y:S01]  /*32240*/  ISETP.NE.AND P2, PT, R15, RZ, PT ;  /* 0x000000ff0f00720c */ /* 0x000fe20003f45270 */
[----:B------:R-:W-:Y:S01]  /*32250*/  UMOV UR21, 0xffffffff ;  /* 0xffffffff00157882 */ /* 0x000fe20000000000 */
[----:B------:R-:W-:Y:S01]  /*32260*/  UMOV UR22, 0xffffffff ;  /* 0xffffffff00167882 */ /* 0x000fe20000000000 */
[----:B------:R-:W-:Y:S01]  /*32270*/  UIADD3.X UR7, UR7, UR20, URZ, UP1, !UPT ;  /* 0x0000001407077290 */ /* 0x000fe20008ffe43f */
[----:B------:R-:W-:Y:S01]  /*32280*/  MOV R19, RZ ;  /* 0x000000ff00137202 */ /* 0x000fe20000000f00 */
[----:B------:R-:W-:Y:S01]  /*32290*/  UMOV UR23, 0xffffffff ;  /* 0xffffffff00177882 */ /* 0x000fe20000000000 */
[----:B-1----:R-:W-:-:S03]  /*322a0*/  ISETP.LE.U32.AND P1, PT, R2, UR8, PT ;  /* 0x0000000802007c0c */ /* 0x002fc6000bf23070 */
[----:B------:R-:W-:-:S04]  /*322b0*/  MOV R2, UR7 ;  /* 0x0000000700027c02 */ /* 0x000fc80008000f00 */
[----:B------:R-:W-:-:S13]  /*322c0*/  ISETP.GE.U32.AND.EX P1, PT, R2, R3, PT, P1 ;  /* 0x000000030200720c */ /* 0x000fda0003f26110 */
[----:B---345:R-:W-:Y:S05]  /*322d0*/  @P2 BRA P1, `(.L_x_499) ;  /* 0x0000001800442947 */ /* 0x038fea0000800000 */
[----:B------:R-:W-:-:S04]  /*322e0*/  IADD3 R2, P2, R6, UR5, RZ ;  /* 0x0000000506027c10 */ /* 0x000fc8000ff5e0ff */
[----:B------:R-:W-:Y:S02]  /*322f0*/  ISETP.GT.U32.AND P1, PT, R2, UR8, PT ;  /* 0x0000000802007c0c */ /* 0x000fe4000bf24070 */
[----:B------:R-:W-:-:S04]  /*32300*/  IADD3.X R2, R7, UR6, RZ, P2, !PT ;  /* 0x0000000607027c10 */ /* 0x000fc800097fe4ff */
[----:B------:R-:W-:-:S13]  /*32310*/  ISETP.GT.U32.AND.EX P1, PT, R2, UR7, PT, P1 ;  /* 0x0000000702007c0c */ /* 0x000fda000bf24110 */
[----:B------:R-:W-:Y:S05]  /*32320*/  @P1 BRA `(.L_x_500) ;  /* 0x0000001400241947 */ /* 0x000fea0003800000 */
[----:B------:R-:W-:Y:S01]  /*32330*/  VIADD R11, R21, UR4 ;  /* 0x00000004150b7c36 */ /* 0x000fe20008000000 */
[----:B------:R-:W-:Y:S01]  /*32340*/  ULDC UR21, c[0x0][0x910] ;  /* 0x0002440000157ab9 */ /* 0x000fe20000000800 */
[----:B------:R-:W-:Y:S01]  /*32350*/  MOV R23, R8 ;  /* 0x0000000800177202 */ /* 0x000fe20000000f00 */
[----:B------:R-:W-:Y:S02]  /*32360*/  IMAD.MOV.U32 R16, RZ, RZ, R0 ;  /* 0x000000ffff107224 */ /* 0x000fe400078e0000 */
[----:B------:R-:W-:-:S04]  /*32370*/  IADD3 R12, R11, 0x20, RZ ;  /* 0x000000200b0c7810 */ /* 0x000fc80007ffe0ff */
[----:B------:R-:W-:-:S13]  /*32380*/  ISETP.GE.AND P1, PT, R12, UR21, PT ;  /* 0x000000150c007c0c */ /* 0x000fda000bf26270 */
[----:B------:R-:W1:Y:S01]  /*32390*/  @!P1 LDC.64 R2, c[0x0][0x918] ;  /* 0x00024600ff029b82 */ /* 0x000e620000000a00 */
[----:B------:R-:W-:Y:S01]  /*323a0*/  @!P1 IADD3 R7, R11, 0x20, RZ ;  /* 0x000000200b079810 */ /* 0x000fe20007ffe0ff */
[----:B------:R-:W-:Y:S01]  /*323b0*/  BSSY B0, `(.L_x_501) ;  /* 0x0000064000007945 */ /* 0x000fe20003800000 */
[----:B------:R-:W-:-:S03]  /*323c0*/  MOV R6, 0x7fffffff ;  /* 0x7fffffff00067802 */ /* 0x000fc60000000f00 */
[----:B-1----:R-:W-:-:S05]  /*323d0*/  @!P1 IMAD.WIDE R2, R7, 0xc, R2 ;  /* 0x0000000c07029825 */ /* 0x002fca00078e0202 */
[----:B------:R1:W5:Y:S04]  /*323e0*/  @!P1 LDG.E R8, desc[UR38][R2.64] ;  /* 0x0000002602089981 */ /* 0x000368000c1e1900 */
[----:B------:R1:W5:Y:S01]  /*323f0*/  @!P1 LDG.E R0, desc[UR38][R2.64+0x4] ;  /* 0x0000042602009981 */ /* 0x000362000c1e1900 */
[----:B------:R-:W-:Y:S02]  /*32400*/  ISETP.GE.AND P1, PT, R11, UR21, PT ;  /* 0x000000150b007c0c */ /* 0x000fe4000bf26270 */
[----:B------:R-:W-:-:S11]  /*32410*/  MOV R7, RZ ;  /* 0x000000ff00077202 */ /* 0x000fd60000000f00 */
[----:B-1----:R-:W-:Y:S05]  /*32420*/  @P1 BRA `(.L_x_502) ;  /* 0x0000000400701947 */ /* 0x002fea0003800000 */
[----:B------:R-:W-:Y:S01]  /*32430*/  IABS R7, R9 ;  /* 0x0000000900077213 */ /* 0x000fe20000000000 */
[----:B------:R-:W-:Y:S01]  /*32440*/  ULDC UR24, c[0x0][0x8f0] ;  /* 0x00023c0000187ab9 */ /* 0x000fe20000000800 */
[----:B------:R-:W-:Y:S02]  /*32450*/  IABS R6, R10 ;  /* 0x0000000a00067213 */ /* 0x000fe40000000000 */
[----:B------:R-:W1:Y:S01]  /*32460*/  I2F.RP R3, R7 ;  /* 0x0000000700037306 */ /* 0x000e620000209400 */
[----:B------:R-:W-:Y:S02]  /*32470*/  PLOP3.LUT P3, PT, PT, PT, UP0, 0x80, 0x0 ;  /* 0x000000000000781c */ /* 0x000fe40003f6f008 */
[C---:B------:R-:W-:Y:S02]  /*32480*/  IADD3 R22, P2, R16.reuse, UR12, RZ ;  /* 0x0000000c10167c10 */ /* 0x040fe4000ff5e0ff */
[C---:B------:R-:W-:Y:S02]  /*32490*/  IADD3 R20, P1, R23.reuse, UR11, RZ ;  /* 0x0000000b17147c10 */ /* 0x040fe4000ff3e0ff */
[----:B------:R-:W-:Y:S01]  /*324a0*/  LEA.HI.X.SX32 R25, R16, UR14, 0x1, P2 ;  /* 0x0000000e10197c11 */ /* 0x000fe200090f0eff */
[----:B------:R-:W3:Y:S01]  /*324b0*/  I2F.RP R2, R6 ;  /* 0x0000000600027306 */ /* 0x000ee20000209400 */
[----:B------:R-:W-:-:S07]  /*324c0*/  LEA.HI.X.SX32 R27, R23, UR13, 0x1, P1 ;  /* 0x0000000d171b7c11 */ /* 0x000fce00088f0eff */
[----:B-1----:R-:W1:Y:S08]  /*324d0*/  MUFU.RCP R3, R3 ;  /* 0x0000000300037308 */ /* 0x002e700000001000 */
[----:B---3--:R-:W3:Y:S01]  /*324e0*/  MUFU.RCP R2, R2 ;  /* 0x0000000200027308 */ /* 0x008ee20000001000 */
[----:B-1----:R-:W-:-:S07]  /*324f0*/  IADD3 R19, R3, 0xffffffe, RZ ;  /* 0x0ffffffe03137810 */ /* 0x002fce0007ffe0ff */
[----:B------:R-:W1:Y:S01]  /*32500*/  F2I.FTZ.U32.TRUNC.NTZ R19, R19 ;  /* 0x0000001300137305 */ /* 0x000e62000021f000 */
[----:B---3--:R-:W-:-:S07]  /*32510*/  VIADD R17, R2, 0xffffffe ;  /* 0x0ffffffe02117836 */ /* 0x008fce0000000000 */
[----:B------:R-:W3:Y:S01]  /*32520*/  F2I.FTZ.U32.TRUNC.NTZ R17, R17 ;  /* 0x0000001100117305 */ /* 0x000ee2000021f000 */
[----:B-1----:R-:W-:Y:S02]  /*32530*/  IADD3 R18, RZ, -R19, RZ ;  /* 0x80000013ff127210 */ /* 0x002fe40007ffe0ff */
[----:B---3--:R-:W-:Y:S01]  /*32540*/  IADD3 R16, RZ, -R17, RZ ;  /* 0x80000011ff107210 */ /* 0x008fe20007ffe0ff */
[----:B------:R-:W-:Y:S06]  /*32550*/  @!P3 BRA `(.L_x_503) ;  /* 0x000000000034b947 */ /* 0x000fec0003800000 */
[----:B------:R-:W-:Y:S01]  /*32560*/  ULDC UR4, c[0x0][0x8dc] ;  /* 0x0002370000047ab9 */ /* 0x000fe20000000800 */
[----:B------:R-:W-:Y:S01]  /*32570*/  ULDC.64 UR22, c[0x0][0x8d0] ;  /* 0x0002340000167ab9 */ /* 0x000fe20000000a00 */
[----:B------:R-:W-:-:S04]  /*32580*/  IADD3 R3, P1, R20, UR4, RZ ;  /* 0x0000000414037c10 */ /* 0x000fc8000ff3e0ff */
[----:B------:R-:W-:-:S05]  /*32590*/  IADD3.X R23, RZ, R27, RZ, P1, !PT ;  /* 0x0000001bff177210 */ /* 0x000fca0000ffe4ff */
[----:B------:R-:W-:-:S04]  /*325a0*/  IMAD.WIDE.U32 R4, R23, UR22, RZ ;  /* 0x0000001617047c25 */ /* 0x000fc8000f8e00ff */
[----:B------:R-:W-:-:S04]  /*325b0*/  IMAD.WIDE.U32 R4, P1, R3, UR23, R4 ;  /* 0x0000001703047c25 */ /* 0x000fc8000f820004 */
[----:B------:R-:W-:Y:S01]  /*325c0*/  IMAD.WIDE.U32 R2, R3, UR22, RZ ;  /* 0x0000001603027c25 */ /* 0x000fe2000f8e00ff */
[----:B------:R-:W-:-:S04]  /*325d0*/  MOV R2, R5 ;  /* 0x0000000500027202 */ /* 0x000fc80000000f00 */
[----:B------:R-:W-:Y:S01]  /*325e0*/  IADD3 RZ, P2, R3, R4, RZ ;  /* 0x0000000403ff7210 */ /* 0x000fe20007f5e0ff */
[----:B------:R-:W-:-:S04]  /*325f0*/  IMAD.X R3, RZ, RZ, RZ, P1 ;  /* 0x000000ffff037224 */ /* 0x000fc800008e06ff */
[----:B------:R-:W-:-:S03]  /*32600*/  IMAD.WIDE.U32.X R2, R23, UR23, R2, P2 ;  /* 0x0000001717027c25 */ /* 0x000fc600090e0402 */
[----:B------:R-:W-:Y:S02]  /*32610*/  MOV R20, R2 ;  /* 0x0000000200147202 */ /* 0x000fe40000000f00 */
[----:B------:R-:W-:-:S07]  /*32620*/  MOV R27, R3 ;  /* 0x00000003001b7202 */ /* 0x000fce0000000f00 */
.L_x_503:
[----:B------:R-:W-:Y:S05]  /*32630*/  @!P0 BRA `(.L_x_504) ;  /* 0x0000000000348947 */ /* 0x000fea0003800000 */
[----:B------:R-:W-:Y:S01]  /*32640*/  ULDC UR4, c[0x0][0x8f4] ;  /* 0x00023d0000047ab9 */ /* 0x000fe20000000800 */
[----:B------:R-:W-:Y:S01]  /*32650*/  ULDC.64 UR22, c[0x0][0x8e8] ;  /* 0x00023a0000167ab9 */ /* 0x000fe20000000a00 */
[----:B------:R-:W-:-:S05]  /*32660*/  IADD3 R3, P1, R22, UR4, RZ ;  /* 0x0000000416037c10 */ /* 0x000fca000ff3e0ff */
[----:B------:R-:W-:-:S04]  /*32670*/  IMAD.X R23, RZ, RZ, R25, P1 ;  /* 0x000000ffff177224 */ /* 0x000fc800008e0619 */
[----:B------:R-:W-:-:S04]  /*32680*/  IMAD.WIDE.U32 R4, R23, UR22, RZ ;  /* 0x0000001617047c25 */ /* 0x000fc8000f8e00ff */
[----:B------:R-:W-:-:S04]  /*32690*/  IMAD.WIDE.U32 R4, P1, R3, UR23, R4 ;  /* 0x0000001703047c25 */ /* 0x000fc8000f820004 */
[----:B------:R-:W-:Y:S01]  /*326a0*/  IMAD.WIDE.U32 R2, R3, UR22, RZ ;  /* 0x0000001603027c25 */ /* 0x000fe2000f8e00ff */
[----:B------:R-:W-:-:S04]  /*326b0*/  MOV R2, R5 ;  /* 0x0000000500027202 */ /* 0x000fc80000000f00 */
[----:B------:R-:W-:Y:S02]  /*326c0*/  IADD3 RZ, P2, R3, R4, RZ ;  /* 0x0000000403ff7210 */ /* 0x000fe40007f5e0ff */
[----:B------:R-:W-:-:S03]  /*326d0*/  IADD3.X R3, RZ, RZ, RZ, P1, !PT ;  /* 0x000000ffff037210 */ /* 0x000fc60000ffe4ff */
[----:B------:R-:W-:-:S04]  /*326e0*/  IMAD.WIDE.U32.X R2, R23, UR23, R2, P2 ;  /* 0x0000001717027c25 */ /* 0x000fc800090e0402 */
[----:B------:R-:W-:Y:S01]  /*326f0*/  IMAD.MOV.U32 R25, RZ, RZ, R3 ;  /* 0x000000ffff197224 */ /* 0x000fe200078e0003 */
[----:B------:R-:W-:-:S07]  /*32700*/  MOV R22, R2 ;  /* 0x0000000200167202 */ /* 0x000fce0000000f00 */
.L_x_504:
[----:B------:R-:W-:Y:S01]  /*32710*/  MOV R2, RZ ;  /* 0x000000ff00027202 */ /* 0x000fe20000000f00 */
[----:B------:R-:W-:Y:S01]  /*32720*/  IMAD R18, R18, R7, RZ ;  /* 0x0000000712127224 */ /* 0x000fe200078e02ff */
[----:B------:R-:W-:Y:S01]  /*32730*/  MOV R3, R19 ;  /* 0x0000001300037202 */ /* 0x000fe20000000f00 */
[----:B------:R-:W-:Y:S01]  /*32740*/  IMAD R4, R16, R6, RZ ;  /* 0x0000000610047224 */ /* 0x000fe200078e02ff */
[----:B------:R-:W-:Y:S01]  /*32750*/  SHF.R.U64 R22, R22, UR24, R25 ;  /* 0x0000001816167c19 */ /* 0x000fe20008001219 */
[----:B------:R-:W-:Y:S01]  /*32760*/  ULDC UR4, c[0x0][0x8d8] ;  /* 0x0002360000047ab9 */ /* 0x000fe20000000800 */
[----:B------:R-:W-:Y:S01]  /*32770*/  IABS R16, R9 ;  /* 0x0000000900107213 */ /* 0x000fe20000000000 */
[----:B------:R-:W-:Y:S01]  /*32780*/  IMAD.HI.U32 R19, R19, R18, R2 ;  /* 0x0000001213137227 */ /* 0x000fe200078e0002 */
[----:B------:R-:W-:Y:S02]  /*32790*/  MOV R3, R17 ;  /* 0x0000001100037202 */ /* 0x000fe40000000f00 */
[----:B------:R-:W-:-:S02]  /*327a0*/  SHF.R.U64 R20, R20, UR4, R27 ;  /* 0x0000000414147c19 */ /* 0x000fc4000800121b */
[----:B------:R-:W-:Y:S01]  /*327b0*/  IADD3 R18, RZ, -R16, RZ ;  /* 0x80000010ff127210 */ /* 0x000fe20007ffe0ff */
[----:B------:R-:W-:Y:S01]  /*327c0*/  IMAD.HI.U32 R2, R17, R4, R2 ;  /* 0x0000000411027227 */ /* 0x000fe200078e0002 */
[----:B------:R-:W-:Y:S02]  /*327d0*/  IADD3 R20, R20, UR16, RZ ;  /* 0x0000001014147c10 */ /* 0x000fe4000fffe0ff */
[----:B------:R-:W-:Y:S01]  /*327e0*/  IABS R3, R10 ;  /* 0x0000000a00037213 */ /* 0x000fe20000000000 */
[----:B------:R-:W-:Y:S01]  /*327f0*/  VIADD R17, R22, UR17 ;  /* 0x0000001116117c36 */ /* 0x000fe20008000000 */
[----:B------:R-:W-:Y:S02]  /*32800*/  IABS R5, R20 ;  /* 0x0000001400057213 */ /* 0x000fe40000000000 */
[----:B------:R-:W-:Y:S02]  /*32810*/  IADD3 R16, RZ, -R3, RZ ;  /* 0x80000003ff107210 */ /* 0x000fe40007ffe0ff */
[----:B------:R-:W-:Y:S01]  /*32820*/  IABS R4, R17 ;  /* 0x0000001100047213 */ /* 0x000fe20000000000 */
[----:B------:R-:W-:Y:S01]  /*32830*/  IMAD.HI.U32 R2, R2, R5, RZ ;  /* 0x0000000502027227 */ /* 0x000fe200078e00ff */
[----:B------:R-:W-:-:S03]  /*32840*/  PLOP3.LUT P5, PT, PT, PT, UP3, 0x80, 0x0 ;  /* 0x000000000000781c */ /* 0x000fc60003faf038 */
[----:B------:R-:W-:-:S04]  /*32850*/  IMAD.HI.U32 R3, R19, R4, RZ ;  /* 0x0000000413037227 */ /* 0x000fc800078e00ff */
[----:B------:R-:W-:Y:S02]  /*32860*/  IMAD R4, R3, R18, R4 ;  /* 0x0000001203047224 */ /* 0x000fe400078e0204 */
[----:B------:R-:W-:-:S03]  /*32870*/  IMAD R3, R2, R16, R5 ;  /* 0x0000001002037224 */ /* 0x000fc600078e0205 */
[----:B------:R-:W-:Y:S02]  /*32880*/  ISETP.GT.U32.AND P2, PT, R7, R4, PT ;  /* 0x000000040700720c */ /* 0x000fe40003f44070 */
[----:B------:R-:W-:-:S11]  /*32890*/  ISETP.GT.U32.AND P1, PT, R6, R3, PT ;  /* 0x000000030600720c */ /* 0x000fd60003f24070 */
[----:B------:R-:W-:Y:S01]  /*328a0*/  @!P2 IMAD.IADD R4, R4, 0x1, -R7 ;  /* 0x000000010404a824 */ /* 0x000fe200078e0a07 */
[----:B------:R-:W-:Y:S02]  /*328b0*/  ISETP.GE.AND P2, PT, R17, RZ, PT ;  /* 0x000000ff1100720c */ /* 0x000fe40003f46270 */
[----:B------:R-:W-:Y:S02]  /*328c0*/  @!P1 IADD3 R3, R3, -R6, RZ ;  /* 0x8000000603039210 */ /* 0x000fe40007ffe0ff */
[----:B------:R-:W-:Y:S02]  /*328d0*/  ISETP.GT.U32.AND P4, PT, R7, R4, PT ;  /* 0x000000040700720c */ /* 0x000fe40003f84070 */
[----:B------:R-:W-:Y:S02]  /*328e0*/  ISETP.GT.U32.AND P3, PT, R6, R3, PT ;  /* 0x000000030600720c */ /* 0x000fe40003f64070 */
[----:B------:R-:W-:-:S09]  /*328f0*/  ISETP.GE.AND P1, PT, R20, RZ, PT ;  /* 0x000000ff1400720c */ /* 0x000fd20003f26270 */
[----:B------:R-:W-:Y:S02]  /*32900*/  @!P4 IADD3 R4, R4, -R7, RZ ;  /* 0x800000070404c210 */ /* 0x000fe40007ffe0ff */
[----:B------:R-:W-:Y:S02]  /*32910*/  @!P3 IADD3 R3, R3, -R6, RZ ;  /* 0x800000060303b210 */ /* 0x000fe40007ffe0ff */
[----:B------:R-:W-:Y:S01]  /*32920*/  ISETP.NE.AND P4, PT, RZ, UR10, PT ;  /* 0x0000000aff007c0c */ /* 0x000fe2000bf85270 */
[----:B------:R-:W-:Y:S01]  /*32930*/  @!P2 IMAD.MOV R4, RZ, RZ, -R4 ;  /* 0x000000ffff04a224 */ /* 0x000fe200078e0a04 */
[----:B------:R-:W-:Y:S02]  /*32940*/  ISETP.NE.AND P3, PT, RZ, UR9, PT ;  /* 0x00000009ff007c0c */ /* 0x000fe4000bf65270 */
[----:B------:R-:W-:-:S09]  /*32950*/  @!P1 IADD3 R3, -R3, RZ, RZ ;  /* 0x000000ff03039210 */ /* 0x000fd20007ffe1ff */
[----:B------:R-:W-:Y:S02]  /*32960*/  @!P4 LOP3.LUT R4, RZ, UR10, RZ, 0x33, !PT ;  /* 0x0000000aff04cc12 */ /* 0x000fe4000f8e33ff */
[----:B------:R-:W-:Y:S02]  /*32970*/  @!P3 LOP3.LUT R3, RZ, UR9, RZ, 0x33, !PT ;  /* 0x00000009ff03bc12 */ /* 0x000fe4000f8e33ff */
[----:B------:R-:W-:Y:S02]  /*32980*/  IADD3 R4, R17, -R4, RZ ;  /* 0x8000000411047210 */ /* 0x000fe40007ffe0ff */
[----:B------:R-:W-:-:S04]  /*32990*/  IADD3 R3, R20, -R3, RZ ;  /* 0x8000000314037210 */ /* 0x000fc80007ffe0ff */
[----:B------:R-:W-:Y:S01]  /*329a0*/  SEL R2, R4, R3, !P5 ;  /* 0x0000000304027207 */ /* 0x000fe20006800000 */
[----:B------:R-:W-:-:S03]  /*329b0*/  IMAD R6, R3, R4, RZ ;  /* 0x0000000403067224 */ /* 0x000fc600078e02ff */
[--C-:B------:R-:W-:Y:S01]  /*329c0*/  SHF.R.S32.HI R5, RZ, 0x1f, R2.reuse ;  /* 0x0000001fff057819 */ /* 0x100fe20000011402 */
[----:B------:R-:W-:Y:S01]  /*329d0*/  IMAD.MOV.U32 R4, RZ, RZ, R2 ;  /* 0x000000ffff047224 */ /* 0x000fe200078e0002 */
[----:B------:R-:W-:-:S07]  /*329e0*/  SHF.R.S32.HI R7, RZ, 0x1f, R6 ;  /* 0x0000001fff077819 */ /* 0x000fce0000011406 */
.L_x_502:
[----:B--2---:R-:W-:Y:S05]  /*329f0*/  BSYNC B0 ;  /* 0x0000000000007941 */ /* 0x004fea0003800000 */
.L_x_501:
[----:B------:R-:W1:Y:S01]  /*32a00*/  SHFL.UP PT, R3, R6, 0x1, RZ ;  /* 0x0420000006037989 */ /* 0x000e6200000e00ff */
[----:B------:R-:W-:-:S03]  /*32a10*/  ISETP.NE.AND P1, PT, R21, RZ, PT ;  /* 0x000000ff1500720c */ /* 0x000fc60003f25270 */
[----:B------:R-:W2:Y:S01]  /*32a20*/  SHFL.UP PT, R2, R7, 0x1, RZ ;  /* 0x0420000007027989 */ /* 0x000ea200000e00ff */
[----:B-1----:R-:W-:Y:S02]  /*32a30*/  SEL R3, R3, RZ, P1 ;  /* 0x000000ff03037207 */ /* 0x002fe40000800000 */
[----:B--2---:R-:W-:Y:S02]  /*32a40*/  SEL R2, R2, RZ, P1 ;  /* 0x000000ff02027207 */ /* 0x004fe40000800000 */
[----:B------:R-:W-:-:S04]  /*32a50*/  IADD3 R18, P2, R3, R6, RZ ;  /* 0x0000000603127210 */ /* 0x000fc80007f5e0ff */
[----:B------:R-:W-:Y:S01]  /*32a60*/  IADD3.X R19, R2, R7, RZ, P2, !PT ;  /* 0x0000000702137210 */ /* 0x000fe200017fe4ff */
[----:B------:R-:W1:Y:S01]  /*32a70*/  SHFL.UP PT, R3, R18, 0x2, RZ ;  /* 0x0440000012037989 */ /* 0x000e6200000e00ff */
[----:B------:R-:W-:-:S03]  /*32a80*/  ISETP.GE.U32.AND P2, PT, R21, 0x2, PT ;  /* 0x000000021500780c */ /* 0x000fc60003f46070 */
[----:B------:R-:W2:Y:S01]  /*32a90*/  SHFL.UP PT, R2, R19, 0x2, RZ ;  /* 0x0440000013027989 */ /* 0x000ea200000e00ff */
[----:B-1----:R-:W-:-:S04]  /*32aa0*/  SEL R3, R3, RZ, P2 ;  /* 0x000000ff03037207 */ /* 0x002fc80001000000 */
[----:B------:R-:W-:Y:S02]  /*32ab0*/  IADD3 R16, P3, R3, R18, RZ ;  /* 0x0000001203107210 */ /* 0x000fe40007f7e0ff */
[----:B--2---:R-:W-:-:S03]  /*32ac0*/  SEL R2, R2, RZ, P2 ;  /* 0x000000ff02027207 */ /* 0x004fc60001000000 */
[----:B------:R-:W1:Y:S01]  /*32ad0*/  SHFL.UP PT, R3, R16, 0x4, RZ ;  /* 0x0480000010037989 */ /* 0x000e6200000e00ff */
[----:B------:R-:W-:Y:S02]  /*32ae0*/  IADD3.X R17, R2, R19, RZ, P3, !PT ;  /* 0x0000001302117210 */ /* 0x000fe40001ffe4ff */
        /* <DEDUP_REMOVED lines=12> */
[----:B------:R-:W1:Y:S02]  /*32bb0*/  SHFL.UP PT, R3, R16, 0x10, RZ ;  /* 0x0600000010037989 */ /* 0x000e6400000e00ff */
[----:B------:R-:W-:Y:S01]  /*32bc0*/  IMAD.X R17, R2, 0x1, R19, P5 ;  /* 0x0000000102117824 */ /* 0x000fe200028e0613 */
[----:B------:R-:W-:-:S04]  /*32bd0*/  ISETP.GE.U32.AND P5, PT, R21, 0x10, PT ;  /* 0x000000101500780c */ /* 0x000fc80003fa6070 */
[----:B------:R-:W2:Y:S01]  /*32be0*/  SHFL.UP PT, R2, R17, 0x10, RZ ;  /* 0x0600000011027989 */ /* 0x000ea200000e00ff */
[----:B-1----:R-:W-:-:S04]  /*32bf0*/  SEL R3, R3, RZ, P5 ;  /* 0x000000ff03037207 */ /* 0x002fc80002800000 */
[----:B------:R-:W-:Y:S02]  /*32c00*/  IADD3 R19, P6, R3, R16, RZ ;  /* 0x0000001003137210 */ /* 0x000fe40007fde0ff */
[----:B--2---:R-:W-:-:S04]  /*32c10*/  SEL R2, R2, RZ, P5 ;  /* 0x000000ff02027207 */ /* 0x004fc80002800000 */
[----:B------:R-:W-:Y:S02]  /*32c20*/  IADD3.X R18, R2, R17, RZ, P6, !PT ;  /* 0x0000001102127210 */ /* 0x000fe400037fe4ff */
[----:B------:R-:W-:-:S04]  /*32c30*/  IADD3 R2, P6, R19, UR5, RZ ;  /* 0x0000000513027c10 */ /* 0x000fc8000ffde0ff */
[----:B------:R-:W-:Y:S02]  /*32c40*/  IADD3.X R3, R18, UR6, RZ, P6, !PT ;  /* 0x0000000612037c10 */ /* 0x000fe4000b7fe4ff */
[----:B------:R-:W-:-:S04]  /*32c50*/  ISETP.GT.U32.AND P6, PT, R2, UR8, PT ;  /* 0x0000000802007c0c */ /* 0x000fc8000bfc4070 */
[----:B------:R-:W-:-:S13]  /*32c60*/  ISETP.GT.U32.AND.EX P6, PT, R3, UR7, PT, P6 ;  /* 0x0000000703007c0c */ /* 0x000fda000bfc4160 */
[----:B------:R-:W-:-:S04]  /*32c70*/  VOTE.ANY R16, PT, P6 ;  /* 0x0000000000107806 */ /* 0x000fc800030e0100 */
[----:B------:R-:W-:-:S13]  /*32c80*/  ISETP.NE.AND P6, PT, R16, RZ, PT ;  /* 0x000000ff1000720c */ /* 0x000fda0003fc5270 */
[----:B------:R-:W-:Y:S05]  /*32c90*/  @P6 BRA `(.L_x_505) ;  /* 0x0000000800786947 */ /* 0x000fea0003800000 */
[----:B------:R-:W-:Y:S01]  /*32ca0*/  MOV R19, R2 ;  /* 0x0000000200137202 */ /* 0x000fe20000000f00 */
[----:B------:R-:W-:Y:S01]  /*32cb0*/  ULDC UR21, c[0x0][0x910] ;  /* 0x0002440000157ab9 */ /* 0x000fe20000000800 */
[----:B------:R-:W-:Y:S01]  /*32cc0*/  MOV R20, R3 ;  /* 0x0000000300147202 */ /* 0x000fe20000000f00 */
[----:B------:R-:W-:Y:S01]  /*32cd0*/  ULDC UR28, c[0x0][0x8f4] ;  /* 0x00023d00001c7ab9 */ /* 0x000fe20000000800 */
[----:B------:R-:W-:Y:S01]  /*32ce0*/  ULDC UR4, c[0x0][0x8dc] ;  /* 0x0002370000047ab9 */ /* 0x000fe20000000800 */
[----:B------:R-:W-:Y:S01]  /*32cf0*/  ULDC UR29, c[0x0][0x8d8] ;  /* 0x00023600001d7ab9 */ /* 0x000fe20000000800 */
[----:B------:R-:W-:Y:S01]  /*32d00*/  ULDC UR30, c[0x0][0x8f0] ;  /* 0x00023c00001e7ab9 */ /* 0x000fe20000000800 */
[----:B------:R-:W-:Y:S01]  /*32d10*/  ULDC.64 UR22, c[0x0][0x8d0] ;  /* 0x0002340000167ab9 */ /* 0x000fe20000000a00 */
[----:B------:R-:W-:-:S05]  /*32d20*/  ULDC.64 UR24, c[0x0][0x8e8] ;  /* 0x00023a0000187ab9 */ /* 0x000fca0000000a00 */
.L_x_510:
[----:B------:R-:W-:Y:S01]  /*32d30*/  IMAD.MOV.U32 R11, RZ, RZ, R12 ;  /* 0x000000ffff0b7224 */ /* 0x000fe200078e000c */
[----:B------:R-:W-:Y:S01]  /*32d40*/  IADD3 R12, R12, 0x20, RZ ;  /* 0x000000200c0c7810 */ /* 0x000fe20007ffe0ff */
[----:B-----5:R-:W-:Y:S01]  /*32d50*/  IMAD.MOV.U32 R17, RZ, RZ, R0 ;  /* 0x000000ffff117224 */ /* 0x020fe200078e0000 */
[----:B------:R-:W-:Y:S02]  /*32d60*/  MOV R16, R8 ;  /* 0x0000000800107202 */ /* 0x000fe40000000f00 */
[----:B------:R-:W-:-:S13]  /*32d70*/  ISETP.GE.AND P6, PT, R12, UR21, PT ;  /* 0x000000150c007c0c */ /* 0x000fda000bfc6270 */
[----:B------:R-:W1:Y:S01]  /*32d80*/  @!P6 LDC.64 R2, c[0x0][0x918] ;  /* 0x00024600ff02eb82 */ /* 0x000e620000000a00 */
[----:B------:R-:W2:Y:S01]  /*32d90*/  SHFL.IDX PT, R20, R20, 0x1f, 0x1f ;  /* 0x03e01f0014147f89 */ /* 0x000ea200000e0000 */
[----:B------:R-:W-:-:S03]  /*32da0*/  @!P6 IADD3 R7, R11, 0x20, RZ ;  /* 0x000000200b07e810 */ /* 0x000fc60007ffe0ff */
[----:B------:R-:W3:Y:S01]  /*32db0*/  SHFL.IDX PT, R19, R19, 0x1f, 0x1f ;  /* 0x03e01f0013137f89 */ /* 0x000ee200000e0000 */
[----:B------:R-:W-:Y:S01]  /*32dc0*/  BSSY B0, `(.L_x_506) ;  /* 0x0000064000007945 */ /* 0x000fe20003800000 */
[----:B-1----:R-:W-:-:S05]  /*32dd0*/  @!P6 IMAD.WIDE R2, R7, 0xc, R2 ;  /* 0x0000000c0702e825 */ /* 0x002fca00078e0202 */
[----:B------:R1:W5:Y:S04]  /*32de0*/  @!P6 LDG.E R8, desc[UR38][R2.64] ;  /* 0x000000260208e981 */ /* 0x000368000c1e1900 */
[----:B------:R1:W5:Y:S01]  /*32df0*/  @!P6 LDG.E R0, desc[UR38][R2.64+0x4] ;  /* 0x000004260200e981 */ /* 0x000362000c1e1900 */
[----:B------:R-:W-:Y:S02]  /*32e00*/  ISETP.GE.AND P6, PT, R11, UR21, PT ;  /* 0x000000150b007c0c */ /* 0x000fe4000bfc6270 */
[----:B--2---:R-:W-:Y:S02]  /*32e10*/  R2UR UR6, R20 ;  /* 0x00000000140672ca */ /* 0x004fe400000e0000 */
[----:B---3--:R-:W-:Y:S02]  /*32e20*/  R2UR UR5, R19 ;  /* 0x00000000130572ca */ /* 0x008fe400000e0000 */
[----:B------:R-:W-:-:S02]  /*32e30*/  MOV R6, 0x7fffffff ;  /* 0x7fffffff00067802 */ /* 0x000fc40000000f00 */
[----:B------:R-:W-:-:S05]  /*32e40*/  MOV R7, RZ ;  /* 0x000000ff00077202 */ /* 0x000fca0000000f00 */
[----:B-1----:R-:W-:Y:S06]  /*32e50*/  @P6 BRA `(.L_x_507) ;  /* 0x0000000400686947 */ /* 0x002fec0003800000 */
[----:B------:R-:W-:-:S04]  /*32e60*/  IADD3 R18, P6, R16, UR11, RZ ;  /* 0x0000000b10127c10 */ /* 0x000fc8000ffde0ff */
[----:B------:R-:W-:Y:S02]  /*32e70*/  LEA.HI.X.SX32 R23, R16, UR13, 0x1, P6 ;  /* 0x0000000d10177c11 */ /* 0x000fe4000b0f0eff */
[----:B------:R-:W-:Y:S02]  /*32e80*/  IABS R16, R9 ;  /* 0x0000000900107213 */ /* 0x000fe40000000000 */
[C---:B------:R-:W-:Y:S02]  /*32e90*/  IADD3 R20, P6, R17.reuse, UR12, RZ ;  /* 0x0000000c11147c10 */ /* 0x040fe4000ffde0ff */
[----:B------:R-:W1:Y:S02]  /*32ea0*/  I2F.RP R2, R16 ;  /* 0x0000001000027306 */ /* 0x000e640000209400 */
[----:B------:R-:W-:Y:S02]  /*32eb0*/  LEA.HI.X.SX32 R25, R17, UR14, 0x1, P6 ;  /* 0x0000000e11197c11 */ /* 0x000fe4000b0f0eff */
[----:B------:R-:W-:-:S04]  /*32ec0*/  PLOP3.LUT P6, PT, PT, PT, UP0, 0x80, 0x0 ;  /* 0x000000000000781c */ /* 0x000fc80003fcf008 */
[----:B-1----:R-:W1:Y:S02]  /*32ed0*/  MUFU.RCP R2, R2 ;  /* 0x0000000200027308 */ /* 0x002e640000001000 */
[----:B-1----:R-:W-:-:S06]  /*32ee0*/  IADD3 R17, R2, 0xffffffe, RZ ;  /* 0x0ffffffe02117810 */ /* 0x002fcc0007ffe0ff */
[----:B------:R-:W1:Y:S02]  /*32ef0*/  F2I.FTZ.U32.TRUNC.NTZ R17, R17 ;  /* 0x0000001100117305 */ /* 0x000e64000021f000 */
[----:B-1----:R-:W-:Y:S01]  /*32f00*/  IMAD.MOV R19, RZ, RZ, -R17 ;  /* 0x000000ffff137224 */ /* 0x002fe200078e0a11 */
[----:B------:R-:W-:Y:S06]  /*32f10*/  @!P6 BRA `(.L_x_508) ;  /* 0x00000000002ce947 */ /* 0x000fec0003800000 */
[----:B------:R-:W-:-:S04]  /*32f20*/  IADD3 R7, P6, R18, UR4, RZ ;  /* 0x0000000412077c10 */ /* 0x000fc8000ffde0ff */
[----:B------:R-:W-:-:S05]  /*32f30*/  IADD3.X R23, RZ, R23, RZ, P6, !PT ;  /* 0x00000017ff177210 */ /* 0x000fca00037fe4ff */
        /* <DEDUP_REMOVED lines=9> */
.L_x_508:
[----:B------:R-:W-:Y:S05]  /*32fd0*/  @!P0 BRA `(.L_x_509) ;  /* 0x00000000002c8947 */ /* 0x000fea0003800000 */
        /* <DEDUP_REMOVED lines=11> */
.L_x_509:
[----:B------:R-:W-:Y:S01]  /*33090*/  IABS R2, R9 ;  /* 0x0000000900027213 */ /* 0x000fe20000000000 */
[----:B------:R-:W-:Y:S01]  /*330a0*/  IMAD R5, R19, R16, RZ ;  /* 0x0000001013057224 */ /* 0x000fe200078e02ff */
[----:B------:R-:W-:Y:S02]  /*330b0*/  SHF.R.U64 R4, R20, UR30, R25 ;  /* 0x0000001e14047c19 */ /* 0x000fe40008001219 */
[----:B------:R-:W-:Y:S01]  /*330c0*/  MOV R3, R17 ;  /* 0x0000001100037202 */ /* 0x000fe20000000f00 */
[----:B------:R-:W-:Y:S01]  /*330d0*/  IMAD.MOV R7, RZ, RZ, -R2 ;  /* 0x000000ffff077224 */ /* 0x000fe200078e0a02 */
[----:B------:R-:W-:Y:S02]  /*330e0*/  IADD3 R4, R4, UR17, RZ ;  /* 0x0000001104047c10 */ /* 0x000fe4000fffe0ff */
[----:B------:R-:W-:Y:S02]  /*330f0*/  MOV R2, RZ ;  /* 0x000000ff00027202 */ /* 0x000fe40000000f00 */
[----:B------:R-:W-:-:S02]  /*33100*/  IABS R6, R4 ;  /* 0x0000000400067213 */ /* 0x000fc40000000000 */
[----:B------:R-:W-:Y:S01]  /*33110*/  SHF.R.U64 R18, R18, UR29, R23 ;  /* 0x0000001d12127c19 */ /* 0x000fe20008001217 */
[----:B------:R-:W-:Y:S01]  /*33120*/  IMAD.HI.U32 R2, R17, R5, R2 ;  /* 0x0000000511027227 */ /* 0x000fe200078e0002 */
[----:B------:R-:W-:Y:S02]  /*33130*/  IABS R17, R10 ;  /* 0x0000000a00117213 */ /* 0x000fe40000000000 */
[----:B------:R-:W-:Y:S01]  /*33140*/  MOV R5, R6 ;  /* 0x0000000600057202 */ /* 0x000fe20000000f00 */
[----:B------:R-:W-:Y:S01]  /*33150*/  IMAD.MOV.U32 R3, RZ, RZ, R7 ;  /* 0x000000ffff037224 */ /* 0x000fe200078e0007 */
[----:B------:R-:W1:Y:S01]  /*33160*/  I2F.RP R6, R17 ;  /* 0x0000001100067306 */ /* 0x000e620000209400 */
[----:B------:R-:W-:Y:S02]  /*33170*/  VIADD R7, R18, UR16 ;  /* 0x0000001012077c36 */ /* 0x000fe40008000000 */
[----:B------:R-:W-:-:S03]  /*33180*/  IMAD.HI.U32 R2, R2, R5, RZ ;  /* 0x0000000502027227 */ /* 0x000fc600078e00ff */
[----:B------:R-:W-:Y:S01]  /*33190*/  IABS R18, R7 ;  /* 0x0000000700127213 */ /* 0x000fe20000000000 */
[----:B------:R-:W-:-:S05]  /*331a0*/  IMAD R5, R2, R3, R5 ;  /* 0x0000000302057224 */ /* 0x000fca00078e0205 */
[----:B------:R-:W-:Y:S01]  /*331b0*/  ISETP.GT.U32.AND P6, PT, R16, R5, PT ;  /* 0x000000051000720c */ /* 0x000fe20003fc4070 */
[----:B-1----:R-:W1:-:S12]  /*331c0*/  MUFU.RCP R6, R6 ;  /* 0x0000000600067308 */ /* 0x002e580000001000 */
[----:B------:R-:W-:Y:S02]  /*331d0*/  @!P6 IADD3 R5, R5, -R16, RZ ;  /* 0x800000100505e210 */ /* 0x000fe40007ffe0ff */
[----:B-1----:R-:W-:-:S04]  /*331e0*/  IADD3 R2, R6, 0xffffffe, RZ ;  /* 0x0ffffffe06027810 */ /* 0x002fc80007ffe0ff */
[----:B------:R1:W2:Y:S02]  /*331f0*/  F2I.FTZ.U32.TRUNC.NTZ R3, R2 ;  /* 0x0000000200037305 */ /* 0x0002a4000021f000 */
[----:B-1----:R-:W-:Y:S02]  /*33200*/  MOV R2, RZ ;  /* 0x000000ff00027202 */ /* 0x002fe40000000f00 */
[----:B--2---:R-:W-:-:S05]  /*33210*/  IADD3 R20, RZ, -R3, RZ ;  /* 0x80000003ff147210 */ /* 0x004fca0007ffe0ff */
[----:B------:R-:W-:Y:S01]  /*33220*/  IMAD R19, R20, R17, RZ ;  /* 0x0000001114137224 */ /* 0x000fe200078e02ff */
[----:B------:R-:W-:-:S03]  /*33230*/  IABS R20, R10 ;  /* 0x0000000a00147213 */ /* 0x000fc60000000000 */
[----:B------:R-:W-:Y:S01]  /*33240*/  IMAD.HI.U32 R6, R3, R19, R2 ;  /* 0x0000001303067227 */ /* 0x000fe200078e0002 */
[----:B------:R-:W-:Y:S02]  /*33250*/  IADD3 R20, RZ, -R20, RZ ;  /* 0x80000014ff147210 */ /* 0x000fe40007ffe0ff */
[----:B------:R-:W-:-:S03]  /*33260*/  MOV R3, R18 ;  /* 0x0000001200037202 */ /* 0x000fc60000000f00 */
[----:B------:R-:W-:Y:S02]  /*33270*/  IMAD.MOV.U32 R18, RZ, RZ, R20 ;  /* 0x000000ffff127224 */ /* 0x000fe400078e0014 */
[----:B------:R-:W-:-:S04]  /*33280*/  IMAD.HI.U32 R2, R6, R3, RZ ;  /* 0x0000000306027227 */ /* 0x000fc800078e00ff */
[----:B------:R-:W-:-:S05]  /*33290*/  IMAD R2, R2, R18, R3 ;  /* 0x0000001202027224 */ /* 0x000fca00078e0203 */
[----:B------:R-:W-:-:S13]  /*332a0*/  ISETP.GT.U32.AND P6, PT, R17, R2, PT ;  /* 0x000000021100720c */ /* 0x000fda0003fc4070 */
[----:B------:R-:W-:Y:S02]  /*332b0*/  @!P6 IADD3 R2, R2, -R17, RZ ;  /* 0x800000110202e210 */ /* 0x000fe40007ffe0ff */
        /* <DEDUP_REMOVED lines=11> */
[----:B------:R-:W-:Y:S02]  /*33370*/  ISETP.NE.AND P6, PT, RZ, UR9, PT ;  /* 0x00000009ff007c0c */ /* 0x000fe4000bfc5270 */
[----:B------:R-:W-:-:S11]  /*33380*/  IADD3 R3, -R3, R4, RZ ;  /* 0x0000000403037210 */ /* 0x000fd60007ffe1ff */
[----:B------:R-:W-:Y:S02]  /*33390*/  @!P6 LOP3.LUT R2, RZ, UR9, RZ, 0x33, !PT ;  /* 0x00000009ff02ec12 */ /* 0x000fe4000f8e33ff */
[----:B------:R-:W-:-:S03]  /*333a0*/  PLOP3.LUT P6, PT, PT, PT, UP3, 0x80, 0x0 ;  /* 0x000000000000781c */ /* 0x000fc60003fcf038 */
[----:B------:R-:W-:-:S04]  /*333b0*/  IMAD.IADD R2, R7, 0x1, -R2 ;  /* 0x0000000107027824 */ /* 0x000fc800078e0a02 */
[CC--:B------:R-:W-:Y:S01]  /*333c0*/  IMAD R6, R3.reuse, R2.reuse, RZ ;  /* 0x0000000203067224 */ /* 0x0c0fe200078e02ff */
[----:B------:R-:W-:-:S04]  /*333d0*/  SEL R4, R3, R2, !P6 ;  /* 0x0000000203047207 */ /* 0x000fc80007000000 */
[----:B------:R-:W-:Y:S02]  /*333e0*/  SHF.R.S32.HI R5, RZ, 0x1f, R4 ;  /* 0x0000001fff057819 */ /* 0x000fe40000011404 */
[----:B------:R-:W-:-:S07]  /*333f0*/  SHF.R.S32.HI R7, RZ, 0x1f, R6 ;  /* 0x0000001fff077819 */ /* 0x000fce0000011406 */
.L_x_507:
[----:B------:R-:W-:Y:S05]  /*33400*/  BSYNC B0 ;  /* 0x0000000000007941 */ /* 0x000fea0003800000 */
.L_x_506:
[----:B------:R-:W1:Y:S04]  /*33410*/  SHFL.UP PT, R3, R6, 0x1, RZ ;  /* 0x0420000006037989 */ /* 0x000e6800000e00ff */
[----:B------:R-:W2:Y:S01]  /*33420*/  SHFL.UP PT, R2, R7, 0x1, RZ ;  /* 0x0420000007027989 */ /* 0x000ea200000e00ff */
[----:B-1----:R-:W-:Y:S02]  /*33430*/  SEL R3, R3, RZ, P1 ;  /* 0x000000ff03037207 */ /* 0x002fe40000800000 */
[----:B--2---:R-:W-:Y:S02]  /*33440*/  SEL R2, R2, RZ, P1 ;  /* 0x000000ff02027207 */ /* 0x004fe40000800000 */
[----:B------:R-:W-:-:S04]  /*33450*/  IADD3 R18, P6, R3, R6, RZ ;  /* 0x0000000603127210 */ /* 0x000fc80007fde0ff */
[----:B------:R-:W-:Y:S01]  /*33460*/  IADD3.X R17, R2, R7, RZ, P6, !PT ;  /* 0x0000000702117210 */ /* 0x000fe200037fe4ff */
        /* <DEDUP_REMOVED lines=16> */
[----:B------:R-:W-:-:S05]  /*33570*/  IADD3 R18, P6, R3, R20, RZ ;  /* 0x0000001403127210 */ /* 0x000fca0007fde0ff */
[----:B------:R-:W-:Y:S01]  /*33580*/  IMAD.X R17, R2, 0x1, R19, P6 ;  /* 0x0000000102117824 */ /* 0x000fe200030e0613 */
[----:B------:R-:W1:Y:S04]  /*33590*/  SHFL.UP PT, R3, R18, 0x10, RZ ;  /* 0x0600000012037989 */ /* 0x000e6800000e00ff */
[----:B------:R-:W2:Y:S01]  /*335a0*/  SHFL.UP PT, R2, R17, 0x10, RZ ;  /* 0x0600000011027989 */ /* 0x000ea200000e00ff */
[----:B-1----:R-:W-:Y:S02]  /*335b0*/  SEL R3, R3, RZ, P5 ;  /* 0x000000ff03037207 */ /* 0x002fe40002800000 */
[----:B--2---:R-:W-:Y:S02]  /*335c0*/  SEL R16, R2, RZ, P5 ;  /* 0x000000ff02107207 */ /* 0x004fe40002800000 */
[----:B------:R-:W-:-:S04]  /*335d0*/  IADD3 R2, P6, R3, R18, RZ ;  /* 0x0000001203027210 */ /* 0x000fc80007fde0ff */
[----:B------:R-:W-:Y:S02]  /*335e0*/  IADD3.X R3, R16, R17, RZ, P6, !PT ;  /* 0x0000001110037210 */ /* 0x000fe400037fe4ff */
[----:B------:R-:W-:-:S04]  /*335f0*/  IADD3 R19, P6, R2, UR5, RZ ;  /* 0x0000000502137c10 */ /* 0x000fc8000ffde0ff */
[----:B------:R-:W-:Y:S02]  /*33600*/  IADD3.X R20, R3, UR6, RZ, P6, !PT ;  /* 0x0000000603147c10 */ /* 0x000fe4000b7fe4ff */
[----:B------:R-:W-:-:S04]  /*33610*/  ISETP.GT.U32.AND P6, PT, R19, UR8, PT ;  /* 0x0000000813007c0c */ /* 0x000fc8000bfc4070 */
[----:B------:R-:W-:-:S13]  /*33620*/  ISETP.GT.U32.AND.EX P6, PT, R20, UR7, PT, P6 ;  /* 0x0000000714007c0c */ /* 0x000fda000bfc4160 */
[----:B------:R-:W-:-:S04]  /*33630*/  VOTE.ANY R16, PT, P6 ;  /* 0x0000000000107806 */ /* 0x000fc800030e0100 */
[----:B------:R-:W-:-:S13]  /*33640*/  ISETP.NE.AND P6, PT, R16, RZ, PT ;  /* 0x000000ff1000720c */ /* 0x000fda0003fc5270 */
[----:B------:R-:W-:Y:S05]  /*33650*/  @!P6 BRA `(.L_x_510) ;  /* 0xfffffff400b4e947 */ /* 0x000fea000383ffff */
[----:B------:R-:W-:Y:S02]  /*33660*/  MOV R19, R2 ;  /* 0x0000000200137202 */ /* 0x000fe40000000f00 */
[----:B------:R-:W-:-:S07]  /*33670*/  MOV R18, R3 ;  /* 0x0000000300127202 */ /* 0x000fce0000000f00 */
.L_x_505:
[----:B------:R-:W1:Y:S08]  /*33680*/  BREV R16, R16 ;  /* 0x0000001000107301 */ /* 0x000e700000000000 */
[----:B-1----:R-:W1:Y:S02]  /*33690*/  FLO.U32.SH R17, R16 ;  /* 0x0000001000117300 */ /* 0x002e6400000e0400 */
[----:B-1----:R-:W1:Y:S02]  /*336a0*/  SHFL.IDX PT, R11, R11, R17, 0x1f ;  /* 0x00001f110b0b7589 */ /* 0x002e6400000e0000 */
[----:B-1----:R-:W-:-:S13]  /*336b0*/  R2UR UR4, R11 ;  /* 0x000000000b0472ca */ /* 0x002fda00000e0000 */
[----:B------:R-:W-:-:S05]  /*336c0*/  VIADD R23, R21, UR4 ;  /* 0x0000000415177c36 */ /* 0x000fca0008000000 */
[----:B------:R-:W-:-:S13]  /*336d0*/  ISETP.GE.AND P1, PT, R23, UR21, PT ;  /* 0x0000001517007c0c */ /* 0x000fda000bf26270 */
[----:B------:R-:W1:Y:S02]  /*336e0*/  @!P1 LDC.64 R2, c[0x0][0x918] ;  /* 0x00024600ff029b82 */ /* 0x000e640000000a00 */
[----:B-1----:R-:W-:-:S05]  /*336f0*/  @!P1 IMAD.WIDE R2, R23, 0xc, R2 ;  /* 0x0000000c17029825 */ /* 0x002fca00078e0202 */
[----:B-----5:R1:W5:Y:S04]  /*33700*/  @!P1 LDG.E R8, desc[UR38][R2.64] ;  /* 0x0000002602089981 */ /* 0x020368000c1e1900 */
[----:B------:R1:W5:Y:S01]  /*33710*/  @!P1 LDG.E R0, desc[UR38][R2.64+0x4] ;  /* 0x0000042602009981 */ /* 0x000362000c1e1900 */
[----:B------:R-:W-:-:S03]  /*33720*/  IADD3 R12, P1, P2, R19, UR5, -R6 ;  /* 0x00000005130c7c10 */ /* 0x000fc6000fa3e806 */
[----:B------:R-:W-:Y:S01]  /*33730*/  SHFL.IDX PT, R6, R6, R17, 0x1f ;  /* 0x00001f1106067589 */ /* 0x000fe200000e0000 */
[----:B------:R-:W-:-:S03]  /*33740*/  IADD3.X R18, R18, UR6, ~R7, P1, P2 ;  /* 0x0000000612127c10 */ /* 0x000fc60008fe4c07 */
[----:B------:R-:W2:Y:S04]  /*33750*/  SHFL.IDX PT, R12, R12, R17, 0x1f ;  /* 0x00001f110c0c7589 */ /* 0x000ea800000e0000 */
[----:B------:R-:W3:Y:S04]  /*33760*/  SHFL.IDX PT, R18, R18, R17, 0x1f ;  /* 0x00001f1112127589 */ /* 0x000ee800000e0000 */
[----:B------:R1:W4:Y:S04]  /*33770*/  SHFL.IDX PT, R7, R7, R17, 0x1f ;  /* 0x00001f1107077589 */ /* 0x00032800000e0000 */
[----:B------:R1:W1:Y:S04]  /*33780*/  SHFL.IDX PT, R5, R5, R17, 0x1f ;  /* 0x00001f1105057589 */ /* 0x00026800000e0000 */
[----:B------:R1:W1:Y:S01]  /*33790*/  SHFL.IDX PT, R4, R4, R17, 0x1f ;  /* 0x00001f1104047589 */ /* 0x00026200000e0000 */
[----:B--2---:R-:W-:-:S02]  /*337a0*/  R2UR UR5, R12 ;  /* 0x000000000c0572ca */ /* 0x004fc400000e0000 */
[----:B---3--:R-:W-:-:S15]  /*337b0*/  R2UR UR6, R18 ;  /* 0x00000000120672ca */ /* 0x008fde00000e0000 */
.L_x_500:
[----:B-1----:R-:W1:Y:S01]  /*337c0*/  LDC R2, c[0x0][0x910] ;  /* 0x00024400ff027b82 */ /* 0x002e620000000800 */
[----:B------:R-:W-:Y:S01]  /*337d0*/  UMOV UR21, 0xffffffff ;  /* 0xffffffff00157882 */ /* 0x000fe20000000000 */
[----:B------:R-:W-:Y:S01]  /*337e0*/  UMOV UR22, 0xffffffff ;  /* 0xffffffff00167882 */ /* 0x000fe20000000000 */
[----:B------:R-:W-:Y:S01]  /*337f0*/  UMOV UR23, 0xffffffff ;  /* 0xffffffff00177882 */ /* 0x000fe20000000000 */
[----:B------:R-:W-:Y:S02]  /*33800*/  MOV R19, RZ ;  /* 0x000000ff00137202 */ /* 0x000fe40000000f00 */
[----:B-1----:R-:W-:-:S13]  /*33810*/  ISETP.LE.AND P1, PT, R2, UR4, PT ;  /* 0x0000000402007c0c */ /* 0x002fda000bf23270 */
[----:B------:R-:W-:Y:S05]  /*33820*/  @P1 BRA `(.L_x_499) ;  /* 0x0000000000f01947 */ /* 0x000fea0003800000 */
[C---:B------:R-:W-:Y:S01]  /*33830*/  R2UR UR22, R4.reuse ;  /* 0x00000000041672ca */ /* 0x040fe200000e0000 */
[----:B------:R-:W-:Y:S01]  /*33840*/  UIADD3 UR21, UP1, -UR5, UR8, URZ ;  /* 0x0000000805157290 */ /* 0x000fe2000ff3e13f */
[----:B------:R-:W-:Y:S01]  /*33850*/  R2UR UR23, R5 ;  /* 0x00000000051772ca */ /* 0x000fe200000e0000 */
[----:B------:R-:W-:Y:S01]  /*33860*/  ULDC UR28, c[0x0][0x8c0] ;  /* 0x00023000001c7ab9 */ /* 0x000fe20000000800 */
[----:B------:R-:W-:Y:S01]  /*33870*/  ULDC UR30, c[0x0][0x8b0] ;  /* 0x00022c00001e7ab9 */ /* 0x000fe20000000800 */
[----:B------:R-:W-:Y:S01]  /*33880*/  ULDC UR31, c[0x0][0x904] ;  /* 0x00024100001f7ab9 */ /* 0x000fe20000000800 */
[----:B------:R-:W-:-:S03]  /*33890*/  SHF.R.U64 R2, R4, UR30, R5 ;  /* 0x0000001e04027c19 */ /* 0x000fc60008001205 */
[----:B------:R-:W-:-:S04]  /*338a0*/  UIADD3.X UR22, ~UR6, UR7, URZ, UP1, !UPT ;  /* 0x0000000706167290 */ /* 0x000fc80008ffe53f */
[----:B------:R-:W-:Y:S02]  /*338b0*/  USHF.R.U32.HI UR29, URZ, UR28, UR22 ;  /* 0x0000001c3f1d7299 */ /* 0x000fe40008011616 */
[----:B------:R-:W-:Y:S01]  /*338c0*/  USHF.R.U32.HI UR34, URZ, UR30, UR23 ;  /* 0x0000001e3f227299 */ /* 0x000fe20008011617 */
[----:B------:R-:W-:Y:S01]  /*338d0*/  R2UR UR23, R2 ;  /* 0x00000000021772ca */ /* 0x000fe200000e0000 */
[----:B------:R-:W-:Y:S02]  /*338e0*/  USHF.R.U32.HI UR24, URZ, UR30, UR29 ;  /* 0x0000001e3f187299 */ /* 0x000fe4000801161d */
[----:B------:R-:W-:Y:S02]  /*338f0*/  USHF.R.U64 UR21, UR21, UR28, UR22 ;  /* 0x0000001c15157299 */ /* 0x000fe40008001216 */
[----:B------:R-:W-:Y:S02]  /*33900*/  USHF.R.U32.HI UR25, URZ, UR31, UR24 ;  /* 0x0000001f3f197299 */ /* 0x000fe40008011618 */
[----:B------:R-:W-:-:S02]  /*33910*/  USHF.R.U64 UR22, UR21, UR30, UR29 ;  /* 0x0000001e15167299 */ /* 0x000fc4000800121d */
[----:B------:R-:W-:Y:S02]  /*33920*/  ULOP3.LUT UR28, UR25, UR34, URZ, 0xfc, !UPT ;  /* 0x00000022191c7292 */ /* 0x000fe4000f8efc3f */
[----:B------:R-:W-:-:S04]  /*33930*/  USHF.R.U64 UR24, UR22, UR31, UR24 ;  /* 0x0000001f16187299 */ /* 0x000fc80008001218 */
[----:B------:R-:W-:-:S13]  /*33940*/  ISETP.NE.U32.AND P1, PT, RZ, UR28, PT ;  /* 0x0000001cff007c0c */ /* 0x000fda000bf25070 */
[----:B------:R-:W-:Y:S05]  /*33950*/  @!P1 BRA `(.L_x_511) ;  /* 0x0000000000189947 */ /* 0x000fea0003800000 */
[----:B------:R-:W-:-:S07]  /*33960*/  MOV R12, 0x33980 ;  /* 0x00033980000c7802 */ /* 0x000fce0000000f00 */
[----:B--2-45:R-:W-:Y:S05]  /*33970*/  CALL.REL.NOINC `(.L_x_512) ;  /* 0x0000003000407944 */ /* 0x034fea0003c00000 */
[----:B------:R-:W-:-:S04]  /*33980*/  UIADD3 UR25, -UR28, URZ, URZ ;  /* 0x0000003f1c197290 */ /* 0x000fc8000fffe13f */
[----:B------:R-:W-:-:S03]  /*33990*/  UIMAD UR24, UR23, UR25, UR24 ;  /* 0x00000019171872a4 */ /* 0x000fc6000f8e0218 */
[----:B------:R-:W-:Y:S01]  /*339a0*/  UMOV UR23, UR28 ;  /* 0x0000001c00177c82 */ /* 0x000fe20008000000 */
[----:B------:R-:W-:Y:S08]  /*339b0*/  BRA `(.L_x_513) ;  /* 0x0000000000587947 */ /* 0x000ff00003800000 */
.L_x_511:
[----:B------:R-:W1:Y:S01]  /*339c0*/  I2F.U32.RP R2, UR23 ;  /* 0x0000001700027d06 */ /* 0x000e620008209000 */
[----:B------:R-:W-:Y:S01]  /*339d0*/  UMOV UR28, URZ ;  /* 0x0000003f001c7c82 */ /* 0x000fe20008000000 */
[----:B------:R-:W-:-:S06]  /*339e0*/  UISETP.NE.U32.AND UP4, UPT, UR23, URZ, UPT ;  /* 0x0000003f1700728c */ /* 0x000fcc000bf85070 */
[----:B-1----:R-:W1:Y:S02]  /*339f0*/  MUFU.RCP R2, R2 ;  /* 0x0000000200027308 */ /* 0x002e640000001000 */
[----:B-1----:R-:W-:-:S06]  /*33a00*/  IADD3 R3, R2, 0xffffffe, RZ ;  /* 0x0ffffffe02037810 */ /* 0x002fcc0007ffe0ff */
[----:B------:R-:W1:Y:S02]  /*33a10*/  F2I.FTZ.U32.TRUNC.NTZ R3, R3 ;  /* 0x0000000300037305 */ /* 0x000e64000021f000 */
[----:B-1----:R-:W-:-:S13]  /*33a20*/  R2UR UR29, R3 ;  /* 0x00000000031d72ca */ /* 0x002fda00000e0000 */
[----:B------:R-:W-:-:S04]  /*33a30*/  UIADD3 UR25, URZ, -UR29, URZ ;  /* 0x8000001d3f197290 */ /* 0x000fc8000fffe03f */
[----:B------:R-:W-:-:S04]  /*33a40*/  UIMAD UR25, UR25, UR23, URZ ;  /* 0x00000017191972a4 */ /* 0x000fc8000f8e023f */
[----:B------:R-:W-:-:S04]  /*33a50*/  UIMAD.WIDE.U32 UR28, UR29, UR25, UR28 ;  /* 0x000000191d1c72a5 */ /* 0x000fc8000f8e001c */
[----:B------:R-:W-:-:S04]  /*33a60*/  UIMAD.WIDE.U32 UR28, UR29, UR24, URZ ;  /* 0x000000181d1c72a5 */ /* 0x000fc8000f8e003f */
[----:B------:R-:W-:-:S04]  /*33a70*/  UIADD3 UR25, -UR29, URZ, URZ ;  /* 0x0000003f1d197290 */ /* 0x000fc8000fffe13f */
[----:B------:R-:W-:-:S04]  /*33a80*/  UIMAD UR25, UR23, UR25, UR24 ;  /* 0x00000019171972a4 */ /* 0x000fc8000f8e0218 */
[----:B------:R-:W-:-:S11]  /*33a90*/  UISETP.GE.U32.AND UP1, UPT, UR25, UR23, UPT ;  /* 0x000000171900728c */ /* 0x000fd6000bf26070 */
[----:B------:R-:W-:Y:S02]  /*33aa0*/  @UP1 UIADD3 UR25, UR25, -UR23, URZ ;  /* 0x8000001719191290 */ /* 0x000fe4000fffe03f */
[----:B------:R-:W-:Y:S02]  /*33ab0*/  @UP1 UIADD3 UR29, UR29, 0x1, URZ ;  /* 0x000000011d1d1890 */ /* 0x000fe4000fffe03f */
[----:B------:R-:W-:-:S11]  /*33ac0*/  UISETP.GE.U32.AND UP2, UPT, UR25, UR23, UPT ;  /* 0x000000171900728c */ /* 0x000fd6000bf46070 */
[----:B------:R-:W-:Y:S02]  /*33ad0*/  @UP2 UIADD3 UR29, UR29, 0x1, URZ ;  /* 0x000000011d1d2890 */ /* 0x000fe4000fffe03f */
[----:B------:R-:W-:-:S04]  /*33ae0*/  @!UP4 ULOP3.LUT UR29, URZ, UR23, URZ, 0x33, !UPT ;  /* 0x000000173f1dc292 */ /* 0x000fc8000f8e333f */
[----:B------:R-:W-:-:S04]  /*33af0*/  UIADD3 UR25, -UR29, URZ, URZ ;  /* 0x0000003f1d197290 */ /* 0x000fc8000fffe13f */
[----:B------:R-:W-:-:S03]  /*33b00*/  UIMAD UR24, UR23, UR25, UR24 ;  /* 0x00000019171872a4 */ /* 0x000fc6000f8e0218 */
[----:B------:R-:W-:-:S09]  /*33b10*/  UMOV UR23, UR29 ;  /* 0x0000001d00177c82 */ /* 0x000fd20008000000 */
.L_x_513:
[----:B------:R-:W-:Y:S01]  /*33b20*/  ULOP3.LUT UR22, UR22, UR19, URZ, 0xc0, !UPT ;  /* 0x0000001316167292 */ /* 0x000fe2000f8ec03f */
[----:B------:R-:W-:Y:S01]  /*33b30*/  MOV R19, 0x1 ;  /* 0x0000000100137802 */ /* 0x000fe20000000f00 */
[----:B------:R-:W-:Y:S02]  /*33b40*/  ULOP3.LUT UR21, UR21, UR35, URZ, 0xc0, !UPT ;  /* 0x0000002315157292 */ /* 0x000fe4000f8ec03f */
[----:B------:R-:W-:Y:S01]  /*33b50*/  UIMAD UR22, UR18, UR23, UR22 ;  /* 0x00000017121672a4 */ /* 0x000fe2000f8e0216 */
[----:B------:R-:W-:Y:S01]  /*33b60*/  ULDC UR28, c[0x0][0x8a8] ;  /* 0x00022a00001c7ab9 */ /* 0x000fe20000000800 */
[----:B------:R-:W-:Y:S01]  /*33b70*/  ULDC UR25, c[0x0][0x8b8] ;  /* 0x00022e0000197ab9 */ /* 0x000fe20000000800 */
[----:B------:R-:W-:Y:S02]  /*33b80*/  UIMAD UR24, UR24, UR28, UR21 ;  /* 0x0000001c181872a4 */ /* 0x000fe4000f8e0215 */
[----:B------:R-:W-:Y:S01]  /*33b90*/  UIMAD UR22, UR22, UR25, UR58 ;  /* 0x00000019161672a4 */ /* 0x000fe2000f8e023a */
[----:B------:R-:W-:Y:S01]  /*33ba0*/  @UP3 UMOV UR23, UR4 ;  /* 0x0000000400173c82 */ /* 0x000fe20008000000 */
[----:B------:R-:W-:-:S03]  /*33bb0*/  @!UP3 UMOV UR23, UR4 ;  /* 0x000000040017bc82 */ /* 0x000fc60008000000 */
[----:B------:R-:W-:Y:S02]  /*33bc0*/  @UP3 UMOV UR21, UR24 ;  /* 0x0000001800153c82 */ /* 0x000fe40008000000 */
[----:B------:R-:W-:Y:S01]  /*33bd0*/  @!UP3 UMOV UR21, UR22 ;  /* 0x000000160015bc82 */ /* 0x000fe20008000000 */
[----:B------:R-:W-:-:S05]  /*33be0*/  @!UP3 UMOV UR22, UR24 ;  /* 0x000000180016bc82 */ /* 0x000fca0008000000 */
.L_x_499:
[----:B------:R-:W-:-:S06]  /*33bf0*/  UISETP.NE.AND UP1, UPT, UR15, 0x3, UPT ;  /* 0x000000030f00788c */ /* 0x000fcc000bf25270 */
[----:B------:R-:W-:-:S13]  /*33c00*/  PLOP3.LUT P1, PT, PT, PT, UP1, 0x80, 0x0 ;  /* 0x000000000000781c */ /* 0x000fda0003f2f018 */
[----:B------:R-:W-:Y:S05]  /*33c10*/  @!P1 BRA `(.L_x_514) ;  /* 0x0000000000049947 */ /* 0x000fea0003800000 */
[----:B--2---:R-:W-:Y:S01]  /*33c20*/  BPT.TRAP 0x1 ;  /* 0x000000040000795c */ /* 0x004fe20000300000 */
.L_x_514:
[----:B------:R-:W1:Y:S01]  /*33c30*/  S2R R3, SR_CgaCtaId ;  /* 0x0000000000037919 */ /* 0x000e620000008800 */
[----:B------:R-:W-:-:S04]  /*33c40*/  MOV R2, 0x400 ;  /* 0x0000040000027802 */ /* 0x000fc80000000f00 */
[----:B-1----:R-:W-:Y:S02]  /*33c50*/  LEA R2, R3, R2, 0x18 ;  /* 0x0000000203027211 */ /* 0x002fe400078ec0ff */
[----:B------:R-:W-:-:S03]  /*33c60*/  SHF.L.U32 R3, R14, 0x1f, RZ ;  /* 0x0000001f0e037819 */ /* 0x000fc600000006ff */
[----:B------:R-:W-:-:S04]  /*33c70*/  IMAD R12, R13, 0x8, R2 ;  /* 0x000000080d0c7824 */ /* 0x000fc800078e0202 */
[----:B------:R-:W1:Y:S02]  /*33c80*/  SYNCS.PHASECHK.TRANS64.TRYWAIT P2, [R12+URZ+0x34440], R3 ;  /* 0x034440030c0075a7 */ /* 0x000e64000804017f */
[----:B-1----:R-:W-:Y:S05]  /*33c90*/  @!P2 BRA `(.L_x_515) ;  /* 0x0000002400dca947 */ /* 0x002fea0003800000 */
.L_x_629:
[----:B------:R-:W-:Y:S01]  /*33ca0*/  ELECT P2, URZ, PT ;  /* 0x00000000003f782f */ /* 0x000fe20003840000 */
[----:B------:R-:W-:-:S12]  /*33cb0*/  BSSY B0, `(.L_x_516) ;  /* 0x0000010000007945 */ /* 0x000fd80003800000 */
[----:B------:R-:W-:Y:S05]  /*33cc0*/  @!P2 BRA `(.L_x_517) ;  /* 0x000000000038a947 */ /* 0x000fea0003800000 */
[----:B-1----:R-:W-:Y:S01]  /*33cd0*/  LEA R3, R13, R2, 0x4 ;  /* 0x000000020d037211 */ /* 0x002fe200078e20ff */
[----:B------:R-:W-:Y:S01]  /*33ce0*/  IMAD.U32 R16, RZ, RZ, UR21 ;  /* 0x00000015ff107e24 */ /* 0x000fe2000f8e00ff */
[----:B------:R-:W-:Y:S02]  /*33cf0*/  MOV R18, UR23 ;  /* 0x0000001700127c02 */ /* 0x000fe40008000f00 */
[----:B------:R-:W-:-:S05]  /*33d00*/  MOV R17, UR22 ;  /* 0x0000001600117c02 */ /* 0x000fca0008000f00 */
[----:B------:R1:W-:Y:S01]  /*33d10*/  STS.128 [R3+0x34520], R16 ;  /* 0x0345201003007388 */ /* 0x0003e20000000c00 */
[----:B------:R-:W-:Y:S01]  /*33d20*/  @!PT LDS RZ, [RZ] ;  /* 0x00000000fffff984 */ /* 0x000fe20000000800 */
[----:B------:R-:W-:Y:S01]  /*33d30*/  @!PT LDS RZ, [RZ] ;  /* 0x00000000fffff984 */ /* 0x000fe20000000800 */
[----:B------:R-:W-:Y:S01]  /*33d40*/  @!PT LDS RZ, [RZ] ;  /* 0x00000000fffff984 */ /* 0x000fe20000000800 */
[----:B------:R-:W-:Y:S01]  /*33d50*/  @!PT LDS RZ, [RZ] ;  /* 0x00000000fffff984 */ /* 0x000fe20000000800 */
[----:B------:R3:W-:Y:S06]  /*33d60*/  MEMBAR.ALL.CTA ;  /* 0x0000000000007992 */ /* 0x0007ec0000008000 */
[----:B---3--:R-:W3:Y:S01]  /*33d70*/  FENCE.VIEW.ASYNC.S ;  /* 0x00000000000073c6 */ /* 0x008ee20000000000 */
[----:B------:R-:W-:Y:S05]  /*33d80*/  @!P1 BRA `(.L_x_518) ;  /* 0x0000000000049947 */ /* 0x000fea0003800000 */
[----:B--2---:R-:W-:Y:S01]  /*33d90*/  BPT.TRAP 0x1 ;  /* 0x000000040000795c */ /* 0x004fe20000300000 */
.L_x_518:
[----:B---3--:R3:W-:Y:S02]  /*33da0*/  SYNCS.ARRIVE.TRANS64.A1T0 RZ, [R12+URZ+0x34400], RZ ;  /* 0x034400ff0cff79a7 */ /* 0x0087e4000810003f */
.L_x_517:
[----:B--2---:R-:W-:Y:S05]  /*33db0*/  BSYNC B0 ;  /* 0x0000000000007941 */ /* 0x004fea0003800000 */
.L_x_516:
[----:B------:R-:W-:Y:S02]  /*33dc0*/  ISETP.NE.AND P3, PT, R19, RZ, PT ;  /* 0x000000ff1300720c */ /* 0x000fe40003f65270 */
[----:B------:R-:W-:-:S04]  /*33dd0*/  IADD3 R13, R13, 0x1, RZ ;  /* 0x000000010d0d7810 */ /* 0x000fc80007ffe0ff */
[----:B------:R-:W-:-:S04]  /*33de0*/  ISETP.NE.AND P2, PT, R13, 0x8, PT ;  /* 0x000000080d00780c */ /* 0x000fc80003f45270 */
[----:B-1----:R-:W-:Y:S02]  /*33df0*/  SEL R3, RZ, 0x1, P2 ;  /* 0x00000001ff037807 */ /* 0x002fe40001000000 */
[----:B------:R-:W-:Y:S02]  /*33e00*/  SEL R13, R13, RZ, P2 ;  /* 0x000000ff0d0d7207 */ /* 0x000fe40001000000 */
[----:B------:R-:W-:Y:S01]  /*33e10*/  LOP3.LUT R14, R14, R3, RZ, 0x3c, !PT ;  /* 0x000000030e0e7212 */ /* 0x000fe200078e3cff */
[----:B------:R-:W-:Y:S06]  /*33e20*/  @P3 BRA `(.L_x_519) ;  /* 0xffffffe000fc3947 */ /* 0x000fec000383ffff */
[----:B------:R-:W-:Y:S05]  /*33e30*/  @!P1 BRA `(.L_x_520) ;  /* 0x0000000000049947 */ /* 0x000fea0003800000 */
[----:B------:R-:W-:Y:S01]  /*33e40*/  BPT.TRAP 0x1 ;  /* 0x000000040000795c */ /* 0x000fe20000300000 */
.L_x_520:
[----:B------:R-:W-:Y:S02]  /*33e50*/  LEA R3, R13, R2, 0x3 ;  /* 0x000000020d037211 */ /* 0x000fe400078e18ff */
[----:B-----5:R-:W-:-:S04]  /*33e60*/  SHF.L.U32 R0, R14, 0x1f, RZ ;  /* 0x0000001f0e007819 */ /* 0x020fc800000006ff */
[----:B------:R-:W1:Y:S02]  /*33e70*/  SYNCS.PHASECHK.TRANS64.TRYWAIT P0, [R3+URZ+0x34440], R0 ;  /* 0x03444000030075a7 */ /* 0x000e64000800017f */
[----:B-1----:R-:W-:Y:S05]  /*33e80*/  @!P0 BRA `(.L_x_521) ;  /* 0x0000002400748947 */ /* 0x002fea0003800000 */
.L_x_630:
[----:B------:R-:W-:Y:S05]  /*33e90*/  @!P1 BRA `(.L_x_522) ;  /* 0x0000000000049947 */ /* 0x000fea0003800000 */
[----:B------:R-:W-:Y:S01]  /*33ea0*/  BPT.TRAP 0x1 ;  /* 0x000000040000795c */ /* 0x000fe20000300000 */
.L_x_522:
[----:B------:R-:W-:-:S04]  /*33eb0*/  IADD3 R13, R13, 0x1, RZ ;  /* 0x000000010d0d7810 */ /* 0x000fc80007ffe0ff */
[----:B------:R-:W-:-:S04]  /*33ec0*/  ISETP.NE.AND P0, PT, R13, 0x8, PT ;  /* 0x000000080d00780c */ /* 0x000fc80003f05270 */
[----:B-1----:R-:W-:Y:S02]  /*33ed0*/  SEL R3, RZ, 0x1, P0 ;  /* 0x00000001ff037807 */ /* 0x002fe40000000000 */
[----:B------:R-:W-:Y:S02]  /*33ee0*/  SEL R13, R13, RZ, P0 ;  /* 0x000000ff0d0d7207 */ /* 0x000fe40000000000 */
[----:B------:R-:W-:-:S03]  /*33ef0*/  LOP3.LUT R14, R14, R3, RZ, 0x3c, !PT ;  /* 0x000000030e0e7212 */ /* 0x000fc600078e3cff */
[----:B------:R-:W-:Y:S01]  /*33f00*/  IMAD R3, R13, 0x8, R2 ;  /* 0x000000080d037824 */ /* 0x000fe200078e0202 */
[----:B------:R-:W-:-:S04]  /*33f10*/  SHF.L.U32 R0, R14, 0x1f, RZ ;  /* 0x0000001f0e007819 */ /* 0x000fc800000006ff */
[----:B------:R-:W1:Y:S02]  /*33f20*/  SYNCS.PHASECHK.TRANS64.TRYWAIT P0, [R3+URZ+0x34440], R0 ;  /* 0x03444000030075a7 */ /* 0x000e64000800017f */
[----:B-1----:R-:W-:Y:S05]  /*33f30*/  @!P0 BRA `(.L_x_523) ;  /* 0x00000024005c8947 */ /* 0x002fea0003800000 */
.L_x_631:
[----:B------:R-:W-:Y:S05]  /*33f40*/  @!P1 BRA `(.L_x_524) ;  /* 0x0000000000049947 */ /* 0x000fea0003800000 */
[----:B------:R-:W-:Y:S01]  /*33f50*/  BPT.TRAP 0x1 ;  /* 0x000000040000795c */ /* 0x000fe20000300000 */
.L_x_524:
[----:B-1----:R-:W-:-:S04]  /*33f60*/  IADD3 R0, R13, 0x1, RZ ;  /* 0x000000010d007810 */ /* 0x002fc80007ffe0ff */
[----:B------:R-:W-:-:S04]  /*33f70*/  ISETP.NE.AND P0, PT, R0, 0x8, PT ;  /* 0x000000080000780c */ /* 0x000fc80003f05270 */
[----:B------:R-:W-:Y:S02]  /*33f80*/  SEL R3, RZ, 0x1, P0 ;  /* 0x00000001ff037807 */ /* 0x000fe40000000000 */
[----:B------:R-:W-:Y:S02]  /*33f90*/  SEL R5, R0, RZ, P0 ;  /* 0x000000ff00057207 */ /* 0x000fe40000000000 */
[----:B------:R-:W-:Y:S02]  /*33fa0*/  LOP3.LUT R14, R14, R3, RZ, 0x3c, !PT ;  /* 0x000000030e0e7212 */ /* 0x000fe400078e3cff */
[----:B------:R-:W-:Y:S02]  /*33fb0*/  LEA R3, R5, R2, 0x3 ;  /* 0x0000000205037211 */ /* 0x000fe400078e18ff */
[----:B------:R-:W-:-:S04]  /*33fc0*/  SHF.L.U32 R0, R14, 0x1f, RZ ;  /* 0x0000001f0e007819 */ /* 0x000fc800000006ff */
[----:B------:R-:W1:Y:S02]  /*33fd0*/  SYNCS.PHASECHK.TRANS64.TRYWAIT P0, [R3+URZ+0x34440], R0 ;  /* 0x03444000030075a7 */ /* 0x000e64000800017f */
[----:B-1----:R-:W-:Y:S05]  /*33fe0*/  @!P0 BRA `(.L_x_525) ;  /* 0x0000002400448947 */ /* 0x002fea0003800000 */
.L_x_632:
[----:B------:R-:W-:Y:S05]  /*33ff0*/  @!P1 BRA `(.L_x_526) ;  /* 0x0000000000049947 */ /* 0x000fea0003800000 */
[----:B------:R-:W-:Y:S01]  /*34000*/  BPT.TRAP 0x1 ;  /* 0x000000040000795c */ /* 0x000fe20000300000 */
.L_x_526:
[----:B-1----:R-:W-:-:S04]  /*34010*/  IADD3 R0, R5, 0x1, RZ ;  /* 0x0000000105007810 */ /* 0x002fc80007ffe0ff */
[----:B------:R-:W-:-:S04]  /*34020*/  ISETP.NE.AND P0, PT, R0, 0x8, PT ;  /* 0x000000080000780c */ /* 0x000fc80003f05270 */
[----:B------:R-:W-:Y:S02]  /*34030*/  SEL R3, RZ, 0x1, P0 ;  /* 0x00000001ff037807 */ /* 0x000fe40000000000 */
[----:B------:R-:W-:Y:S02]  /*34040*/  SEL R5, R0, RZ, P0 ;  /* 0x000000ff00057207 */ /* 0x000fe40000000000 */
[----:B------:R-:W-:-:S03]  /*34050*/  LOP3.LUT R14, R14, R3, RZ, 0x3c, !PT ;  /* 0x000000030e0e7212 */ /* 0x000fc600078e3cff */
[----:B------:R-:W-:Y:S01]  /*34060*/  IMAD R3, R5, 0x8, R2 ;  /* 0x0000000805037824 */ /* 0x000fe200078e0202 */
[----:B------:R-:W-:-:S04]  /*34070*/  SHF.L.U32 R0, R14, 0x1f, RZ ;  /* 0x0000001f0e007819 */ /* 0x000fc800000006ff */
[----:B------:R-:W1:Y:S02]  /*34080*/  SYNCS.PHASECHK.TRANS64.TRYWAIT P0, [R3+URZ+0x34440], R0 ;  /* 0x03444000030075a7 */ /* 0x000e64000800017f */
[----:B-1----:R-:W-:Y:S05]  /*34090*/  @!P0 BRA `(.L_x_527) ;  /* 0x00000024002c8947 */ /* 0x002fea0003800000 */
.L_x_633:
[----:B------:R-:W-:Y:S05]  /*340a0*/  @!P1 BRA `(.L_x_528) ;  /* 0x0000000000049947 */ /* 0x000fea0003800000 */
[----:B------:R-:W-:Y:S01]  /*340b0*/  BPT.TRAP 0x1 ;  /* 0x000000040000795c */ /* 0x000fe20000300000 */
.L_x_528:
        /* <DEDUP_REMOVED lines=9> */
.L_x_634:
[----:B------:R-:W-:Y:S05]  /*34150*/  @!P1 BRA `(.L_x_530) ;  /* 0x0000000000049947 */ /* 0x000fea0003800000 */
[----:B------:R-:W-:Y:S01]  /*34160*/  BPT.TRAP 0x1 ;  /* 0x000000040000795c */ /* 0x000fe20000300000 */
.L_x_530:
        /* <DEDUP_REMOVED lines=9> */
.L_x_635:
[----:B------:R-:W-:Y:S05]  /*34200*/  @!P1 BRA `(.L_x_532) ;  /* 0x0000000000049947 */ /* 0x000fea0003800000 */
[----:B------:R-:W-:Y:S01]  /*34210*/  BPT.TRAP 0x1 ;  /* 0x000000040000795c */ /* 0x000fe20000300000 */
.L_x_532:
[----:B-1----:R-:W-:-:S04]  /*34220*/  IADD3 R0, R5, 0x1, RZ ;  /* 0x0000000105007810 */ /* 0x002fc80007ffe0ff */
[----:B------:R-:W-:-:S04]  /*34230*/  ISETP.NE.AND P0, PT, R0, 0x8, PT ;  /* 0x000000080000780c */ /* 0x000fc80003f05270 */
[----:B------:R-:W-:Y:S02]  /*34240*/  SEL R3, RZ, 0x1, P0 ;  /* 0x00000001ff037807 */ /* 0x000fe40000000000 */
[----:B------:R-:W-:Y:S02]  /*34250*/  SEL R5, R0, RZ, P0 ;  /* 0x000000ff00057207 */ /* 0x000fe40000000000 */
[----:B----4-:R-:W-:Y:S02]  /*34260*/  LOP3.LUT R7, R14, R3, RZ, 0x3c, !PT ;  /* 0x000000030e077212 */ /* 0x010fe400078e3cff */
[----:B------:R-:W-:Y:S02]  /*34270*/  LEA R3, R5, R2, 0x3 ;  /* 0x0000000205037211 */ /* 0x000fe400078e18ff */
[----:B------:R-:W-:-:S04]  /*34280*/  SHF.L.U32 R0, R7, 0x1f, RZ ;  /* 0x0000001f07007819 */ /* 0x000fc800000006ff */
[----:B------:R-:W1:Y:S02]  /*34290*/  SYNCS.PHASECHK.TRANS64.TRYWAIT P0, [R3+URZ+0x34440], R0 ;  /* 0x03444000030075a7 */ /* 0x000e64000800017f */
[----:B-1----:R-:W-:Y:S05]  /*342a0*/  @!P0 BRA `(.L_x_533) ;  /* 0x0000002000e48947 */ /* 0x002fea0003800000 */
.L_x_636:
[----:B------:R-:W-:Y:S05]  /*342b0*/  @!P1 BRA `(.L_x_534) ;  /* 0x0000000000049947 */ /* 0x000fea0003800000 */
[----:B------:R-:W-:Y:S01]  /*342c0*/  BPT.TRAP 0x1 ;  /* 0x000000040000795c */ /* 0x000fe20000300000 */
.L_x_534:
[----:B-1----:R-:W-:-:S04]  /*342d0*/  IADD3 R0, R5, 0x1, RZ ;  /* 0x0000000105007810 */ /* 0x002fc80007ffe0ff */
[----:B------:R-:W-:-:S04]  /*342e0*/  ISETP.NE.AND P0, PT, R0, 0x8, PT ;  /* 0x000000080000780c */ /* 0x000fc80003f05270 */
[----:B------:R-:W-:Y:S02]  /*342f0*/  SEL R4, RZ, 0x1, P0 ;  /* 0x00000001ff047807 */ /* 0x000fe40000000000 */
[----:B------:R-:W-:Y:S02]  /*34300*/  SEL R3, R0, RZ, P0 ;  /* 0x000000ff00037207 */ /* 0x000fe40000000000 */
[----:B------:R-:W-:-:S03]  /*34310*/  LOP3.LUT R0, R7, R4, RZ, 0x3c, !PT ;  /* 0x0000000407007212 */ /* 0x000fc600078e3cff */
[----:B------:R-:W-:Y:S01]  /*34320*/  IMAD R3, R3, 0x8, R2 ;  /* 0x0000000803037824 */ /* 0x000fe200078e0202 */
[----:B------:R-:W-:-:S07]  /*34330*/  SHF.L.U32 R0, R0, 0x1f, RZ ;  /* 0x0000001f00007819 */ /* 0x000fce00000006ff */
.L_x_535:
[----:B-1----:R1:W2:Y:S02]  /*34340*/  SYNCS.PHASECHK.TRANS64.TRYWAIT P0, [R3+URZ+0x34440], R0 ;  /* 0x03444000030075a7 */ /* 0x0022a4000800017f */
[----:B--2---:R-:W-:Y:S05]  /*34350*/  @!P0 NANOSLEEP.SYNCS 0x989680 ;  /* 0x009896800000895d */ /* 0x004fea0003900000 */
[----:B------:R-:W2:Y:S02]  /*34360*/  @!P0 SYNCS.PHASECHK.TRANS64 P0, [R3+URZ+0x34440], R0 ;  /* 0x03444000030085a7 */ /* 0x000ea4000800007f */
[----:B--2---:R-:W-:Y:S05]  /*34370*/  @P0 EXIT ;  /* 0x000000000000094d */ /* 0x004fea0003800000 */
[----:B------:R-:W-:Y:S05]  /*34380*/  BRA `(.L_x_535) ;  /* 0xfffffffc00ec7947 */ /* 0x000fea000383ffff */
.L_x_25:
[----:B-1----:R-:W-:-:S04]  /*34390*/  MOV R12, UR11 ;  /* 0x0000000b000c7c02 */ /* 0x002fc80008000f00 */
[----:B------:R1:W2:Y:S03]  /*343a0*/  SYNCS.PHASECHK.TRANS64.TRYWAIT P1, [R12+URZ+0x34400], R11 ;  /* 0x0344000b0c0075a7 */ /* 0x0002a6000802017f */
[----:B--2---:R-:W-:Y:S05]  /*343b0*/  @!P1 NANOSLEEP.SYNCS 0x989680 ;  /* 0x009896800000995d */ /* 0x004fea0003900000 */
[----:B------:R-:W2:Y:S02]  /*343c0*/  @!P1 SYNCS.PHASECHK.TRANS64 P1, [R12+URZ+0x34400], R11 ;  /* 0x0344000b0c0095a7 */ /* 0x000ea4000802007f */
[----:B--2---:R-:W-:Y:S05]  /*343d0*/  @!P1 BRA `(.L_x_25) ;  /* 0xfffffffc00ec9947 */ /* 0x004fea000383ffff */
[----:B------:R-:W-:Y:S05]  /*343e0*/  BRA `(.L_x_536) ;  /* 0xfffffcec005c7947 */ /* 0x000fea000383ffff */
.L_x_37:
[----:B------:R-:W-:-:S06]  /*343f0*/  UIADD3 UR4, UR51, UR50, URZ ;  /* 0x0000003233047290 */ /* 0x000fcc000fffe03f */
[----:B-1----:R-:W-:-:S04]  /*34400*/  MOV R0, UR4 ;  /* 0x0000000400007c02 */ /* 0x002fc80008000f00 */
[----:B------:R1:W2:Y:S03]  /*34410*/  SYNCS.PHASECHK.TRANS64.TRYWAIT P0, [R0+URZ], R11 ;  /* 0x0000000b000075a7 */ /* 0x0002a6000800017f */
[----:B--2---:R-:W-:Y:S05]  /*34420*/  @!P0 NANOSLEEP.SYNCS 0x989680 ;  /* 0x009896800000895d */ /* 0x004fea0003900000 */
[----:B------:R-:W2:Y:S02]  /*34430*/  @!P0 SYNCS.PHASECHK.TRANS64 P0, [R0+URZ], R11 ;  /* 0x0000000b000085a7 */ /* 0x000ea4000800007f */
[----:B--2---:R-:W-:Y:S05]  /*34440*/  @!P0 BRA `(.L_x_37) ;  /* 0xfffffffc00e88947 */ /* 0x004fea000383ffff */
[----:B------:R-:W-:Y:S05]  /*34450*/  BRA `(.L_x_537) ;  /* 0xfffffcf800847947 */ /* 0x000fea000383ffff */
.L_x_42:
[----:B---3--:R-:W-:-:S04]  /*34460*/  MOV R3, UR4 ;  /* 0x0000000400037c02 */ /* 0x008fc80008000f00 */
[----:B------:R3:W4:Y:S03]  /*34470*/  SYNCS.PHASECHK.TRANS64.TRYWAIT P0, [R3+URZ+0x34480], R0 ;  /* 0x03448000030075a7 */ /* 0x000726000800017f */
[----:B----4-:R-:W-:Y:S05]  /*34480*/  @!P0 NANOSLEEP.SYNCS 0x989680 ;  /* 0x009896800000895d */ /* 0x010fea0003900000 */
[----:B------:R-:W4:Y:S02]  /*34490*/  @!P0 SYNCS.PHASECHK.TRANS64 P0, [R3+URZ+0x34480], R0 ;  /* 0x03448000030085a7 */ /* 0x000f24000800007f */
[----:B----4-:R-:W-:Y:S05]  /*344a0*/  @!P0 BRA `(.L_x_42) ;  /* 0xfffffffc00ec8947 */ /* 0x010fea000383ffff */
[----:B------:R-:W-:Y:S05]  /*344b0*/  BRA `(.L_x_41) ;  /* 0xfffffd1400bc7947 */ /* 0x000fea000383ffff */
.L_x_47:
[----:B---3--:R-:W-:-:S04]  /*344c0*/  IMAD.U32 R9, RZ, RZ, UR6 ;  /* 0x00000006ff097e24 */ /* 0x008fc8000f8e00ff */
[----:B------:R3:W4:Y:S03]  /*344d0*/  SYNCS.PHASECHK.TRANS64.TRYWAIT P0, [R9+URZ+0x34480], R4 ;  /* 0x03448004090075a7 */ /* 0x000726000800017f */
[----:B----4-:R-:W-:Y:S05]  /*344e0*/  @!P0 NANOSLEEP.SYNCS 0x989680 ;  /* 0x009896800000895d */ /* 0x010fea0003900000 */
[----:B------:R-:W4:Y:S02]  /*344f0*/  @!P0 SYNCS.PHASECHK.TRANS64 P0, [R9+URZ+0x34480], R4 ;  /* 0x03448004090085a7 */ /* 0x000f24000800007f */
[----:B----4-:R-:W-:Y:S05]  /*34500*/  @!P0 BRA `(.L_x_47) ;  /* 0xfffffffc00ec8947 */ /* 0x010fea000383ffff */
[----:B------:R-:W-:Y:S05]  /*34510*/  BRA `(.L_x_46) ;  /* 0xfffffdd0000c7947 */ /* 0x000fea000383ffff */
.L_x_53:
[----:B------:R-:W-:-:S06]  /*34520*/  UIADD3 UR4, UR51, UR50, URZ ;  /* 0x0000003233047290 */ /* 0x000fcc000fffe03f */
[----:B-1----:R-:W-:-:S04]  /*34530*/  MOV R2, UR4 ;  /* 0x0000000400027c02 */ /* 0x002fc80008000f00 */
[----:B------:R1:W3:Y:S03]  /*34540*/  SYNCS.PHASECHK.TRANS64.TRYWAIT P0, [R2+URZ+0x10], R0 ;  /* 0x00001000020075a7 */ /* 0x0002e6000800017f */
[----:B---3--:R-:W-:Y:S05]  /*34550*/  @!P0 NANOSLEEP.SYNCS 0x989680 ;  /* 0x009896800000895d */ /* 0x008fea0003900000 */
[----:B------:R-:W3:Y:S02]  /*34560*/  @!P0 SYNCS.PHASECHK.TRANS64 P0, [R2+URZ+0x10], R0 ;  /* 0x00001000020085a7 */ /* 0x000ee4000800007f */
[----:B---3--:R-:W-:Y:S05]  /*34570*/  @!P0 BRA `(.L_x_53) ;  /* 0xfffffffc00e88947 */ /* 0x008fea000383ffff */
[----:B------:R-:W-:Y:S05]  /*34580*/  BRA `(.L_x_538) ;  /* 0xfffffeac00d07947 */ /* 0x000fea000383ffff */
.L_x_65:
[----:B------:R-:W-:-:S07]  /*34590*/  MOV R15, 0xffffffff ;  /* 0xffffffff000f7802 */ /* 0x000fce0000000f00 */
[----:B-123-5:R-:W-:Y:S05]  /*345a0*/  WARPSYNC.COLLECTIVE R15, `(.L_x_539) ;  /* 0x000000000f0c7348 */ /* 0x02efea0003c00000 */
[----:B------:R-:W-:Y:S02]  /*345b0*/  ELECT P6, UR62, PT ;  /* 0x00000000003e782f */ /* 0x000fe400038c0000 */
[----:B------:R-:W-:Y:S01]  /*345c0*/  MOV R14, UR62 ;  /* 0x0000003e000e7c02 */ /* 0x000fe20008000f00 */
[----:B-123-5:R-:W-:Y:S10]  /*345d0*/  ENDCOLLECTIVE ;  /* 0x000000000000791b */ /* 0x02eff40003800000 */
.L_x_539:
[----:B------:R-:W-:Y:S05]  /*345e0*/  BRA `(.L_x_540) ;  /* 0xfffffeb400547947 */ /* 0x000fea000383ffff */
.L_x_67:
[----:B-1----:R-:W-:-:S04]  /*345f0*/  MOV R4, UR47 ;  /* 0x0000002f00047c02 */ /* 0x002fc80008000f00 */
[----:B------:R1:W3:Y:S03]  /*34600*/  SYNCS.PHASECHK.TRANS64.TRYWAIT P2, [R4+URZ+0x344b0], R159 ;  /* 0x0344b09f040075a7 */ /* 0x0002e6000804017f */
[----:B---3--:R-:W-:Y:S05]  /*34610*/  @!P2 NANOSLEEP.SYNCS 0x989680 ;  /* 0x009896800000a95d */ /* 0x008fea0003900000 */
[----:B------:R-:W3:Y:S02]  /*34620*/  @!P2 SYNCS.PHASECHK.TRANS64 P2, [R4+URZ+0x344b0], R159 ;  /* 0x0344b09f0400a5a7 */ /* 0x000ee4000804007f */
[----:B---3--:R-:W-:Y:S05]  /*34630*/  @!P2 BRA `(.L_x_67) ;  /* 0xfffffffc00eca947 */ /* 0x008fea000383ffff */
[----:B------:R-:W-:Y:S05]  /*34640*/  BRA `(.L_x_541) ;  /* 0xfffffeb400647947 */ /* 0x000fea000383ffff */
.L_x_73:
[----:B-1----:R-:W-:-:S04]  /*34650*/  IMAD.U32 R12, RZ, RZ, UR47 ;  /* 0x0000002fff0c7e24 */ /* 0x002fc8000f8e00ff */
[----:B------:R1:W2:Y:S03]  /*34660*/  SYNCS.PHASECHK.TRANS64.TRYWAIT P3, [R12+URZ+0x344b8], R159 ;  /* 0x0344b89f0c0075a7 */ /* 0x0002a6000806017f */
[----:B--2---:R-:W-:Y:S05]  /*34670*/  @!P3 NANOSLEEP.SYNCS 0x989680 ;  /* 0x009896800000b95d */ /* 0x004fea0003900000 */
[----:B------:R-:W2:Y:S02]  /*34680*/  @!P3 SYNCS.PHASECHK.TRANS64 P3, [R12+URZ+0x344b8], R159 ;  /* 0x0344b89f0c00b5a7 */ /* 0x000ea4000806007f */
[----:B--2---:R-:W-:Y:S05]  /*34690*/  @!P3 BRA `(.L_x_73) ;  /* 0xfffffffc00ecb947 */ /* 0x004fea000383ffff */
[----:B------:R-:W-:Y:S05]  /*346a0*/  BRA `(.L_x_542) ;  /* 0xfffffebc00047947 */ /* 0x000fea000383ffff */
.L_x_78:
[----:B-1----:R-:W-:-:S04]  /*346b0*/  MOV R12, UR47 ;  /* 0x0000002f000c7c02 */ /* 0x002fc80008000f00 */
[----:B------:R1:W2:Y:S03]  /*346c0*/  SYNCS.PHASECHK.TRANS64.TRYWAIT P3, [R12+URZ+0x344c0], R159 ;  /* 0x0344c09f0c0075a7 */ /* 0x0002a6000806017f */
[----:B--2---:R-:W-:Y:S05]  /*346d0*/  @!P3 NANOSLEEP.SYNCS 0x989680 ;  /* 0x009896800000b95d */ /* 0x004fea0003900000 */
[----:B------:R-:W2:Y:S02]  /*346e0*/  @!P3 SYNCS.PHASECHK.TRANS64 P3, [R12+URZ+0x344c0], R159 ;  /* 0x0344c09f0c00b5a7 */ /* 0x000ea4000806007f */
[----:B--2---:R-:W-:Y:S05]  /*346f0*/  @!P3 BRA `(.L_x_78) ;  /* 0xfffffffc00ecb947 */ /* 0x004fea000383ffff */
[----:B------:R-:W-:Y:S05]  /*34700*/  BRA `(.L_x_543) ;  /* 0xfffffec0008c7947 */ /* 0x000fea000383ffff */
.L_x_83:
[----:B-1----:R-:W-:-:S04]  /*34710*/  MOV R12, UR47 ;  /* 0x0000002f000c7c02 */ /* 0x002fc80008000f00 */
[----:B------:R1:W2:Y:S03]  /*34720*/  SYNCS.PHASECHK.TRANS64.TRYWAIT P3, [R12+URZ+0x344c8], R159 ;  /* 0x0344c89f0c0075a7 */ /* 0x0002a6000806017f */
[----:B--2---:R-:W-:Y:S05]  /*34730*/  @!P3 NANOSLEEP.SYNCS 0x989680 ;  /* 0x009896800000b95d */ /* 0x004fea0003900000 */
[----:B------:R-:W2:Y:S02]  /*34740*/  @!P3 SYNCS.PHASECHK.TRANS64 P3, [R12+URZ+0x344c8], R159 ;  /* 0x0344c89f0c00b5a7 */ /* 0x000ea4000806007f */
[----:B--2---:R-:W-:Y:S05]  /*34750*/  @!P3 BRA `(.L_x_83) ;  /* 0xfffffffc00ecb947 */ /* 0x004fea000383ffff */
[----:B------:R-:W-:Y:S05]  /*34760*/  BRA `(.L_x_544) ;  /* 0xfffffec800147947 */ /* 0x000fea000383ffff */
.L_x_88:
[----:B-1----:R-:W-:-:S04]  /*34770*/  MOV R12, UR47 ;  /* 0x0000002f000c7c02 */ /* 0x002fc80008000f00 */
[----:B------:R1:W2:Y:S03]  /*34780*/  SYNCS.PHASECHK.TRANS64.TRYWAIT P3, [R12+URZ+0x344b0], R25 ;  /* 0x0344b0190c0075a7 */ /* 0x0002a6000806017f */
[----:B--2---:R-:W-:Y:S05]  /*34790*/  @!P3 NANOSLEEP.SYNCS 0x989680 ;  /* 0x009896800000b95d */ /* 0x004fea0003900000 */
[----:B------:R-:W2:Y:S02]  /*347a0*/  @!P3 SYNCS.PHASECHK.TRANS64 P3, [R12+URZ+0x344b0], R25 ;  /* 0x0344b0190c00b5a7 */ /* 0x000ea4000806007f */
[----:B--2---:R-:W-:Y:S05]  /*347b0*/  @!P3 BRA `(.L_x_88) ;  /* 0xfffffffc00ecb947 */ /* 0x004fea000383ffff */
[----:B------:R-:W-:Y:S05]  /*347c0*/  BRA `(.L_x_545) ;  /* 0xfffffecc00647947 */ /* 0x000fea000383ffff */
.L_x_93:
[----:B-1----:R-:W-:-:S04]  /*347d0*/  IMAD.U32 R12, RZ, RZ, UR47 ;  /* 0x0000002fff0c7e24 */ /* 0x002fc8000f8e00ff */
[----:B------:R1:W2:Y:S03]  /*347e0*/  SYNCS.PHASECHK.TRANS64.TRYWAIT P3, [R12+URZ+0x344b8], R25 ;  /* 0x0344b8190c0075a7 */ /* 0x0002a6000806017f */
[----:B--2---:R-:W-:Y:S05]  /*347f0*/  @!P3 NANOSLEEP.SYNCS 0x989680 ;  /* 0x009896800000b95d */ /* 0x004fea0003900000 */
[----:B------:R-:W2:Y:S02]  /*34800*/  @!P3 SYNCS.PHASECHK.TRANS64 P3, [R12+URZ+0x344b8], R25 ;  /* 0x0344b8190c00b5a7 */ /* 0x000ea4000806007f */
[----:B--2---:R-:W-:Y:S05]  /*34810*/  @!P3 BRA `(.L_x_93) ;  /* 0xfffffffc00ecb947 */ /* 0x004fea000383ffff */
[----:B------:R-:W-:Y:S05]  /*34820*/  BRA `(.L_x_546) ;  /* 0xfffffed000ec7947 */ /* 0x000fea000383ffff */
.L_x_98:
[----:B-1----:R-:W-:-:S04]  /*34830*/  MOV R12, UR47 ;  /* 0x0000002f000c7c02 */ /* 0x002fc80008000f00 */
[----:B------:R1:W2:Y:S03]  /*34840*/  SYNCS.PHASECHK.TRANS64.TRYWAIT P3, [R12+URZ+0x344c0], R25 ;  /* 0x0344c0190c0075a7 */ /* 0x0002a6000806017f */
[----:B--2---:R-:W-:Y:S05]  /*34850*/  @!P3 NANOSLEEP.SYNCS 0x989680 ;  /* 0x009896800000b95d */ /* 0x004fea0003900000 */
[----:B------:R-:W2:Y:S02]  /*34860*/  @!P3 SYNCS.PHASECHK.TRANS64 P3, [R12+URZ+0x344c0], R25 ;  /* 0x0344c0190c00b5a7 */ /* 0x000ea4000806007f */
[----:B--2---:R-:W-:Y:S05]  /*34870*/  @!P3 BRA `(.L_x_98) ;  /* 0xfffffffc00ecb947 */ /* 0x004fea000383ffff */
[----:B------:R-:W-:Y:S05]  /*34880*/  BRA `(.L_x_547) ;  /* 0xfffffed8006c7947 */ /* 0x000fea000383ffff */
.L_x_103:
[----:B-1----:R-:W-:-:S04]  /*34890*/  MOV R12, UR47 ;  /* 0x0000002f000c7c02 */ /* 0x002fc80008000f00 */
[----:B------:R1:W2:Y:S03]  /*348a0*/  SYNCS.PHASECHK.TRANS64.TRYWAIT P3, [R12+URZ+0x344c8], R25 ;  /* 0x0344c8190c0075a7 */ /* 0x0002a6000806017f */
[----:B--2---:R-:W-:Y:S05]  /*348b0*/  @!P3 NANOSLEEP.SYNCS 0x989680 ;  /* 0x009896800000b95d */ /* 0x004fea0003900000 */
[----:B------:R-:W2:Y:S02]  /*348c0*/  @!P3 SYNCS.PHASECHK.TRANS64 P3, [R12+URZ+0x344c8], R25 ;  /* 0x0344c8190c00b5a7 */ /* 0x000ea4000806007f */
[----:B--2---:R-:W-:Y:S05]  /*348d0*/  @!P3 BRA `(.L_x_103) ;  /* 0xfffffffc00ecb947 */ /* 0x004fea000383ffff */
[----:B------:R-:W-:Y:S05]  /*348e0*/  BRA `(.L_x_548) ;  /* 0xfffffedc00ec7947 */ /* 0x000fea000383ffff */
.L_x_108:
[----:B-1----:R-:W-:-:S04]  /*348f0*/  MOV R12, UR47 ;  /* 0x0000002f000c7c02 */ /* 0x002fc80008000f00 */
[----:B------:R1:W2:Y:S03]  /*34900*/  SYNCS.PHASECHK.TRANS64.TRYWAIT P3, [R12+URZ+0x344b0], R159 ;  /* 0x0344b09f0c0075a7 */ /* 0x0002a6000806017f */
[----:B--2---:R-:W-:Y:S05]  /*34910*/  @!P3 NANOSLEEP.SYNCS 0x989680 ;  /* 0x009896800000b95d */ /* 0x004fea0003900000 */
[----:B------:R-:W2:Y:S02]  /*34920*/  @!P3 SYNCS.PHASECHK.TRANS64 P3, [R12+URZ+0x344b0], R159 ;  /* 0x0344b09f0c00b5a7 */ /* 0x000ea4000806007f */
[----:B--2---:R-:W-:Y:S05]  /*34930*/  @!P3 BRA `(.L_x_108) ;  /* 0xfffffffc00ecb947 */ /* 0x004fea000383ffff */
[----:B------:R-:W-:Y:S05]  /*34940*/  BRA `(.L_x_549) ;  /* 0xfffffee4002c7947 */ /* 0x000fea000383ffff */
.L_x_113:
[----:B-1----:R-:W-:-:S04]  /*34950*/  IMAD.U32 R12, RZ, RZ, UR47 ;  /* 0x0000002fff0c7e24 */ /* 0x002fc8000f8e00ff */
[----:B------:R1:W2:Y:S03]  /*34960*/  SYNCS.PHASECHK.TRANS64.TRYWAIT P3, [R12+URZ+0x344b8], R159 ;  /* 0x0344b89f0c0075a7 */ /* 0x0002a6000806017f */
[----:B--2---:R-:W-:Y:S05]  /*34970*/  @!P3 NANOSLEEP.SYNCS 0x989680 ;  /* 0x009896800000b95d */ /* 0x004fea0003900000 */
[----:B------:R-:W2:Y:S02]  /*34980*/  @!P3 SYNCS.PHASECHK.TRANS64 P3, [R12+URZ+0x344b8], R159 ;  /* 0x0344b89f0c00b5a7 */ /* 0x000ea4000806007f */
[----:B--2---:R-:W-:Y:S05]  /*34990*/  @!P3 BRA `(.L_x_113) ;  /* 0xfffffffc00ecb947 */ /* 0x004fea000383ffff */
[----:B------:R-:W-:Y:S05]  /*349a0*/  BRA `(.L_x_550) ;  /* 0xfffffee800ac7947 */ /* 0x000fea000383ffff */
.L_x_118:
[----:B-1----:R-:W-:-:S04]  /*349b0*/  MOV R12, UR47 ;  /* 0x0000002f000c7c02 */ /* 0x002fc80008000f00 */
[----:B------:R1:W2:Y:S03]  /*349c0*/  SYNCS.PHASECHK.TRANS64.TRYWAIT P3, [R12+URZ+0x344c0], R159 ;  /* 0x0344c09f0c0075a7 */ /* 0x0002a6000806017f */
[----:B--2---:R-:W-:Y:S05]  /*349d0*/  @!P3 NANOSLEEP.SYNCS 0x989680 ;  /* 0x009896800000b95d */ /* 0x004fea0003900000 */
[----:B------:R-:W2:Y:S02]  /*349e0*/  @!P3 SYNCS.PHASECHK.TRANS64 P3, [R12+URZ+0x344c0], R159 ;  /* 0x0344c09f0c00b5a7 */ /* 0x000ea4000806007f */
[----:B--2---:R-:W-:Y:S05]  /*349f0*/  @!P3 BRA `(.L_x_118) ;  /* 0xfffffffc00ecb947 */ /* 0x004fea000383ffff */
[----:B------:R-:W-:Y:S05]  /*34a00*/  BRA `(.L_x_551) ;  /* 0xfffffef0002c7947 */ /* 0x000fea000383ffff */
.L_x_123:
[----:B-1----:R-:W-:-:S04]  /*34a10*/  MOV R12, UR47 ;  /* 0x0000002f000c7c02 */ /* 0x002fc80008000f00 */
[----:B------:R1:W2:Y:S03]  /*34a20*/  SYNCS.PHASECHK.TRANS64.TRYWAIT P3, [R12+URZ+0x344c8], R159 ;  /* 0x0344c89f0c0075a7 */ /* 0x0002a6000806017f */
[----:B--2---:R-:W-:Y:S05]  /*34a30*/  @!P3 NANOSLEEP.SYNCS 0x989680 ;  /* 0x009896800000b95d */ /* 0x004fea0003900000 */
[----:B------:R-:W2:Y:S02]  /*34a40*/  @!P3 SYNCS.PHASECHK.TRANS64 P3, [R12+URZ+0x344c8], R159 ;  /* 0x0344c89f0c00b5a7 */ /* 0x000ea4000806007f */
[----:B--2---:R-:W-:Y:S05]  /*34a50*/  @!P3 BRA `(.L_x_123) ;  /* 0xfffffffc00ecb947 */ /* 0x004fea000383ffff */
[----:B------:R-:W-:Y:S05]  /*34a60*/  BRA `(.L_x_552) ;  /* 0xfffffef400ac7947 */ /* 0x000fea000383ffff */
.L_x_128:
[----:B-1----:R-:W-:-:S04]  /*34a70*/  MOV R12, UR47 ;  /* 0x0000002f000c7c02 */ /* 0x002fc80008000f00 */
[----:B------:R1:W2:Y:S03]  /*34a80*/  SYNCS.PHASECHK.TRANS64.TRYWAIT P3, [R12+URZ+0x344b0], R25 ;  /* 0x0344b0190c0075a7 */ /* 0x0002a6000806017f */
[----:B--2---:R-:W-:Y:S05]  /*34a90*/  @!P3 NANOSLEEP.SYNCS 0x989680 ;  /* 0x009896800000b95d */ /* 0x004fea0003900000 */
[----:B------:R-:W2:Y:S02]  /*34aa0*/  @!P3 SYNCS.PHASECHK.TRANS64 P3, [R12+URZ+0x344b0], R25 ;  /* 0x0344b0190c00b5a7 */ /* 0x000ea4000806007f */
[----:B--2---:R-:W-:Y:S05]  /*34ab0*/  @!P3 BRA `(.L_x_128) ;  /* 0xfffffffc00ecb947 */ /* 0x004fea000383ffff */
[----:B------:R-:W-:Y:S05]  /*34ac0*/  BRA `(.L_x_553) ;  /* 0xfffffef800ec7947 */ /* 0x000fea000383ffff */
.L_x_133:
[----:B-1----:R-:W-:-:S04]  /*34ad0*/  IMAD.U32 R12, RZ, RZ, UR47 ;  /* 0x0000002fff0c7e24 */ /* 0x002fc8000f8e00ff */
[----:B------:R1:W2:Y:S03]  /*34ae0*/  SYNCS.PHASECHK.TRANS64.TRYWAIT P3, [R12+URZ+0x344b8], R25 ;  /* 0x0344b8190c0075a7 */ /* 0x0002a6000806017f */
[----:B--2---:R-:W-:Y:S05]  /*34af0*/  @!P3 NANOSLEEP.SYNCS 0x989680 ;  /* 0x009896800000b95d */ /* 0x004fea0003900000 */
[----:B------:R-:W2:Y:S02]  /*34b00*/  @!P3 SYNCS.PHASECHK.TRANS64 P3, [R12+URZ+0x344b8], R25 ;  /* 0x0344b8190c00b5a7 */ /* 0x000ea4000806007f */
[----:B--2---:R-:W-:Y:S05]  /*34b10*/  @!P3 BRA `(.L_x_133) ;  /* 0xfffffffc00ecb947 */ /* 0x004fea000383ffff */
[----:B------:R-:W-:Y:S05]  /*34b20*/  BRA `(.L_x_554) ;  /* 0xffffff00006c7947 */ /* 0x000fea000383ffff */
.L_x_138:
[----:B-1----:R-:W-:-:S04]  /*34b30*/  MOV R12, UR47 ;  /* 0x0000002f000c7c02 */ /* 0x002fc80008000f00 */
[----:B------:R1:W2:Y:S03]  /*34b40*/  SYNCS.PHASECHK.TRANS64.TRYWAIT P3, [R12+URZ+0x344c0], R25 ;  /* 0x0344c0190c0075a7 */ /* 0x0002a6000806017f */
[----:B--2---:R-:W-:Y:S05]  /*34b50*/  @!P3 NANOSLEEP.SYNCS 0x989680 ;  /* 0x009896800000b95d */ /* 0x004fea0003900000 */
[----:B------:R-:W2:Y:S02]  /*34b60*/  @!P3 SYNCS.PHASECHK.TRANS64 P3, [R12+URZ+0x344c0], R25 ;  /* 0x0344c0190c00b5a7 */ /* 0x000ea4000806007f */
[----:B--2---:R-:W-:Y:S05]  /*34b70*/  @!P3 BRA `(.L_x_138) ;  /* 0xfffffffc00ecb947 */ /* 0x004fea000383ffff */
[----:B------:R-:W-:Y:S05]  /*34b80*/  BRA `(.L_x_555) ;  /* 0xffffff0400ec7947 */ /* 0x000fea000383ffff */
.L_x_143:
[----:B-1----:R-:W-:-:S04]  /*34b90*/  MOV R12, UR47 ;  /* 0x0000002f000c7c02 */ /* 0x002fc80008000f00 */
[----:B------:R1:W2:Y:S03]  /*34ba0*/  SYNCS.PHASECHK.TRANS64.TRYWAIT P3, [R12+URZ+0x344c8], R25 ;  /* 0x0344c8190c0075a7 */ /* 0x0002a6000806017f */
[----:B--2---:R-:W-:Y:S05]  /*34bb0*/  @!P3 NANOSLEEP.SYNCS 0x989680 ;  /* 0x009896800000b95d */ /* 0x004fea0003900000 */
[----:B------:R-:W2:Y:S02]  /*34bc0*/  @!P3 SYNCS.PHASECHK.TRANS64 P3, [R12+URZ+0x344c8], R25 ;  /* 0x0344c8190c00b5a7 */ /* 0x000ea4000806007f */
[----:B--2---:R-:W-:Y:S05]  /*34bd0*/  @!P3 BRA `(.L_x_143) ;  /* 0xfffffffc00ecb947 */ /* 0x004fea000383ffff */
[----:B------:R-:W-:Y:S05]  /*34be0*/  BRA `(.L_x_556) ;  /* 0xffffff0c006c7947 */ /* 0x000fea000383ffff */
.L_x_148:
[----:B-1----:R-:W-:-:S04]  /*34bf0*/  MOV R12, UR47 ;  /* 0x0000002f000c7c02 */ /* 0x002fc80008000f00 */
[----:B------:R1:W2:Y:S03]  /*34c00*/  SYNCS.PHASECHK.TRANS64.TRYWAIT P3, [R12+URZ+0x344b0], R159 ;  /* 0x0344b09f0c0075a7 */ /* 0x0002a6000806017f */
[----:B--2---:R-:W-:Y:S05]  /*34c10*/  @!P3 NANOSLEEP.SYNCS 0x989680 ;  /* 0x009896800000b95d */ /* 0x004fea0003900000 */
[----:B------:R-:W2:Y:S02]  /*34c20*/  @!P3 SYNCS.PHASECHK.TRANS64 P3, [R12+URZ+0x344b0], R159 ;  /* 0x0344b09f0c00b5a7 */ /* 0x000ea4000806007f */
[----:B--2---:R-:W-:Y:S05]  /*34c30*/  @!P3 BRA `(.L_x_148) ;  /* 0xfffffffc00ecb947 */ /* 0x004fea000383ffff */
[----:B------:R-:W-:Y:S05]  /*34c40*/  BRA `(.L_x_557) ;  /* 0xffffff1000ac7947 */ /* 0x000fea000383ffff */
.L_x_153:
[----:B-1----:R-:W-:-:S04]  /*34c50*/  IMAD.U32 R12, RZ, RZ, UR47 ;  /* 0x0000002fff0c7e24 */ /* 0x002fc8000f8e00ff */
[----:B------:R1:W2:Y:S03]  /*34c60*/  SYNCS.PHASECHK.TRANS64.TRYWAIT P3, [R12+URZ+0x344b8], R159 ;  /* 0x0344b89f0c0075a7 */ /* 0x0002a6000806017f */
[----:B--2---:R-:W-:Y:S05]  /*34c70*/  @!P3 NANOSLEEP.SYNCS 0x989680 ;  /* 0x009896800000b95d */ /* 0x004fea0003900000 */
[----:B------:R-:W2:Y:S02]  /*34c80*/  @!P3 SYNCS.PHASECHK.TRANS64 P3, [R12+URZ+0x344b8], R159 ;  /* 0x0344b89f0c00b5a7 */ /* 0x000ea4000806007f */
[----:B--2---:R-:W-:Y:S05]  /*34c90*/  @!P3 BRA `(.L_x_153) ;  /* 0xfffffffc00ecb947 */ /* 0x004fea000383ffff */
[----:B------:R-:W-:Y:S05]  /*34ca0*/  BRA `(.L_x_558) ;  /* 0xffffff18002c7947 */ /* 0x000fea000383ffff */
.L_x_158:
[----:B-1----:R-:W-:-:S04]  /*34cb0*/  MOV R12, UR47 ;  /* 0x0000002f000c7c02 */ /* 0x002fc80008000f00 */
[----:B------:R1:W2:Y:S03]  /*34cc0*/  SYNCS.PHASECHK.TRANS64.TRYWAIT P3, [R12+URZ+0x344c0], R159 ;  /* 0x0344c09f0c0075a7 */ /* 0x0002a6000806017f */
[----:B--2---:R-:W-:Y:S05]  /*34cd0*/  @!P3 NANOSLEEP.SYNCS 0x989680 ;  /* 0x009896800000b95d */ /* 0x004fea0003900000 */
[----:B------:R-:W2:Y:S02]  /*34ce0*/  @!P3 SYNCS.PHASECHK.TRANS64 P3, [R12+URZ+0x344c0], R159 ;  /* 0x0344c09f0c00b5a7 */ /* 0x000ea4000806007f */
[----:B--2---:R-:W-:Y:S05]  /*34cf0*/  @!P3 BRA `(.L_x_158) ;  /* 0xfffffffc00ecb947 */ /* 0x004fea000383ffff */
[----:B------:R-:W-:Y:S05]  /*34d00*/  BRA `(.L_x_559) ;  /* 0xffffff1c00ac7947 */ /* 0x000fea000383ffff */
.L_x_163:
[----:B-1----:R-:W-:-:S04]  /*34d10*/  MOV R12, UR47 ;  /* 0x0000002f000c7c02 */ /* 0x002fc80008000f00 */
[----:B------:R1:W2:Y:S03]  /*34d20*/  SYNCS.PHASECHK.TRANS64.TRYWAIT P3, [R12+URZ+0x344c8], R159 ;  /* 0x0344c89f0c0075a7 */ /* 0x0002a6000806017f */
[----:B--2---:R-:W-:Y:S05]  /*34d30*/  @!P3 NANOSLEEP.SYNCS 0x989680 ;  /* 0x009896800000b95d */ /* 0x004fea0003900000 */
[----:B------:R-:W2:Y:S02]  /*34d40*/  @!P3 SYNCS.PHASECHK.TRANS64 P3, [R12+URZ+0x344c8], R159 ;  /* 0x0344c89f0c00b5a7 */ /* 0x000ea4000806007f */
[----:B--2---:R-:W-:Y:S05]  /*34d50*/  @!P3 BRA `(.L_x_163) ;  /* 0xfffffffc00ecb947 */ /* 0x004fea000383ffff */
[----:B------:R-:W-:Y:S05]  /*34d60*/  BRA `(.L_x_560) ;  /* 0xffffff24002c7947 */ /* 0x000fea000383ffff */
.L_x_168:
[----:B-1----:R-:W-:-:S04]  /*34d70*/  MOV R12, UR47 ;  /* 0x0000002f000c7c02 */ /* 0x002fc80008000f00 */
[----:B------:R1:W2:Y:S03]  /*34d80*/  SYNCS.PHASECHK.TRANS64.TRYWAIT P3, [R12+URZ+0x344b0], R25 ;  /* 0x0344b0190c0075a7 */ /* 0x0002a6000806017f */
[----:B--2---:R-:W-:Y:S05]  /*34d90*/  @!P3 NANOSLEEP.SYNCS 0x989680 ;  /* 0x009896800000b95d */ /* 0x004fea0003900000 */
[----:B------:R-:W2:Y:S02]  /*34da0*/  @!P3 SYNCS.PHASECHK.TRANS64 P3, [R12+URZ+0x344b0], R25 ;  /* 0x0344b0190c00b5a7 */ /* 0x000ea4000806007f */
[----:B--2---:R-:W-:Y:S05]  /*34db0*/  @!P3 BRA `(.L_x_168) ;  /* 0xfffffffc00ecb947 */ /* 0x004fea000383ffff */
[----:B------:R-:W-:Y:S05]  /*34dc0*/  BRA `(.L_x_561) ;  /* 0xffffff28006c7947 */ /* 0x000fea000383ffff */
.L_x_173:
[----:B-1----:R-:W-:-:S04]  /*34dd0*/  IMAD.U32 R12, RZ, RZ, UR47 ;  /* 0x0000002fff0c7e24 */ /* 0x002fc8000f8e00ff */
[----:B------:R1:W2:Y:S03]  /*34de0*/  SYNCS.PHASECHK.TRANS64.TRYWAIT P3, [R12+URZ+0x344b8], R25 ;  /* 0x0344b8190c0075a7 */ /* 0x0002a6000806017f */
[----:B--2---:R-:W-:Y:S05]  /*34df0*/  @!P3 NANOSLEEP.SYNCS 0x989680 ;  /* 0x009896800000b95d */ /* 0x004fea0003900000 */
[----:B------:R-:W2:Y:S02]  /*34e00*/  @!P3 SYNCS.PHASECHK.TRANS64 P3, [R12+URZ+0x344b8], R25 ;  /* 0x0344b8190c00b5a7 */ /* 0x000ea4000806007f */
[----:B--2---:R-:W-:Y:S05]  /*34e10*/  @!P3 BRA `(.L_x_173) ;  /* 0xfffffffc00ecb947 */ /* 0x004fea000383ffff */
[----:B------:R-:W-:Y:S05]  /*34e20*/  BRA `(.L_x_562) ;  /* 0xffffff2c00ec7947 */ /* 0x000fea000383ffff */
.L_x_178:
[----:B-1----:R-:W-:-:S04]  /*34e30*/  MOV R12, UR47 ;  /* 0x0000002f000c7c02 */ /* 0x002fc80008000f00 */
[----:B------:R1:W2:Y:S03]  /*34e40*/  SYNCS.PHASECHK.TRANS64.TRYWAIT P3, [R12+URZ+0x344c0], R25 ;  /* 0x0344c0190c0075a7 */ /* 0x0002a6000806017f */
[----:B--2---:R-:W-:Y:S05]  /*34e50*/  @!P3 NANOSLEEP.SYNCS 0x989680 ;  /* 0x009896800000b95d */ /* 0x004fea0003900000 */
[----:B------:R-:W2:Y:S02]  /*34e60*/  @!P3 SYNCS.PHASECHK.TRANS64 P3, [R12+URZ+0x344c0], R25 ;  /* 0x0344c0190c00b5a7 */ /* 0x000ea4000806007f */
[----:B--2---:R-:W-:Y:S05]  /*34e70*/  @!P3 BRA `(.L_x_178) ;  /* 0xfffffffc00ecb947 */ /* 0x004fea000383ffff */
[----:B------:R-:W-:Y:S05]  /*34e80*/  BRA `(.L_x_563) ;  /* 0xffffff34006c7947 */ /* 0x000fea000383ffff */
.L_x_183:
[----:B-1----:R-:W-:-:S04]  /*34e90*/  MOV R12, UR47 ;  /* 0x0000002f000c7c02 */ /* 0x002fc80008000f00 */
[----:B------:R1:W2:Y:S03]  /*34ea0*/  SYNCS.PHASECHK.TRANS64.TRYWAIT P3, [R12+URZ+0x344c8], R25 ;  /* 0x0344c8190c0075a7 */ /* 0x0002a6000806017f */
[----:B--2---:R-:W-:Y:S05]  /*34eb0*/  @!P3 NANOSLEEP.SYNCS 0x989680 ;  /* 0x009896800000b95d */ /* 0x004fea0003900000 */
[----:B------:R-:W2:Y:S02]  /*34ec0*/  @!P3 SYNCS.PHASECHK.TRANS64 P3, [R12+URZ+0x344c8], R25 ;  /* 0x0344c8190c00b5a7 */ /* 0x000ea4000806007f */
[----:B--2---:R-:W-:Y:S05]  /*34ed0*/  @!P3 BRA `(.L_x_183) ;  /* 0xfffffffc00ecb947 */ /* 0x004fea000383ffff */
[----:B------:R-:W-:Y:S05]  /*34ee0*/  BRA `(.L_x_564) ;  /* 0xffffff3800ec7947 */ /* 0x000fea000383ffff */
.L_x_188:
[----:B-1----:R-:W-:-:S04]  /*34ef0*/  MOV R12, UR47 ;  /* 0x0000002f000c7c02 */ /* 0x002fc80008000f00 */
[----:B------:R1:W2:Y:S03]  /*34f00*/  SYNCS.PHASECHK.TRANS64.TRYWAIT P3, [R12+URZ+0x344b0], R159 ;  /* 0x0344b09f0c0075a7 */ /* 0x0002a6000806017f */
[----:B--2---:R-:W-:Y:S05]  /*34f10*/  @!P3 NANOSLEEP.SYNCS 0x989680 ;  /* 0x009896800000b95d */ /* 0x004fea0003900000 */
[----:B------:R-:W2:Y:S02]  /*34f20*/  @!P3 SYNCS.PHASECHK.TRANS64 P3, [R12+URZ+0x344b0], R159 ;  /* 0x0344b09f0c00b5a7 */ /* 0x000ea4000806007f */
[----:B--2---:R-:W-:Y:S05]  /*34f30*/  @!P3 BRA `(.L_x_188) ;  /* 0xfffffffc00ecb947 */ /* 0x004fea000383ffff */
[----:B------:R-:W-:Y:S05]  /*34f40*/  BRA `(.L_x_565) ;  /* 0xffffff40002c7947 */ /* 0x000fea000383ffff */
.L_x_193:
[----:B-1----:R-:W-:-:S04]  /*34f50*/  IMAD.U32 R12, RZ, RZ, UR47 ;  /* 0x0000002fff0c7e24 */ /* 0x002fc8000f8e00ff */
[----:B------:R1:W2:Y:S03]  /*34f60*/  SYNCS.PHASECHK.TRANS64.TRYWAIT P3, [R12+URZ+0x344b8], R159 ;  /* 0x0344b89f0c0075a7 */ /* 0x0002a6000806017f */
[----:B--2---:R-:W-:Y:S05]  /*34f70*/  @!P3 NANOSLEEP.SYNCS 0x989680 ;  /* 0x009896800000b95d */ /* 0x004fea0003900000 */
[----:B------:R-:W2:Y:S02]  /*34f80*/  @!P3 SYNCS.PHASECHK.TRANS64 P3, [R12+URZ+0x344b8], R159 ;  /* 0x0344b89f0c00b5a7 */ /* 0x000ea4000806007f */
[----:B--2---:R-:W-:Y:S05]  /*34f90*/  @!P3 BRA `(.L_x_193) ;  /* 0xfffffffc00ecb947 */ /* 0x004fea000383ffff */
[----:B------:R-:W-:Y:S05]  /*34fa0*/  BRA `(.L_x_566) ;  /* 0xffffff4400ac7947 */ /* 0x000fea000383ffff */
.L_x_198:
[----:B-1----:R-:W-:-:S04]  /*34fb0*/  MOV R12, UR47 ;  /* 0x0000002f000c7c02 */ /* 0x002fc80008000f00 */
[----:B------:R1:W2:Y:S03]  /*34fc0*/  SYNCS.PHASECHK.TRANS64.TRYWAIT P3, [R12+URZ+0x344c0], R159 ;  /* 0x0344c09f0c0075a7 */ /* 0x0002a6000806017f */
[----:B--2---:R-:W-:Y:S05]  /*34fd0*/  @!P3 NANOSLEEP.SYNCS 0x989680 ;  /* 0x009896800000b95d */ /* 0x004fea0003900000 */
[----:B------:R-:W2:Y:S02]  /*34fe0*/  @!P3 SYNCS.PHASECHK.TRANS64 P3, [R12+URZ+0x344c0], R159 ;  /* 0x0344c09f0c00b5a7 */ /* 0x000ea4000806007f */
[----:B--2---:R-:W-:Y:S05]  /*34ff0*/  @!P3 BRA `(.L_x_198) ;  /* 0xfffffffc00ecb947 */ /* 0x004fea000383ffff */
[----:B------:R-:W-:Y:S05]  /*35000*/  BRA `(.L_x_567) ;  /* 0xffffff4c002c7947 */ /* 0x000fea000383ffff */
.L_x_203:
[----:B-1----:R-:W-:-:S04]  /*35010*/  MOV R12, UR47 ;  /* 0x0000002f000c7c02 */ /* 0x002fc80008000f00 */
[----:B------:R1:W2:Y:S03]  /*35020*/  SYNCS.PHASECHK.TRANS64.TRYWAIT P3, [R12+URZ+0x344c8], R159 ;  /* 0x0344c89f0c0075a7 */ /* 0x0002a6000806017f */
[----:B--2---:R-:W-:Y:S05]  /*35030*/  @!P3 NANOSLEEP.SYNCS 0x989680 ;  /* 0x009896800000b95d */ /* 0x004fea0003900000 */
[----:B------:R-:W2:Y:S02]  /*35040*/  @!P3 SYNCS.PHASECHK.TRANS64 P3, [R12+URZ+0x344c8], R159 ;  /* 0x0344c89f0c00b5a7 */ /* 0x000ea4000806007f */
[----:B--2---:R-:W-:Y:S05]  /*35050*/  @!P3 BRA `(.L_x_203) ;  /* 0xfffffffc00ecb947 */ /* 0x004fea000383ffff */
[----:B------:R-:W-:Y:S05]  /*35060*/  BRA `(.L_x_568) ;  /* 0xffffff5000ac7947 */ /* 0x000fea000383ffff */
.L_x_208:
[----:B-1----:R-:W-:-:S04]  /*35070*/  MOV R12, UR47 ;  /* 0x0000002f000c7c02 */ /* 0x002fc80008000f00 */
[----:B------:R1:W2:Y:S03]  /*35080*/  SYNCS.PHASECHK.TRANS64.TRYWAIT P3, [R12+URZ+0x344b0], R25 ;  /* 0x0344b0190c0075a7 */ /* 0x0002a6000806017f */
[----:B--2---:R-:W-:Y:S05]  /*35090*/  @!P3 NANOSLEEP.SYNCS 0x989680 ;  /* 0x009896800000b95d */ /* 0x004fea0003900000 */
[----:B------:R-:W2:Y:S02]  /*350a0*/  @!P3 SYNCS.PHASECHK.TRANS64 P3, [R12+URZ+0x344b0], R25 ;  /* 0x0344b0190c00b5a7 */ /* 0x000ea4000806007f */
[----:B--2---:R-:W-:Y:S05]  /*350b0*/  @!P3 BRA `(.L_x_208) ;  /* 0xfffffffc00ecb947 */ /* 0x004fea000383ffff */
[----:B------:R-:W-:Y:S05]  /*350c0*/  BRA `(.L_x_569) ;  /* 0xffffff5400ec7947 */ /* 0x000fea000383ffff */
.L_x_213:
[----:B-1----:R-:W-:-:S04]  /*350d0*/  IMAD.U32 R12, RZ, RZ, UR47 ;  /* 0x0000002fff0c7e24 */ /* 0x002fc8000f8e00ff */
[----:B------:R1:W2:Y:S03]  /*350e0*/  SYNCS.PHASECHK.TRANS64.TRYWAIT P3, [R12+URZ+0x344b8], R25 ;  /* 0x0344b8190c0075a7 */ /* 0x0002a6000806017f */
[----:B--2---:R-:W-:Y:S05]  /*350f0*/  @!P3 NANOSLEEP.SYNCS 0x989680 ;  /* 0x009896800000b95d */ /* 0x004fea0003900000 */
[----:B------:R-:W2:Y:S02]  /*35100*/  @!P3 SYNCS.PHASECHK.TRANS64 P3, [R12+URZ+0x344b8], R25 ;  /* 0x0344b8190c00b5a7 */ /* 0x000ea4000806007f */
[----:B--2---:R-:W-:Y:S05]  /*35110*/  @!P3 BRA `(.L_x_213) ;  /* 0xfffffffc00ecb947 */ /* 0x004fea000383ffff */
[----:B------:R-:W-:Y:S05]  /*35120*/  BRA `(.L_x_570) ;  /* 0xffffff5c006c7947 */ /* 0x000fea000383ffff */
.L_x_218:
[----:B-1----:R-:W-:-:S04]  /*35130*/  MOV R12, UR47 ;  /* 0x0000002f000c7c02 */ /* 0x002fc80008000f00 */
[----:B------:R1:W2:Y:S03]  /*35140*/  SYNCS.PHASECHK.TRANS64.TRYWAIT P3, [R12+URZ+0x344c0], R25 ;  /* 0x0344c0190c0075a7 */ /* 0x0002a6000806017f */
[----:B--2---:R-:W-:Y:S05]  /*35150*/  @!P3 NANOSLEEP.SYNCS 0x989680 ;  /* 0x009896800000b95d */ /* 0x004fea0003900000 */
[----:B------:R-:W2:Y:S02]  /*35160*/  @!P3 SYNCS.PHASECHK.TRANS64 P3, [R12+URZ+0x344c0], R25 ;  /* 0x0344c0190c00b5a7 */ /* 0x000ea4000806007f */
[----:B--2---:R-:W-:Y:S05]  /*35170*/  @!P3 BRA `(.L_x_218) ;  /* 0xfffffffc00ecb947 */ /* 0x004fea000383ffff */
[----:B------:R-:W-:Y:S05]  /*35180*/  BRA `(.L_x_571) ;  /* 0xffffff6000ec7947 */ /* 0x000fea000383ffff */
.L_x_223:
[----:B-1----:R-:W-:-:S04]  /*35190*/  MOV R12, UR47 ;  /* 0x0000002f000c7c02 */ /* 0x002fc80008000f00 */
[----:B------:R1:W2:Y:S03]  /*351a0*/  SYNCS.PHASECHK.TRANS64.TRYWAIT P3, [R12+URZ+0x344c8], R25 ;  /* 0x0344c8190c0075a7 */ /* 0x0002a6000806017f */
[----:B--2---:R-:W-:Y:S05]  /*351b0*/  @!P3 NANOSLEEP.SYNCS 0x989680 ;  /* 0x009896800000b95d */ /* 0x004fea0003900000 */
[----:B------:R-:W2:Y:S02]  /*351c0*/  @!P3 SYNCS.PHASECHK.TRANS64 P3, [R12+URZ+0x344c8], R25 ;  /* 0x0344c8190c00b5a7 */ /* 0x000ea4000806007f */
[----:B--2---:R-:W-:Y:S05]  /*351d0*/  @!P3 BRA `(.L_x_223) ;  /* 0xfffffffc00ecb947 */ /* 0x004fea000383ffff */
[----:B------:R-:W-:Y:S05]  /*351e0*/  BRA `(.L_x_572) ;  /* 0xffffff68006c7947 */ /* 0x000fea000383ffff */
.L_x_228:
[----:B-1----:R-:W-:-:S04]  /*351f0*/  MOV R3, UR4 ;  /* 0x0000000400037c02 */ /* 0x002fc80008000f00 */
[----:B------:R1:W2:Y:S03]  /*35200*/  SYNCS.PHASECHK.TRANS64.TRYWAIT P2, [R3+URZ+0x34400], R0 ;  /* 0x03440000030075a7 */ /* 0x0002a6000804017f */
[----:B--2---:R-:W-:Y:S05]  /*35210*/  @!P2 NANOSLEEP.SYNCS 0x989680 ;  /* 0x009896800000a95d */ /* 0x004fea0003900000 */
[----:B------:R-:W2:Y:S02]  /*35220*/  @!P2 SYNCS.PHASECHK.TRANS64 P2, [R3+URZ+0x34400], R0 ;  /* 0x034400000300a5a7 */ /* 0x000ea4000804007f */
[----:B--2---:R-:W-:Y:S05]  /*35230*/  @!P2 BRA `(.L_x_228) ;  /* 0xfffffffc00eca947 */ /* 0x004fea000383ffff */
[----:B------:R-:W-:Y:S05]  /*35240*/  BRA `(.L_x_573) ;  /* 0xffffff6c00c87947 */ /* 0x000fea000383ffff */
.L_x_232:
[----:B--2---:R-:W-:-:S04]  /*35250*/  IMAD.U32 R3, RZ, RZ, UR4 ;  /* 0x00000004ff037e24 */ /* 0x004fc8000f8e00ff */
[----:B------:R2:W3:Y:S03]  /*35260*/  SYNCS.PHASECHK.TRANS64.TRYWAIT P2, [R3+URZ+0x34400], R2 ;  /* 0x03440002030075a7 */ /* 0x0004e6000804017f */
[----:B---3--:R-:W-:Y:S05]  /*35270*/  @!P2 NANOSLEEP.SYNCS 0x989680 ;  /* 0x009896800000a95d */ /* 0x008fea0003900000 */
[----:B------:R-:W3:Y:S02]  /*35280*/  @!P2 SYNCS.PHASECHK.TRANS64 P2, [R3+URZ+0x34400], R2 ;  /* 0x034400020300a5a7 */ /* 0x000ee4000804007f */
[----:B---3--:R-:W-:Y:S05]  /*35290*/  @!P2 BRA `(.L_x_232) ;  /* 0xfffffffc00eca947 */ /* 0x008fea000383ffff */
[----:B------:R-:W-:Y:S05]  /*352a0*/  BRA `(.L_x_574) ;  /* 0xffffff70006c7947 */ /* 0x000fea000383ffff */
.L_x_250:
[----:B-1----:R-:W-:-:S04]  /*352b0*/  MOV R3, UR4 ;  /* 0x0000000400037c02 */ /* 0x002fc80008000f00 */
[----:B------:R1:W2:Y:S03]  /*352c0*/  SYNCS.PHASECHK.TRANS64.TRYWAIT P0, [R3+URZ+0x344f8], R0 ;  /* 0x0344f800030075a7 */ /* 0x0002a6000800017f */
[----:B--2---:R-:W-:Y:S05]  /*352d0*/  @!P0 NANOSLEEP.SYNCS 0x989680 ;  /* 0x009896800000895d */ /* 0x004fea0003900000 */
[----:B------:R-:W2:Y:S02]  /*352e0*/  @!P0 SYNCS.PHASECHK.TRANS64 P0, [R3+URZ+0x344f8], R0 ;  /* 0x0344f800030085a7 */ /* 0x000ea4000800007f */
[----:B--2---:R-:W-:Y:S05]  /*352f0*/  @!P0 BRA `(.L_x_250) ;  /* 0xfffffffc00ec8947 */ /* 0x004fea000383ffff */
[----:B------:R-:W-:Y:S05]  /*35300*/  BRA `(.L_x_575) ;  /* 0xffffff7c00cc7947 */ /* 0x000fea000383ffff */
.L_x_252:
[----:B-1----:R-:W-:-:S04]  /*35310*/  MOV R6, UR6 ;  /* 0x0000000600067c02 */ /* 0x002fc80008000f00 */
[----:B------:R1:W2:Y:S03]  /*35320*/  SYNCS.PHASECHK.TRANS64.TRYWAIT P0, [R6+URZ+0x34400], R3 ;  /* 0x03440003060075a7 */ /* 0x0002a6000800017f */
[----:B--2---:R-:W-:Y:S05]  /*35330*/  @!P0 NANOSLEEP.SYNCS 0x989680 ;  /* 0x009896800000895d */ /* 0x004fea0003900000 */
[----:B------:R-:W2:Y:S02]  /*35340*/  @!P0 SYNCS.PHASECHK.TRANS64 P0, [R6+URZ+0x34400], R3 ;  /* 0x03440003060085a7 */ /* 0x000ea4000800007f */
[----:B--2---:R-:W-:Y:S05]  /*35350*/  @!P0 BRA `(.L_x_252) ;  /* 0xfffffffc00ec8947 */ /* 0x004fea000383ffff */
[----:B------:R-:W-:Y:S05]  /*35360*/  BRA `(.L_x_576) ;  /* 0xffffff7c00f87947 */ /* 0x000fea000383ffff */
.L_x_258:
[----:B--2---:R-:W-:-:S04]  /*35370*/  MOV R3, UR4 ;  /* 0x0000000400037c02 */ /* 0x004fc80008000f00 */
[----:B------:R2:W3:Y:S03]  /*35380*/  SYNCS.PHASECHK.TRANS64.TRYWAIT P1, [R3+URZ+0x344d0], R8 ;  /* 0x0344d008030075a7 */ /* 0x0004e6000802017f */
[----:B---3--:R-:W-:Y:S05]  /*35390*/  @!P1 NANOSLEEP.SYNCS 0x989680 ;  /* 0x009896800000995d */ /* 0x008fea0003900000 */
[----:B------:R-:W3:Y:S02]  /*353a0*/  @!P1 SYNCS.PHASECHK.TRANS64 P1, [R3+URZ+0x344d0], R8 ;  /* 0x0344d008030095a7 */ /* 0x000ee4000802007f */
[----:B---3--:R-:W-:Y:S05]  /*353b0*/  @!P1 BRA `(.L_x_258) ;  /* 0xfffffffc00ec9947 */ /* 0x008fea000383ffff */
[----:B------:R-:W-:Y:S05]  /*353c0*/  BRA `(.L_x_577) ;  /* 0xffffff8000a47947 */ /* 0x000fea000383ffff */
.L_x_264:
[----:B--2---:R-:W-:-:S04]  /*353d0*/  IMAD.U32 R3, RZ, RZ, UR4 ;  /* 0x00000004ff037e24 */ /* 0x004fc8000f8e00ff */
[----:B------:R2:W4:Y:S03]  /*353e0*/  SYNCS.PHASECHK.TRANS64.TRYWAIT P1, [R3+URZ+0x344d8], R8 ;  /* 0x0344d808030075a7 */ /* 0x000526000802017f */
[----:B----4-:R-:W-:Y:S05]  /*353f0*/  @!P1 NANOSLEEP.SYNCS 0x989680 ;  /* 0x009896800000995d */ /* 0x010fea0003900000 */
[----:B------:R-:W4:Y:S02]  /*35400*/  @!P1 SYNCS.PHASECHK.TRANS64 P1, [R3+URZ+0x344d8], R8 ;  /* 0x0344d808030095a7 */ /* 0x000f24000802007f */
[----:B----4-:R-:W-:Y:S05]  /*35410*/  @!P1 BRA `(.L_x_264) ;  /* 0xfffffffc00ec9947 */ /* 0x010fea000383ffff */
[----:B------:R-:W-:Y:S05]  /*35420*/  BRA `(.L_x_578) ;  /* 0xffffff8000e07947 */ /* 0x000fea000383ffff */
.L_x_270:
[----:B-12---:R-:W-:-:S04]  /*35430*/  MOV R3, UR4 ;  /* 0x0000000400037c02 */ /* 0x006fc80008000f00 */
[----:B------:R1:W2:Y:S03]  /*35440*/  SYNCS.PHASECHK.TRANS64.TRYWAIT P1, [R3+URZ+0x344e0], R8 ;  /* 0x0344e008030075a7 */ /* 0x0002a6000802017f */
[----:B--2---:R-:W-:Y:S05]  /*35450*/  @!P1 NANOSLEEP.SYNCS 0x989680 ;  /* 0x009896800000995d */ /* 0x004fea0003900000 */
[----:B------:R-:W2:Y:S02]  /*35460*/  @!P1 SYNCS.PHASECHK.TRANS64 P1, [R3+URZ+0x344e0], R8 ;  /* 0x0344e008030095a7 */ /* 0x000ea4000802007f */
[----:B--2---:R-:W-:Y:S05]  /*35470*/  @!P1 BRA `(.L_x_270) ;  /* 0xfffffffc00ec9947 */ /* 0x004fea000383ffff */
[----:B------:R-:W-:Y:S05]  /*35480*/  BRA `(.L_x_579) ;  /* 0xffffff8400247947 */ /* 0x000fea000383ffff */
.L_x_276:
[----:B-12---:R-:W-:-:S04]  /*35490*/  MOV R3, UR4 ;  /* 0x0000000400037c02 */ /* 0x006fc80008000f00 */
[----:B------:R1:W2:Y:S03]  /*354a0*/  SYNCS.PHASECHK.TRANS64.TRYWAIT P1, [R3+URZ+0x344e8], R8 ;  /* 0x0344e808030075a7 */ /* 0x0002a6000802017f */
[----:B--2---:R-:W-:Y:S05]  /*354b0*/  @!P1 NANOSLEEP.SYNCS 0x989680 ;  /* 0x009896800000995d */ /* 0x004fea0003900000 */
[----:B------:R-:W2:Y:S02]  /*354c0*/  @!P1 SYNCS.PHASECHK.TRANS64 P1, [R3+URZ+0x344e8], R8 ;  /* 0x0344e808030095a7 */ /* 0x000ea4000802007f */
[----:B--2---:R-:W-:Y:S05]  /*354d0*/  @!P1 BRA `(.L_x_276) ;  /* 0xfffffffc00ec9947 */ /* 0x004fea000383ffff */
[----:B------:R-:W-:Y:S05]  /*354e0*/  BRA `(.L_x_580) ;  /* 0xffffff8400687947 */ /* 0x000fea000383ffff */
.L_x_282:
[----:B-12---:R-:W-:-:S04]  /*354f0*/  MOV R3, UR4 ;  /* 0x0000000400037c02 */ /* 0x006fc80008000f00 */
[----:B------:R1:W2:Y:S03]  /*35500*/  SYNCS.PHASECHK.TRANS64.TRYWAIT P1, [R3+URZ+0x344d0], R2 ;  /* 0x0344d002030075a7 */ /* 0x0002a6000802017f */
[----:B--2---:R-:W-:Y:S05]  /*35510*/  @!P1 NANOSLEEP.SYNCS 0x989680 ;  /* 0x009896800000995d */ /* 0x004fea0003900000 */
[----:B------:R-:W2:Y:S02]  /*35520*/  @!P1 SYNCS.PHASECHK.TRANS64 P1, [R3+URZ+0x344d0], R2 ;  /* 0x0344d002030095a7 */ /* 0x000ea4000802007f */
[----:B--2---:R-:W-:Y:S05]  /*35530*/  @!P1 BRA `(.L_x_282) ;  /* 0xfffffffc00ec9947 */ /* 0x004fea000383ffff */
[----:B------:R-:W-:Y:S05]  /*35540*/  BRA `(.L_x_581) ;  /* 0xffffff8400b47947 */ /* 0x000fea000383ffff */
.L_x_288:
[----:B-123--:R-:W-:-:S04]  /*35550*/  IMAD.U32 R3, RZ, RZ, UR4 ;  /* 0x00000004ff037e24 */ /* 0x00efc8000f8e00ff */
[----:B------:R1:W2:Y:S03]  /*35560*/  SYNCS.PHASECHK.TRANS64.TRYWAIT P1, [R3+URZ+0x344d8], R2 ;  /* 0x0344d802030075a7 */ /* 0x0002a6000802017f */
[----:B--2---:R-:W-:Y:S05]  /*35570*/  @!P1 NANOSLEEP.SYNCS 0x989680 ;  /* 0x009896800000995d */ /* 0x004fea0003900000 */
[----:B------:R-:W2:Y:S02]  /*35580*/  @!P1 SYNCS.PHASECHK.TRANS64 P1, [R3+URZ+0x344d8], R2 ;  /* 0x0344d802030095a7 */ /* 0x000ea4000802007f */
[----:B--2---:R-:W-:Y:S05]  /*35590*/  @!P1 BRA `(.L_x_288) ;  /* 0xfffffffc00ec9947 */ /* 0x004fea000383ffff */
[----:B------:R-:W-:Y:S05]  /*355a0*/  BRA `(.L_x_582) ;  /* 0xffffff8400e87947 */ /* 0x000fea000383ffff */
.L_x_294:
[----:B-1234-:R-:W-:-:S04]  /*355b0*/  MOV R3, UR4 ;  /* 0x0000000400037c02 */ /* 0x01efc80008000f00 */
[----:B------:R1:W2:Y:S03]  /*355c0*/  SYNCS.PHASECHK.TRANS64.TRYWAIT P1, [R3+URZ+0x344e0], R2 ;  /* 0x0344e002030075a7 */ /* 0x0002a6000802017f */
[----:B--2---:R-:W-:Y:S05]  /*355d0*/  @!P1 NANOSLEEP.SYNCS 0x989680 ;  /* 0x009896800000995d */ /* 0x004fea0003900000 */
[----:B------:R-:W2:Y:S02]  /*355e0*/  @!P1 SYNCS.PHASECHK.TRANS64 P1, [R3+URZ+0x344e0], R2 ;  /* 0x0344e002030095a7 */ /* 0x000ea4000802007f */
[----:B--2---:R-:W-:Y:S05]  /*355f0*/  @!P1 BRA `(.L_x_294) ;  /* 0xfffffffc00ec9947 */ /* 0x004fea000383ffff */
[----:B------:R-:W-:Y:S05]  /*35600*/  BRA `(.L_x_583) ;  /* 0xffffff8800207947 */ /* 0x000fea000383ffff */
.L_x_300:
[----:B-1234-:R-:W-:-:S04]  /*35610*/  MOV R3, UR4 ;  /* 0x0000000400037c02 */ /* 0x01efc80008000f00 */
[----:B------:R1:W2:Y:S03]  /*35620*/  SYNCS.PHASECHK.TRANS64.TRYWAIT P1, [R3+URZ+0x344e8], R2 ;  /* 0x0344e802030075a7 */ /* 0x0002a6000802017f */
[----:B--2---:R-:W-:Y:S05]  /*35630*/  @!P1 NANOSLEEP.SYNCS 0x989680 ;  /* 0x009896800000995d */ /* 0x004fea0003900000 */
[----:B------:R-:W2:Y:S02]  /*35640*/  @!P1 SYNCS.PHASECHK.TRANS64 P1, [R3+URZ+0x344e8], R2 ;  /* 0x0344e802030095a7 */ /* 0x000ea4000802007f */
[----:B--2---:R-:W-:Y:S05]  /*35650*/  @!P1 BRA `(.L_x_300) ;  /* 0xfffffffc00ec9947 */ /* 0x004fea000383ffff */
[----:B------:R-:W-:Y:S05]  /*35660*/  BRA `(.L_x_584) ;  /* 0xffffff8800587947 */ /* 0x000fea000383ffff */
.L_x_306:
[----:B-1234-:R-:W-:-:S04]  /*35670*/  MOV R3, UR4 ;  /* 0x0000000400037c02 */ /* 0x01efc80008000f00 */
[----:B------:R1:W2:Y:S03]  /*35680*/  SYNCS.PHASECHK.TRANS64.TRYWAIT P1, [R3+URZ+0x344d0], R8 ;  /* 0x0344d008030075a7 */ /* 0x0002a6000802017f */
[----:B--2---:R-:W-:Y:S05]  /*35690*/  @!P1 NANOSLEEP.SYNCS 0x989680 ;  /* 0x009896800000995d */ /* 0x004fea0003900000 */
[----:B------:R-:W2:Y:S02]  /*356a0*/  @!P1 SYNCS.PHASECHK.TRANS64 P1, [R3+URZ+0x344d0], R8 ;  /* 0x0344d008030095a7 */ /* 0x000ea4000802007f */
[----:B--2---:R-:W-:Y:S05]  /*356b0*/  @!P1 BRA `(.L_x_306) ;  /* 0xfffffffc00ec9947 */ /* 0x004fea000383ffff */
[----:B------:R-:W-:Y:S05]  /*356c0*/  BRA `(.L_x_585) ;  /* 0xffffff8800947947 */ /* 0x000fea000383ffff */
.L_x_312:
[----:B-1234-:R-:W-:-:S04]  /*356d0*/  IMAD.U32 R3, RZ, RZ, UR4 ;  /* 0x00000004ff037e24 */ /* 0x01efc8000f8e00ff */
[----:B------:R1:W2:Y:S03]  /*356e0*/  SYNCS.PHASECHK.TRANS64.TRYWAIT P1, [R3+URZ+0x344d8], R8 ;  /* 0x0344d808030075a7 */ /* 0x0002a6000802017f */
[----:B--2---:R-:W-:Y:S05]  /*356f0*/  @!P1 NANOSLEEP.SYNCS 0x989680 ;  /* 0x009896800000995d */ /* 0x004fea0003900000 */
[----:B------:R-:W2:Y:S02]  /*35700*/  @!P1 SYNCS.PHASECHK.TRANS64 P1, [R3+URZ+0x344d8], R8 ;  /* 0x0344d808030095a7 */ /* 0x000ea4000802007f */
[----:B--2---:R-:W-:Y:S05]  /*35710*/  @!P1 BRA `(.L_x_312) ;  /* 0xfffffffc00ec9947 */ /* 0x004fea000383ffff */
[----:B------:R-:W-:Y:S05]  /*35720*/  BRA `(.L_x_586) ;  /* 0xffffff8800c87947 */ /* 0x000fea000383ffff */
.L_x_318:
[----:B-1234-:R-:W-:-:S04]  /*35730*/  MOV R3, UR4 ;  /* 0x0000000400037c02 */ /* 0x01efc80008000f00 */
[----:B------:R1:W2:Y:S03]  /*35740*/  SYNCS.PHASECHK.TRANS64.TRYWAIT P1, [R3+URZ+0x344e0], R8 ;  /* 0x0344e008030075a7 */ /* 0x0002a6000802017f */
[----:B--2---:R-:W-:Y:S05]  /*35750*/  @!P1 NANOSLEEP.SYNCS 0x989680 ;  /* 0x009896800000995d */ /* 0x004fea0003900000 */
[----:B------:R-:W2:Y:S02]  /*35760*/  @!P1 SYNCS.PHASECHK.TRANS64 P1, [R3+URZ+0x344e0], R8 ;  /* 0x0344e008030095a7 */ /* 0x000ea4000802007f */
[----:B--2---:R-:W-:Y:S05]  /*35770*/  @!P1 BRA `(.L_x_318) ;  /* 0xfffffffc00ec9947 */ /* 0x004fea000383ffff */
[----:B------:R-:W-:Y:S05]  /*35780*/  BRA `(.L_x_587) ;  /* 0xffffff8c00007947 */ /* 0x000fea000383ffff */
.L_x_324:
[----:B-1234-:R-:W-:-:S04]  /*35790*/  MOV R3, UR4 ;  /* 0x0000000400037c02 */ /* 0x01efc80008000f00 */
[----:B------:R1:W2:Y:S03]  /*357a0*/  SYNCS.PHASECHK.TRANS64.TRYWAIT P1, [R3+URZ+0x344e8], R8 ;  /* 0x0344e808030075a7 */ /* 0x0002a6000802017f */
[----:B--2---:R-:W-:Y:S05]  /*357b0*/  @!P1 NANOSLEEP.SYNCS 0x989680 ;  /* 0x009896800000995d */ /* 0x004fea0003900000 */
[----:B------:R-:W2:Y:S02]  /*357c0*/  @!P1 SYNCS.PHASECHK.TRANS64 P1, [R3+URZ+0x344e8], R8 ;  /* 0x0344e808030095a7 */ /* 0x000ea4000802007f */
[----:B--2---:R-:W-:Y:S05]  /*357d0*/  @!P1 BRA `(.L_x_324) ;  /* 0xfffffffc00ec9947 */ /* 0x004fea000383ffff */
[----:B------:R-:W-:Y:S05]  /*357e0*/  BRA `(.L_x_588) ;  /* 0xffffff8c00387947 */ /* 0x000fea000383ffff */
.L_x_330:
[----:B-1234-:R-:W-:-:S04]  /*357f0*/  MOV R3, UR4 ;  /* 0x0000000400037c02 */ /* 0x01efc80008000f00 */
[----:B------:R1:W2:Y:S03]  /*35800*/  SYNCS.PHASECHK.TRANS64.TRYWAIT P1, [R3+URZ+0x344d0], R2 ;  /* 0x0344d002030075a7 */ /* 0x0002a6000802017f */
[----:B--2---:R-:W-:Y:S05]  /*35810*/  @!P1 NANOSLEEP.SYNCS 0x989680 ;  /* 0x009896800000995d */ /* 0x004fea0003900000 */
[----:B------:R-:W2:Y:S02]  /*35820*/  @!P1 SYNCS.PHASECHK.TRANS64 P1, [R3+URZ+0x344d0], R2 ;  /* 0x0344d002030095a7 */ /* 0x000ea4000802007f */
[----:B--2---:R-:W-:Y:S05]  /*35830*/  @!P1 BRA `(.L_x_330) ;  /* 0xfffffffc00ec9947 */ /* 0x004fea000383ffff */
[----:B------:R-:W-:Y:S05]  /*35840*/  BRA `(.L_x_589) ;  /* 0xffffff8c00747947 */ /* 0x000fea000383ffff */
.L_x_336:
[----:B-1234-:R-:W-:-:S04]  /*35850*/  IMAD.U32 R3, RZ, RZ, UR4 ;  /* 0x00000004ff037e24 */ /* 0x01efc8000f8e00ff */
[----:B------:R1:W2:Y:S03]  /*35860*/  SYNCS.PHASECHK.TRANS64.TRYWAIT P1, [R3+URZ+0x344d8], R2 ;  /* 0x0344d802030075a7 */ /* 0x0002a6000802017f */
[----:B--2---:R-:W-:Y:S05]  /*35870*/  @!P1 NANOSLEEP.SYNCS 0x989680 ;  /* 0x009896800000995d */ /* 0x004fea0003900000 */
[----:B------:R-:W2:Y:S02]  /*35880*/  @!P1 SYNCS.PHASECHK.TRANS64 P1, [R3+URZ+0x344d8], R2 ;  /* 0x0344d802030095a7 */ /* 0x000ea4000802007f */
[----:B--2---:R-:W-:Y:S05]  /*35890*/  @!P1 BRA `(.L_x_336) ;  /* 0xfffffffc00ec9947 */ /* 0x004fea000383ffff */
[----:B------:R-:W-:Y:S05]  /*358a0*/  BRA `(.L_x_590) ;  /* 0xffffff8c00a87947 */ /* 0x000fea000383ffff */
.L_x_342:
[----:B-1234-:R-:W-:-:S04]  /*358b0*/  MOV R3, UR4 ;  /* 0x0000000400037c02 */ /* 0x01efc80008000f00 */
[----:B------:R1:W2:Y:S03]  /*358c0*/  SYNCS.PHASECHK.TRANS64.TRYWAIT P1, [R3+URZ+0x344e0], R2 ;  /* 0x0344e002030075a7 */ /* 0x0002a6000802017f */
[----:B--2---:R-:W-:Y:S05]  /*358d0*/  @!P1 NANOSLEEP.SYNCS 0x989680 ;  /* 0x009896800000995d */ /* 0x004fea0003900000 */
[----:B------:R-:W2:Y:S02]  /*358e0*/  @!P1 SYNCS.PHASECHK.TRANS64 P1, [R3+URZ+0x344e0], R2 ;  /* 0x0344e002030095a7 */ /* 0x000ea4000802007f */
[----:B--2---:R-:W-:Y:S05]  /*358f0*/  @!P1 BRA `(.L_x_342) ;  /* 0xfffffffc00ec9947 */ /* 0x004fea000383ffff */
[----:B------:R-:W-:Y:S05]  /*35900*/  BRA `(.L_x_591) ;  /* 0xffffff8c00e07947 */ /* 0x000fea000383ffff */
.L_x_348:
[----:B-1234-:R-:W-:-:S04]  /*35910*/  MOV R3, UR4 ;  /* 0x0000000400037c02 */ /* 0x01efc80008000f00 */
[----:B------:R1:W2:Y:S03]  /*35920*/  SYNCS.PHASECHK.TRANS64.TRYWAIT P1, [R3+URZ+0x344e8], R2 ;  /* 0x0344e802030075a7 */ /* 0x0002a6000802017f */
[----:B--2---:R-:W-:Y:S05]  /*35930*/  @!P1 NANOSLEEP.SYNCS 0x989680 ;  /* 0x009896800000995d */ /* 0x004fea0003900000 */
[----:B------:R-:W2:Y:S02]  /*35940*/  @!P1 SYNCS.PHASECHK.TRANS64 P1, [R3+URZ+0x344e8], R2 ;  /* 0x0344e802030095a7 */ /* 0x000ea4000802007f */
[----:B--2---:R-:W-:Y:S05]  /*35950*/  @!P1 BRA `(.L_x_348) ;  /* 0xfffffffc00ec9947 */ /* 0x004fea000383ffff */
[----:B------:R-:W-:Y:S05]  /*35960*/  BRA `(.L_x_592) ;  /* 0xffffff9000187947 */ /* 0x000fea000383ffff */
.L_x_354:
[----:B-1234-:R-:W-:-:S04]  /*35970*/  MOV R3, UR4 ;  /* 0x0000000400037c02 */ /* 0x01efc80008000f00 */
[----:B------:R1:W2:Y:S03]  /*35980*/  SYNCS.PHASECHK.TRANS64.TRYWAIT P1, [R3+URZ+0x344d0], R8 ;  /* 0x0344d008030075a7 */ /* 0x0002a6000802017f */
[----:B--2---:R-:W-:Y:S05]  /*35990*/  @!P1 NANOSLEEP.SYNCS 0x989680 ;  /* 0x009896800000995d */ /* 0x004fea0003900000 */
[----:B------:R-:W2:Y:S02]  /*359a0*/  @!P1 SYNCS.PHASECHK.TRANS64 P1, [R3+URZ+0x344d0], R8 ;  /* 0x0344d008030095a7 */ /* 0x000ea4000802007f */
[----:B--2---:R-:W-:Y:S05]  /*359b0*/  @!P1 BRA `(.L_x_354) ;  /* 0xfffffffc00ec9947 */ /* 0x004fea000383ffff */
[----:B------:R-:W-:Y:S05]  /*359c0*/  BRA `(.L_x_593) ;  /* 0xffffff9000547947 */ /* 0x000fea000383ffff */
.L_x_360:
[----:B-1234-:R-:W-:-:S04]  /*359d0*/  IMAD.U32 R3, RZ, RZ, UR4 ;  /* 0x00000004ff037e24 */ /* 0x01efc8000f8e00ff */
[----:B------:R1:W2:Y:S03]  /*359e0*/  SYNCS.PHASECHK.TRANS64.TRYWAIT P1, [R3+URZ+0x344d8], R8 ;  /* 0x0344d808030075a7 */ /* 0x0002a6000802017f */
[----:B--2---:R-:W-:Y:S05]  /*359f0*/  @!P1 NANOSLEEP.SYNCS 0x989680 ;  /* 0x009896800000995d */ /* 0x004fea0003900000 */
[----:B------:R-:W2:Y:S02]  /*35a00*/  @!P1 SYNCS.PHASECHK.TRANS64 P1, [R3+URZ+0x344d8], R8 ;  /* 0x0344d808030095a7 */ /* 0x000ea4000802007f */
[----:B--2---:R-:W-:Y:S05]  /*35a10*/  @!P1 BRA `(.L_x_360) ;  /* 0xfffffffc00ec9947 */ /* 0x004fea000383ffff */
[----:B------:R-:W-:Y:S05]  /*35a20*/  BRA `(.L_x_594) ;  /* 0xffffff9000887947 */ /* 0x000fea000383ffff */
.L_x_366:
[----:B-1234-:R-:W-:-:S04]  /*35a30*/  MOV R3, UR4 ;  /* 0x0000000400037c02 */ /* 0x01efc80008000f00 */
[----:B------:R1:W2:Y:S03]  /*35a40*/  SYNCS.PHASECHK.TRANS64.TRYWAIT P1, [R3+URZ+0x344e0], R8 ;  /* 0x0344e008030075a7 */ /* 0x0002a6000802017f */
[----:B--2---:R-:W-:Y:S05]  /*35a50*/  @!P1 NANOSLEEP.SYNCS 0x989680 ;  /* 0x009896800000995d */ /* 0x004fea0003900000 */
[----:B------:R-:W2:Y:S02]  /*35a60*/  @!P1 SYNCS.PHASECHK.TRANS64 P1, [R3+URZ+0x344e0], R8 ;  /* 0x0344e008030095a7 */ /* 0x000ea4000802007f */
[----:B--2---:R-:W-:Y:S05]  /*35a70*/  @!P1 BRA `(.L_x_366) ;  /* 0xfffffffc00ec9947 */ /* 0x004fea000383ffff */
[----:B------:R-:W-:Y:S05]  /*35a80*/  BRA `(.L_x_595) ;  /* 0xffffff9000c07947 */ /* 0x000fea000383ffff */
.L_x_372:
[----:B-1234-:R-:W-:-:S04]  /*35a90*/  MOV R3, UR4 ;  /* 0x0000000400037c02 */ /* 0x01efc80008000f00 */
[----:B------:R1:W2:Y:S03]  /*35aa0*/  SYNCS.PHASECHK.TRANS64.TRYWAIT P1, [R3+URZ+0x344e8], R8 ;  /* 0x0344e808030075a7 */ /* 0x0002a6000802017f */
[----:B--2---:R-:W-:Y:S05]  /*35ab0*/  @!P1 NANOSLEEP.SYNCS 0x989680 ;  /* 0x009896800000995d */ /* 0x004fea0003900000 */
[----:B------:R-:W2:Y:S02]  /*35ac0*/  @!P1 SYNCS.PHASECHK.TRANS64 P1, [R3+URZ+0x344e8], R8 ;  /* 0x0344e808030095a7 */ /* 0x000ea4000802007f */
[----:B--2---:R-:W-:Y:S05]  /*35ad0*/  @!P1 BRA `(.L_x_372) ;  /* 0xfffffffc00ec9947 */ /* 0x004fea000383ffff */
[----:B------:R-:W-:Y:S05]  /*35ae0*/  BRA `(.L_x_596) ;  /* 0xffffff9000f87947 */ /* 0x000fea000383ffff */
.L_x_378:
[----:B-1234-:R-:W-:-:S04]  /*35af0*/  MOV R3, UR4 ;  /* 0x0000000400037c02 */ /* 0x01efc80008000f00 */
[----:B------:R1:W2:Y:S03]  /*35b00*/  SYNCS.PHASECHK.TRANS64.TRYWAIT P1, [R3+URZ+0x344d0], R2 ;  /* 0x0344d002030075a7 */ /* 0x0002a6000802017f */
[----:B--2---:R-:W-:Y:S05]  /*35b10*/  @!P1 NANOSLEEP.SYNCS 0x989680 ;  /* 0x009896800000995d */ /* 0x004fea0003900000 */
[----:B------:R-:W2:Y:S02]  /*35b20*/  @!P1 SYNCS.PHASECHK.TRANS64 P1, [R3+URZ+0x344d0], R2 ;  /* 0x0344d002030095a7 */ /* 0x000ea4000802007f */
[----:B--2---:R-:W-:Y:S05]  /*35b30*/  @!P1 BRA `(.L_x_378) ;  /* 0xfffffffc00ec9947 */ /* 0x004fea000383ffff */
[----:B------:R-:W-:Y:S05]  /*35b40*/  BRA `(.L_x_597) ;  /* 0xffffff9400347947 */ /* 0x000fea000383ffff */
.L_x_384:
[----:B-1234-:R-:W-:-:S04]  /*35b50*/  IMAD.U32 R3, RZ, RZ, UR4 ;  /* 0x00000004ff037e24 */ /* 0x01efc8000f8e00ff */
[----:B------:R1:W2:Y:S03]  /*35b60*/  SYNCS.PHASECHK.TRANS64.TRYWAIT P1, [R3+URZ+0x344d8], R2 ;  /* 0x0344d802030075a7 */ /* 0x0002a6000802017f */
[----:B--2---:R-:W-:Y:S05]  /*35b70*/  @!P1 NANOSLEEP.SYNCS 0x989680 ;  /* 0x009896800000995d */ /* 0x004fea0003900000 */
[----:B------:R-:W2:Y:S02]  /*35b80*/  @!P1 SYNCS.PHASECHK.TRANS64 P1, [R3+URZ+0x344d8], R2 ;  /* 0x0344d802030095a7 */ /* 0x000ea4000802007f */
[----:B--2---:R-:W-:Y:S05]  /*35b90*/  @!P1 BRA `(.L_x_384) ;  /* 0xfffffffc00ec9947 */ /* 0x004fea000383ffff */
[----:B------:R-:W-:Y:S05]  /*35ba0*/  BRA `(.L_x_598) ;  /* 0xffffff9400687947 */ /* 0x000fea000383ffff */
.L_x_390:
[----:B-1234-:R-:W-:-:S04]  /*35bb0*/  MOV R3, UR4 ;  /* 0x0000000400037c02 */ /* 0x01efc80008000f00 */
[----:B------:R1:W2:Y:S03]  /*35bc0*/  SYNCS.PHASECHK.TRANS64.TRYWAIT P1, [R3+URZ+0x344e0], R2 ;  /* 0x0344e002030075a7 */ /* 0x0002a6000802017f */
[----:B--2---:R-:W-:Y:S05]  /*35bd0*/  @!P1 NANOSLEEP.SYNCS 0x989680 ;  /* 0x009896800000995d */ /* 0x004fea0003900000 */
[----:B------:R-:W2:Y:S02]  /*35be0*/  @!P1 SYNCS.PHASECHK.TRANS64 P1, [R3+URZ+0x344e0], R2 ;  /* 0x0344e002030095a7 */ /* 0x000ea4000802007f */
[----:B--2---:R-:W-:Y:S05]  /*35bf0*/  @!P1 BRA `(.L_x_390) ;  /* 0xfffffffc00ec9947 */ /* 0x004fea000383ffff */
[----:B------:R-:W-:Y:S05]  /*35c00*/  BRA `(.L_x_599) ;  /* 0xffffff9400a07947 */ /* 0x000fea000383ffff */
.L_x_396:
[----:B-1234-:R-:W-:-:S04]  /*35c10*/  MOV R3, UR4 ;  /* 0x0000000400037c02 */ /* 0x01efc80008000f00 */
[----:B------:R1:W2:Y:S03]  /*35c20*/  SYNCS.PHASECHK.TRANS64.TRYWAIT P1, [R3+URZ+0x344e8], R2 ;  /* 0x0344e802030075a7 */ /* 0x0002a6000802017f */
[----:B--2---:R-:W-:Y:S05]  /*35c30*/  @!P1 NANOSLEEP.SYNCS 0x989680 ;  /* 0x009896800000995d */ /* 0x004fea0003900000 */
[----:B------:R-:W2:Y:S02]  /*35c40*/  @!P1 SYNCS.PHASECHK.TRANS64 P1, [R3+URZ+0x344e8], R2 ;  /* 0x0344e802030095a7 */ /* 0x000ea4000802007f */
[----:B--2---:R-:W-:Y:S05]  /*35c50*/  @!P1 BRA `(.L_x_396) ;  /* 0xfffffffc00ec9947 */ /* 0x004fea000383ffff */
[----:B------:R-:W-:Y:S05]  /*35c60*/  BRA `(.L_x_600) ;  /* 0xffffff9400d87947 */ /* 0x000fea000383ffff */
.L_x_402:
[----:B-1234-:R-:W-:-:S04]  /*35c70*/  MOV R3, UR4 ;  /* 0x0000000400037c02 */ /* 0x01efc80008000f00 */
[----:B------:R1:W2:Y:S03]  /*35c80*/  SYNCS.PHASECHK.TRANS64.TRYWAIT P1, [R3+URZ+0x344d0], R8 ;  /* 0x0344d008030075a7 */ /* 0x0002a6000802017f */
[----:B--2---:R-:W-:Y:S05]  /*35c90*/  @!P1 NANOSLEEP.SYNCS 0x989680 ;  /* 0x009896800000995d */ /* 0x004fea0003900000 */
[----:B------:R-:W2:Y:S02]  /*35ca0*/  @!P1 SYNCS.PHASECHK.TRANS64 P1, [R3+URZ+0x344d0], R8 ;  /* 0x0344d008030095a7 */ /* 0x000ea4000802007f */
[----:B--2---:R-:W-:Y:S05]  /*35cb0*/  @!P1 BRA `(.L_x_402) ;  /* 0xfffffffc00ec9947 */ /* 0x004fea000383ffff */
[----:B------:R-:W-:Y:S05]  /*35cc0*/  BRA `(.L_x_601) ;  /* 0xffffff9800147947 */ /* 0x000fea000383ffff */
.L_x_408:
[----:B-1234-:R-:W-:-:S04]  /*35cd0*/  IMAD.U32 R3, RZ, RZ, UR4 ;  /* 0x00000004ff037e24 */ /* 0x01efc8000f8e00ff */
[----:B------:R1:W2:Y:S03]  /*35ce0*/  SYNCS.PHASECHK.TRANS64.TRYWAIT P1, [R3+URZ+0x344d8], R8 ;  /* 0x0344d808030075a7 */ /* 0x0002a6000802017f */
[----:B--2---:R-:W-:Y:S05]  /*35cf0*/  @!P1 NANOSLEEP.SYNCS 0x989680 ;  /* 0x009896800000995d */ /* 0x004fea0003900000 */
[----:B------:R-:W2:Y:S02]  /*35d00*/  @!P1 SYNCS.PHASECHK.TRANS64 P1, [R3+URZ+0x344d8], R8 ;  /* 0x0344d808030095a7 */ /* 0x000ea4000802007f */
[----:B--2---:R-:W-:Y:S05]  /*35d10*/  @!P1 BRA `(.L_x_408) ;  /* 0xfffffffc00ec9947 */ /* 0x004fea000383ffff */
[----:B------:R-:W-:Y:S05]  /*35d20*/  BRA `(.L_x_602) ;  /* 0xffffff9800487947 */ /* 0x000fea000383ffff */
.L_x_414:
[----:B-1234-:R-:W-:-:S04]  /*35d30*/  MOV R3, UR4 ;  /* 0x0000000400037c02 */ /* 0x01efc80008000f00 */
[----:B------:R1:W2:Y:S03]  /*35d40*/  SYNCS.PHASECHK.TRANS64.TRYWAIT P1, [R3+URZ+0x344e0], R8 ;  /* 0x0344e008030075a7 */ /* 0x0002a6000802017f */
[----:B--2---:R-:W-:Y:S05]  /*35d50*/  @!P1 NANOSLEEP.SYNCS 0x989680 ;  /* 0x009896800000995d */ /* 0x004fea0003900000 */
[----:B------:R-:W2:Y:S02]  /*35d60*/  @!P1 SYNCS.PHASECHK.TRANS64 P1, [R3+URZ+0x344e0], R8 ;  /* 0x0344e008030095a7 */ /* 0x000ea4000802007f */
[----:B--2---:R-:W-:Y:S05]  /*35d70*/  @!P1 BRA `(.L_x_414) ;  /* 0xfffffffc00ec9947 */ /* 0x004fea000383ffff */
[----:B------:R-:W-:Y:S05]  /*35d80*/  BRA `(.L_x_603) ;  /* 0xffffff9800807947 */ /* 0x000fea000383ffff */
.L_x_420:
[----:B-1234-:R-:W-:-:S04]  /*35d90*/  MOV R3, UR4 ;  /* 0x0000000400037c02 */ /* 0x01efc80008000f00 */
[----:B------:R1:W2:Y:S03]  /*35da0*/  SYNCS.PHASECHK.TRANS64.TRYWAIT P1, [R3+URZ+0x344e8], R8 ;  /* 0x0344e808030075a7 */ /* 0x0002a6000802017f */
[----:B--2---:R-:W-:Y:S05]  /*35db0*/  @!P1 NANOSLEEP.SYNCS 0x989680 ;  /* 0x009896800000995d */ /* 0x004fea0003900000 */
[----:B------:R-:W2:Y:S02]  /*35dc0*/  @!P1 SYNCS.PHASECHK.TRANS64 P1, [R3+URZ+0x344e8], R8 ;  /* 0x0344e808030095a7 */ /* 0x000ea4000802007f */
[----:B--2---:R-:W-:Y:S05]  /*35dd0*/  @!P1 BRA `(.L_x_420) ;  /* 0xfffffffc00ec9947 */ /* 0x004fea000383ffff */
[----:B------:R-:W-:Y:S05]  /*35de0*/  BRA `(.L_x_604) ;  /* 0xffffff9800b87947 */ /* 0x000fea000383ffff */
.L_x_426:
[----:B-1234-:R-:W-:-:S04]  /*35df0*/  MOV R3, UR4 ;  /* 0x0000000400037c02 */ /* 0x01efc80008000f00 */
[----:B------:R1:W2:Y:S03]  /*35e00*/  SYNCS.PHASECHK.TRANS64.TRYWAIT P1, [R3+URZ+0x344d0], R2 ;  /* 0x0344d002030075a7 */ /* 0x0002a6000802017f */
[----:B--2---:R-:W-:Y:S05]  /*35e10*/  @!P1 NANOSLEEP.SYNCS 0x989680 ;  /* 0x009896800000995d */ /* 0x004fea0003900000 */
[----:B------:R-:W2:Y:S02]  /*35e20*/  @!P1 SYNCS.PHASECHK.TRANS64 P1, [R3+URZ+0x344d0], R2 ;  /* 0x0344d002030095a7 */ /* 0x000ea4000802007f */
[----:B--2---:R-:W-:Y:S05]  /*35e30*/  @!P1 BRA `(.L_x_426) ;  /* 0xfffffffc00ec9947 */ /* 0x004fea000383ffff */
[----:B------:R-:W-:Y:S05]  /*35e40*/  BRA `(.L_x_605) ;  /* 0xffffff9800f47947 */ /* 0x000fea000383ffff */
.L_x_432:
[----:B-1234-:R-:W-:-:S04]  /*35e50*/  IMAD.U32 R3, RZ, RZ, UR4 ;  /* 0x00000004ff037e24 */ /* 0x01efc8000f8e00ff */
[----:B------:R1:W2:Y:S03]  /*35e60*/  SYNCS.PHASECHK.TRANS64.TRYWAIT P1, [R3+URZ+0x344d8], R2 ;  /* 0x0344d802030075a7 */ /* 0x0002a6000802017f */
[----:B--2---:R-:W-:Y:S05]  /*35e70*/  @!P1 NANOSLEEP.SYNCS 0x989680 ;  /* 0x009896800000995d */ /* 0x004fea0003900000 */
[----:B------:R-:W2:Y:S02]  /*35e80*/  @!P1 SYNCS.PHASECHK.TRANS64 P1, [R3+URZ+0x344d8], R2 ;  /* 0x0344d802030095a7 */ /* 0x000ea4000802007f */
[----:B--2---:R-:W-:Y:S05]  /*35e90*/  @!P1 BRA `(.L_x_432) ;  /* 0xfffffffc00ec9947 */ /* 0x004fea000383ffff */
[----:B------:R-:W-:Y:S05]  /*35ea0*/  BRA `(.L_x_606) ;  /* 0xffffff9c00287947 */ /* 0x000fea000383ffff */
.L_x_438:
[----:B-1234-:R-:W-:-:S04]  /*35eb0*/  MOV R3, UR4 ;  /* 0x0000000400037c02 */ /* 0x01efc80008000f00 */
[----:B------:R1:W2:Y:S03]  /*35ec0*/  SYNCS.PHASECHK.TRANS64.TRYWAIT P1, [R3+URZ+0x344e0], R2 ;  /* 0x0344e002030075a7 */ /* 0x0002a6000802017f */
[----:B--2---:R-:W-:Y:S05]  /*35ed0*/  @!P1 NANOSLEEP.SYNCS 0x989680 ;  /* 0x009896800000995d */ /* 0x004fea0003900000 */
[----:B------:R-:W2:Y:S02]  /*35ee0*/  @!P1 SYNCS.PHASECHK.TRANS64 P1, [R3+URZ+0x344e0], R2 ;  /* 0x0344e002030095a7 */ /* 0x000ea4000802007f */
[----:B--2---:R-:W-:Y:S05]  /*35ef0*/  @!P1 BRA `(.L_x_438) ;  /* 0xfffffffc00ec9947 */ /* 0x004fea000383ffff */
[----:B------:R-:W-:Y:S05]  /*35f00*/  BRA `(.L_x_607) ;  /* 0xffffff9c00607947 */ /* 0x000fea000383ffff */
.L_x_444:
[----:B-1234-:R-:W-:-:S04]  /*35f10*/  MOV R3, UR4 ;  /* 0x0000000400037c02 */ /* 0x01efc80008000f00 */
[----:B------:R1:W2:Y:S03]  /*35f20*/  SYNCS.PHASECHK.TRANS64.TRYWAIT P1, [R3+URZ+0x344e8], R2 ;  /* 0x0344e802030075a7 */ /* 0x0002a6000802017f */
[----:B--2---:R-:W-:Y:S05]  /*35f30*/  @!P1 NANOSLEEP.SYNCS 0x989680 ;  /* 0x009896800000995d */ /* 0x004fea0003900000 */
[----:B------:R-:W2:Y:S02]  /*35f40*/  @!P1 SYNCS.PHASECHK.TRANS64 P1, [R3+URZ+0x344e8], R2 ;  /* 0x0344e802030095a7 */ /* 0x000ea4000802007f */
[----:B--2---:R-:W-:Y:S05]  /*35f50*/  @!P1 BRA `(.L_x_444) ;  /* 0xfffffffc00ec9947 */ /* 0x004fea000383ffff */
[----:B------:R-:W-:Y:S05]  /*35f60*/  BRA `(.L_x_608) ;  /* 0xffffff9c009c7947 */ /* 0x000fea000383ffff */
.L_x_459:
[----:B-1----:R-:W-:-:S04]  /*35f70*/  MOV R3, UR4 ;  /* 0x0000000400037c02 */ /* 0x002fc80008000f00 */
[----:B------:R1:W2:Y:S03]  /*35f80*/  SYNCS.PHASECHK.TRANS64.TRYWAIT P0, [R3+URZ+0x344d0], R8 ;  /* 0x0344d008030075a7 */ /* 0x0002a6000800017f */
[----:B--2---:R-:W-:Y:S05]  /*35f90*/  @!P0 NANOSLEEP.SYNCS 0x989680 ;  /* 0x009896800000895d */ /* 0x004fea0003900000 */
[----:B------:R-:W2:Y:S02]  /*35fa0*/  @!P0 SYNCS.PHASECHK.TRANS64 P0, [R3+URZ+0x344d0], R8 ;  /* 0x0344d008030085a7 */ /* 0x000ea4000800007f */
[----:B--2---:R-:W-:Y:S05]  /*35fb0*/  @!P0 BRA `(.L_x_459) ;  /* 0xfffffffc00ec8947 */ /* 0x004fea000383ffff */
[----:B------:R-:W-:Y:S05]  /*35fc0*/  BRA `(.L_x_609) ;  /* 0xffffffa4002c7947 */ /* 0x000fea000383ffff */
.L_x_461:
[----:B-1----:R-:W-:-:S04]  /*35fd0*/  IMAD.U32 R3, RZ, RZ, UR4 ;  /* 0x00000004ff037e24 */ /* 0x002fc8000f8e00ff */
[----:B------:R1:W2:Y:S03]  /*35fe0*/  SYNCS.PHASECHK.TRANS64.TRYWAIT P0, [R3+URZ+0x344d8], R8 ;  /* 0x0344d808030075a7 */ /* 0x0002a6000800017f */
[----:B--2---:R-:W-:Y:S05]  /*35ff0*/  @!P0 NANOSLEEP.SYNCS 0x989680 ;  /* 0x009896800000895d */ /* 0x004fea0003900000 */
[----:B------:R-:W2:Y:S02]  /*36000*/  @!P0 SYNCS.PHASECHK.TRANS64 P0, [R3+URZ+0x344d8], R8 ;  /* 0x0344d808030085a7 */ /* 0x000ea4000800007f */
[----:B--2---:R-:W-:Y:S05]  /*36010*/  @!P0 BRA `(.L_x_461) ;  /* 0xfffffffc00ec8947 */ /* 0x004fea000383ffff */
[----:B------:R-:W-:Y:S05]  /*36020*/  BRA `(.L_x_610) ;  /* 0xffffffa400247947 */ /* 0x000fea000383ffff */
.L_x_463:
[----:B-1----:R-:W-:-:S04]  /*36030*/  MOV R3, UR4 ;  /* 0x0000000400037c02 */ /* 0x002fc80008000f00 */
[----:B------:R1:W2:Y:S03]  /*36040*/  SYNCS.PHASECHK.TRANS64.TRYWAIT P0, [R3+URZ+0x344e0], R8 ;  /* 0x0344e008030075a7 */ /* 0x0002a6000800017f */
[----:B--2---:R-:W-:Y:S05]  /*36050*/  @!P0 NANOSLEEP.SYNCS 0x989680 ;  /* 0x009896800000895d */ /* 0x004fea0003900000 */
[----:B------:R-:W2:Y:S02]  /*36060*/  @!P0 SYNCS.PHASECHK.TRANS64 P0, [R3+URZ+0x344e0], R8 ;  /* 0x0344e008030085a7 */ /* 0x000ea4000800007f */
[----:B--2---:R-:W-:Y:S05]  /*36070*/  @!P0 BRA `(.L_x_463) ;  /* 0xfffffffc00ec8947 */ /* 0x004fea000383ffff */
[----:B------:R-:W-:Y:S05]  /*36080*/  BRA `(.L_x_611) ;  /* 0xffffffa4001c7947 */ /* 0x000fea000383ffff */
.L_x_475:
[----:B------:R-:W-:Y:S01]  /*36090*/  BSSY B1, `(.L_x_612) ;  /* 0x0000006000017945 */ /* 0x000fe20003800000 */
[----:B------:R-:W-:-:S07]  /*360a0*/  MOV R15, 0xffffffff ;  /* 0xffffffff000f7802 */ /* 0x000fce0000000f00 */
[----:B------:R-:W-:Y:S05]  /*360b0*/  WARPSYNC.COLLECTIVE R15, `(.L_x_613) ;  /* 0x000000000f0c7348 */ /* 0x000fea0003c00000 */
[----:B------:R-:W-:Y:S02]  /*360c0*/  ELECT P6, UR62, PT ;  /* 0x00000000003e782f */ /* 0x000fe400038c0000 */
[----:B------:R-:W-:Y:S01]  /*360d0*/  MOV R14, UR62 ;  /* 0x0000003e000e7c02 */ /* 0x000fe20008000f00 */
[----:B------:R-:W-:Y:S10]  /*360e0*/  ENDCOLLECTIVE ;  /* 0x000000000000791b */ /* 0x000ff40003800000 */
.L_x_613:
[----:B------:R-:W-:Y:S05]  /*360f0*/  BSYNC B1 ;  /* 0x0000000000017941 */ /* 0x000fea0003800000 */
.L_x_612:
[----:B------:R-:W-:Y:S05]  /*36100*/  BRA `(.L_x_614) ;  /* 0xffffffb000107947 */ /* 0x000fea000383ffff */
.L_x_478:
[----:B-1----:R1:W3:Y:S02]  /*36110*/  SYNCS.PHASECHK.TRANS64.TRYWAIT P0, [R8+URZ+0x34498], R5 ;  /* 0x03449805080075a7 */ /* 0x0022e4000800017f */
[----:B---3--:R-:W-:Y:S05]  /*36120*/  @!P0 NANOSLEEP.SYNCS 0x989680 ;  /* 0x009896800000895d */ /* 0x008fea0003900000 */
[----:B------:R-:W3:Y:S02]  /*36130*/  @!P0 SYNCS.PHASECHK.TRANS64 P0, [R8+URZ+0x34498], R5 ;  /* 0x03449805080085a7 */ /* 0x000ee4000800007f */
[----:B---3--:R-:W-:Y:S05]  /*36140*/  @!P0 BRA `(.L_x_478) ;  /* 0xfffffffc00f08947 */ /* 0x008fea000383ffff */
[----:B------:R-:W-:Y:S05]  /*36150*/  BRA `(.L_x_615) ;  /* 0xffffffb0003c7947 */ /* 0x000fea000383ffff */
.L_x_483:
[----:B-1----:R1:W2:Y:S02]  /*36160*/  SYNCS.PHASECHK.TRANS64.TRYWAIT P0, [R3+URZ+0x34400], R2 ;  /* 0x03440002030075a7 */ /* 0x0022a4000800017f */
[----:B--2---:R-:W-:Y:S05]  /*36170*/  @!P0 NANOSLEEP.SYNCS 0x989680 ;  /* 0x009896800000895d */ /* 0x004fea0003900000 */
[----:B------:R-:W2:Y:S02]  /*36180*/  @!P0 SYNCS.PHASECHK.TRANS64 P0, [R3+URZ+0x34400], R2 ;  /* 0x03440002030085a7 */ /* 0x000ea4000800007f */
[----:B--2---:R-:W-:Y:S05]  /*36190*/  @!P0 BRA `(.L_x_483) ;  /* 0xfffffffc00f08947 */ /* 0x004fea000383ffff */
[----:B------:R-:W-:Y:S05]  /*361a0*/  BRA `(.L_x_616) ;  /* 0xffffffb400087947 */ /* 0x000fea000383ffff */
.L_x_486:
[----:B------:R-:W-:Y:S01]  /*361b0*/  BSSY B1, `(.L_x_617) ;  /* 0x0000006000017945 */ /* 0x000fe20003800000 */
[----:B------:R-:W-:-:S07]  /*361c0*/  MOV R15, 0xffffffff ;  /* 0xffffffff000f7802 */ /* 0x000fce0000000f00 */
[----:B-1---5:R-:W-:Y:S05]  /*361d0*/  WARPSYNC.COLLECTIVE R15, `(.L_x_618) ;  /* 0x000000000f0c7348 */ /* 0x022fea0003c00000 */
[----:B------:R-:W-:Y:S02]  /*361e0*/  ELECT P6, UR62, PT ;  /* 0x00000000003e782f */ /* 0x000fe400038c0000 */
[----:B------:R-:W-:Y:S01]  /*361f0*/  MOV R14, UR62 ;  /* 0x0000003e000e7c02 */ /* 0x000fe20008000f00 */
[----:B-1---5:R-:W-:Y:S10]  /*36200*/  ENDCOLLECTIVE ;  /* 0x000000000000791b */ /* 0x022ff40003800000 */
.L_x_618:
[----:B------:R-:W-:Y:S05]  /*36210*/  BSYNC B1 ;  /* 0x0000000000017941 */ /* 0x000fea0003800000 */
.L_x_617:
[----:B------:R-:W-:Y:S05]  /*36220*/  BRA `(.L_x_619) ;  /* 0xffffffb400507947 */ /* 0x000fea000383ffff */
.L_x_489:
[----:B------:R-:W-:Y:S01]  /*36230*/  BSSY B1, `(.L_x_620) ;  /* 0x0000005000017945 */ /* 0x000fe20003800000 */
[----:B--2---:R-:W-:-:S07]  /*36240*/  IMAD.MOV.U32 R15, RZ, RZ, -0x1 ;  /* 0xffffffffff0f7424 */ /* 0x004fce00078e00ff */
[----:B-1---5:R-:W-:Y:S05]  /*36250*/  WARPSYNC.COLLECTIVE R15, `(.L_x_621) ;  /* 0x000000000f087348 */ /* 0x022fea0003c00000 */
[----:B------:R-:W-:Y:S01]  /*36260*/  NOP ;  /* 0x0000000000007918 */ /* 0x000fe20000000000 */
[----:B-1---5:R-:W-:Y:S01]  /*36270*/  ENDCOLLECTIVE ;  /* 0x000000000000791b */ /* 0x022fe20003800000 */
.L_x_621:
[----:B------:R-:W-:Y:S05]  /*36280*/  BSYNC B1 ;  /* 0x0000000000017941 */ /* 0x000fea0003800000 */
.L_x_620:
[----:B------:R-:W-:-:S07]  /*36290*/  MOV R15, 0xffffffff ;  /* 0xffffffff000f7802 */ /* 0x000fce0000000f00 */
[----:B------:R-:W-:Y:S05]  /*362a0*/  WARPSYNC.COLLECTIVE R15, `(.L_x_622) ;  /* 0x000000000f0c7348 */ /* 0x000fea0003c00000 */
[----:B------:R-:W-:Y:S02]  /*362b0*/  ELECT P6, UR62, PT ;  /* 0x00000000003e782f */ /* 0x000fe400038c0000 */
[----:B------:R-:W-:Y:S01]  /*362c0*/  MOV R14, UR62 ;  /* 0x0000003e000e7c02 */ /* 0x000fe20008000f00 */
[----:B------:R-:W-:Y:S10]  /*362d0*/  ENDCOLLECTIVE ;  /* 0x000000000000791b */ /* 0x000ff40003800000 */
.L_x_622:
[----:B------:R-:W-:Y:S05]  /*362e0*/  BRA `(.L_x_623) ;  /* 0xffffffb800587947 */ /* 0x000fea000383ffff */
.L_x_492:
[----:B------:R-:W-:Y:S01]  /*362f0*/  BSSY B0, `(.L_x_624) ;  /* 0x0000006000007945 */ /* 0x000fe20003800000 */
[----:B------:R-:W-:-:S07]  /*36300*/  MOV R15, 0xffffffff ;  /* 0xffffffff000f7802 */ /* 0x000fce0000000f00 */
[----:B-1---5:R-:W-:Y:S05]  /*36310*/  WARPSYNC.COLLECTIVE R15, `(.L_x_625) ;  /* 0x000000000f0c7348 */ /* 0x022fea0003c00000 */
[----:B-----5:R-:W-:Y:S02]  /*36320*/  ELECT P6, UR62, PT ;  /* 0x00000000003e782f */ /* 0x020fe400038c0000 */
[----:B------:R-:W-:Y:S01]  /*36330*/  MOV R14, UR62 ;  /* 0x0000003e000e7c02 */ /* 0x000fe20008000f00 */
[----:B-1----:R-:W-:Y:S10]  /*36340*/  ENDCOLLECTIVE ;  /* 0x000000000000791b */ /* 0x002ff40003800000 */
.L_x_625:
[----:B------:R-:W-:Y:S05]  /*36350*/  BSYNC B0 ;  /* 0x0000000000007941 */ /* 0x000fea0003800000 */
.L_x_624:
[----:B------:R-:W-:Y:S05]  /*36360*/  BRA `(.L_x_626) ;  /* 0xffffffb800b07947 */ /* 0x000fea000383ffff */
.L_x_496:
[----:B-1----:R1:W2:Y:S02]  /*36370*/  SYNCS.PHASECHK.TRANS64.TRYWAIT P0, [R7+URZ], R2 ;  /* 0x00000002070075a7 */ /* 0x0022a4000800017f */
[----:B--2---:R-:W-:Y:S05]  /*36380*/  @!P0 NANOSLEEP.SYNCS 0x989680 ;  /* 0x009896800000895d */ /* 0x004fea0003900000 */
[----:B------:R-:W2:Y:S02]  /*36390*/  @!P0 SYNCS.PHASECHK.TRANS64 P0, [R7+URZ], R2 ;  /* 0x00000002070085a7 */ /* 0x000ea4000800007f */
[----:B--2---:R-:W-:Y:S05]  /*363a0*/  @!P0 BRA `(.L_x_496) ;  /* 0xfffffffc00f08947 */ /* 0x004fea000383ffff */
[----:B------:R-:W-:Y:S05]  /*363b0*/  BRA `(.L_x_627) ;  /* 0xffffffb800ec7947 */ /* 0x000fea000383ffff */
.L_x_497:
[----:B-1----:R1:W2:Y:S02]  /*363c0*/  SYNCS.PHASECHK.TRANS64.TRYWAIT P0, [R9+URZ], R4 ;  /* 0x00000004090075a7 */ /* 0x0022a4000800017f */
[----:B--2---:R-:W-:Y:S05]  /*363d0*/  @!P0 NANOSLEEP.SYNCS 0x989680 ;  /* 0x009896800000895d */ /* 0x004fea0003900000 */
[----:B------:R-:W2:Y:S02]  /*363e0*/  @!P0 SYNCS.PHASECHK.TRANS64 P0, [R9+URZ], R4 ;  /* 0x00000004090085a7 */ /* 0x000ea4000800007f */
[----:B--2---:R-:W-:Y:S05]  /*363f0*/  @!P0 BRA `(.L_x_497) ;  /* 0xfffffffc00f08947 */ /* 0x004fea000383ffff */
[----:B------:R-:W-:Y:S05]  /*36400*/  BRA `(.L_x_628) ;  /* 0xffffffb800f47947 */ /* 0x000fea000383ffff */
.L_x_515:
[----:B-1----:R1:W3:Y:S02]  /*36410*/  SYNCS.PHASECHK.TRANS64.TRYWAIT P2, [R12+URZ+0x34440], R3 ;  /* 0x034440030c0075a7 */ /* 0x0022e4000804017f */
[----:B---3--:R-:W-:Y:S05]  /*36420*/  @!P2 NANOSLEEP.SYNCS 0x989680 ;  /* 0x009896800000a95d */ /* 0x008fea0003900000 */
[----:B------:R-:W3:Y:S02]  /*36430*/  @!P2 SYNCS.PHASECHK.TRANS64 P2, [R12+URZ+0x34440], R3 ;  /* 0x034440030c00a5a7 */ /* 0x000ee4000804007f */
[----:B---3--:R-:W-:Y:S05]  /*36440*/  @!P2 BRA `(.L_x_515) ;  /* 0xfffffffc00f0a947 */ /* 0x008fea000383ffff */
[----:B------:R-:W-:Y:S05]  /*36450*/  BRA `(.L_x_629) ;  /* 0xffffffd800107947 */ /* 0x000fea000383ffff */
.L_x_521:
[----:B-1----:R1:W2:Y:S02]  /*36460*/  SYNCS.PHASECHK.TRANS64.TRYWAIT P0, [R3+URZ+0x34440], R0 ;  /* 0x03444000030075a7 */ /* 0x0022a4000800017f */
[----:B--2---:R-:W-:Y:S05]  /*36470*/  @!P0 NANOSLEEP.SYNCS 0x989680 ;  /* 0x009896800000895d */ /* 0x004fea0003900000 */
[----:B------:R-:W2:Y:S02]  /*36480*/  @!P0 SYNCS.PHASECHK.TRANS64 P0, [R3+URZ+0x34440], R0 ;  /* 0x03444000030085a7 */ /* 0x000ea4000800007f */
[----:B--2---:R-:W-:Y:S05]  /*36490*/  @!P0 BRA `(.L_x_521) ;  /* 0xfffffffc00f08947 */ /* 0x004fea000383ffff */
[----:B------:R-:W-:Y:S05]  /*364a0*/  BRA `(.L_x_630) ;  /* 0xffffffd800787947 */ /* 0x000fea000383ffff */
.L_x_523:
[----:B-1----:R1:W2:Y:S02]  /*364b0*/  SYNCS.PHASECHK.TRANS64.TRYWAIT P0, [R3+URZ+0x34440], R0 ;  /* 0x03444000030075a7 */ /* 0x0022a4000800017f */
[----:B--2---:R-:W-:Y:S05]  /*364c0*/  @!P0 NANOSLEEP.SYNCS 0x989680 ;  /* 0x009896800000895d */ /* 0x004fea0003900000 */
[----:B------:R-:W2:Y:S02]  /*364d0*/  @!P0 SYNCS.PHASECHK.TRANS64 P0, [R3+URZ+0x34440], R0 ;  /* 0x03444000030085a7 */ /* 0x000ea4000800007f */
[----:B--2---:R-:W-:Y:S05]  /*364e0*/  @!P0 BRA `(.L_x_523) ;  /* 0xfffffffc00f08947 */ /* 0x004fea000383ffff */
[----:B------:R-:W-:Y:S05]  /*364f0*/  BRA `(.L_x_631) ;  /* 0xffffffd800907947 */ /* 0x000fea000383ffff */
.L_x_525:
[----:B-1----:R1:W2:Y:S02]  /*36500*/  SYNCS.PHASECHK.TRANS64.TRYWAIT P0, [R3+URZ+0x34440], R0 ;  /* 0x03444000030075a7 */ /* 0x0022a4000800017f */
[----:B--2---:R-:W-:Y:S05]  /*36510*/  @!P0 NANOSLEEP.SYNCS 0x989680 ;  /* 0x009896800000895d */ /* 0x004fea0003900000 */
[----:B------:R-:W2:Y:S02]  /*36520*/  @!P0 SYNCS.PHASECHK.TRANS64 P0, [R3+URZ+0x34440], R0 ;  /* 0x03444000030085a7 */ /* 0x000ea4000800007f */
[----:B--2---:R-:W-:Y:S05]  /*36530*/  @!P0 BRA `(.L_x_525) ;  /* 0xfffffffc00f08947 */ /* 0x004fea000383ffff */
[----:B------:R-:W-:Y:S05]  /*36540*/  BRA `(.L_x_632) ;  /* 0xffffffd800a87947 */ /* 0x000fea000383ffff */
.L_x_527:
[----:B-1----:R1:W2:Y:S02]  /*36550*/  SYNCS.PHASECHK.TRANS64.TRYWAIT P0, [R3+URZ+0x34440], R0 ;  /* 0x03444000030075a7 */ /* 0x0022a4000800017f */
[----:B--2---:R-:W-:Y:S05]  /*36560*/  @!P0 NANOSLEEP.SYNCS 0x989680 ;  /* 0x009896800000895d */ /* 0x004fea0003900000 */
[----:B------:R-:W2:Y:S02]  /*36570*/  @!P0 SYNCS.PHASECHK.TRANS64 P0, [R3+URZ+0x34440], R0 ;  /* 0x03444000030085a7 */ /* 0x000ea4000800007f */
[----:B--2---:R-:W-:Y:S05]  /*36580*/  @!P0 BRA `(.L_x_527) ;  /* 0xfffffffc00f08947 */ /* 0x004fea000383ffff */
[----:B------:R-:W-:Y:S05]  /*36590*/  BRA `(.L_x_633) ;  /* 0xffffffd800c07947 */ /* 0x000fea000383ffff */
.L_x_529:
[----:B-1----:R1:W2:Y:S02]  /*365a0*/  SYNCS.PHASECHK.TRANS64.TRYWAIT P0, [R3+URZ+0x34440], R0 ;  /* 0x03444000030075a7 */ /* 0x0022a4000800017f */
[----:B--2---:R-:W-:Y:S05]  /*365b0*/  @!P0 NANOSLEEP.SYNCS 0x989680 ;  /* 0x009896800000895d */ /* 0x004fea0003900000 */
[----:B------:R-:W2:Y:S02]  /*365c0*/  @!P0 SYNCS.PHASECHK.TRANS64 P0, [R3+URZ+0x34440], R0 ;  /* 0x03444000030085a7 */ /* 0x000ea4000800007f */
[----:B--2---:R-:W-:Y:S05]  /*365d0*/  @!P0 BRA `(.L_x_529) ;  /* 0xfffffffc00f08947 */ /* 0x004fea000383ffff */
[----:B------:R-:W-:Y:S05]  /*365e0*/  BRA `(.L_x_634) ;  /* 0xffffffd800d87947 */ /* 0x000fea000383ffff */
.L_x_531:
[----:B-1----:R1:W2:Y:S02]  /*365f0*/  SYNCS.PHASECHK.TRANS64.TRYWAIT P0, [R3+URZ+0x34440], R0 ;  /* 0x03444000030075a7 */ /* 0x0022a4000800017f */
[----:B--2---:R-:W-:Y:S05]  /*36600*/  @!P0 NANOSLEEP.SYNCS 0x989680 ;  /* 0x009896800000895d */ /* 0x004fea0003900000 */
[----:B------:R-:W2:Y:S02]  /*36610*/  @!P0 SYNCS.PHASECHK.TRANS64 P0, [R3+URZ+0x34440], R0 ;  /* 0x03444000030085a7 */ /* 0x000ea4000800007f */
[----:B--2---:R-:W-:Y:S05]  /*36620*/  @!P0 BRA `(.L_x_531) ;  /* 0xfffffffc00f08947 */ /* 0x004fea000383ffff */
[----:B------:R-:W-:Y:S05]  /*36630*/  BRA `(.L_x_635) ;  /* 0xffffffd800f07947 */ /* 0x000fea000383ffff */
.L_x_533:
[----:B-1----:R1:W2:Y:S02]  /*36640*/  SYNCS.PHASECHK.TRANS64.TRYWAIT P0, [R3+URZ+0x34440], R0 ;  /* 0x03444000030075a7 */ /* 0x0022a4000800017f */
[----:B--2---:R-:W-:Y:S05]  /*36650*/  @!P0 NANOSLEEP.SYNCS 0x989680 ;  /* 0x009896800000895d */ /* 0x004fea0003900000 */
[----:B------:R-:W2:Y:S02]  /*36660*/  @!P0 SYNCS.PHASECHK.TRANS64 P0, [R3+URZ+0x34440], R0 ;  /* 0x03444000030085a7 */ /* 0x000ea4000800007f */
[----:B--2---:R-:W-:Y:S05]  /*36670*/  @!P0 BRA `(.L_x_533) ;  /* 0xfffffffc00f08947 */ /* 0x004fea000383ffff */
[----:B------:R-:W-:Y:S05]  /*36680*/  BRA `(.L_x_636) ;  /* 0xffffffdc00087947 */ /* 0x000fea000383ffff */
        .weak           $__internal_0_$__cuda_sm20_div_u64
        .type           $__internal_0_$__cuda_sm20_div_u64,@function
        .size           $__internal_0_$__cuda_sm20_div_u64,(.L_x_512 - $__internal_0_$__cuda_sm20_div_u64)
$__internal_0_$__cuda_sm20_div_u64:
[----:B------:R-:W-:-:S04]  /*36690*/  MOV R24, R26 ;  /* 0x0000001a00187202 */ /* 0x000fc80000000f00 */
[----:B------:R-:W1:Y:S08]  /*366a0*/  I2F.U64.RP R11, R24 ;  /* 0x00000018000b7312 */ /* 0x000e700000309000 */
[----:B-1----:R-:W1:Y:S02]  /*366b0*/  MUFU.RCP R11, R11 ;  /* 0x0000000b000b7308 */ /* 0x002e640000001000 */
[----:B-1----:R-:W-:-:S06]  /*366c0*/  VIADD R16, R11, 0x1ffffffe ;  /* 0x1ffffffe0b107836 */ /* 0x002fcc0000000000 */
[----:B------:R-:W1:Y:S02]  /*366d0*/  F2I.U64.TRUNC R16, R16 ;  /* 0x0000001000107311 */ /* 0x000e64000020d800 */
[----:B-1----:R-:W-:-:S04]  /*366e0*/  IMAD.WIDE.U32 R18, R16, R26, RZ ;  /* 0x0000001a10127225 */ /* 0x002fc800078e00ff */
[C---:B------:R-:W-:Y:S01]  /*366f0*/  IMAD R13, R16.reuse, R25, R19 ;  /* 0x00000019100d7224 */ /* 0x040fe200078e0213 */
[----:B------:R-:W-:Y:S02]  /*36700*/  IADD3 R27, P1, RZ, -R18, RZ ;  /* 0x80000012ff1b7210 */ /* 0x000fe40007f3e0ff */
[----:B------:R-:W-:Y:S01]  /*36710*/  MOV R19, R16 ;  /* 0x0000001000137202 */ /* 0x000fe20000000f00 */
[----:B------:R-:W-:Y:S02]  /*36720*/  IMAD R13, R17, R26, R13 ;  /* 0x0000001a110d7224 */ /* 0x000fe400078e020d */
[----:B------:R-:W-:-:S03]  /*36730*/  IMAD.HI.U32 R18, R16, R27, RZ ;  /* 0x0000001b10127227 */ /* 0x000fc600078e00ff */
[----:B------:R-:W-:-:S05]  /*36740*/  IADD3.X R13, RZ, ~R13, RZ, P1, !PT ;  /* 0x8000000dff0d7210 */ /* 0x000fca0000ffe4ff */
[----:B------:R-:W-:-:S04]  /*36750*/  IMAD.WIDE.U32 R18, P1, R16, R13, R18 ;  /* 0x0000000d10127225 */ /* 0x000fc80007820012 */
[C---:B------:R-:W-:Y:S02]  /*36760*/  IMAD R29, R17.reuse, R13, RZ ;  /* 0x0000000d111d7224 */ /* 0x040fe400078e02ff */
[----:B------:R-:W-:-:S04]  /*36770*/  IMAD.HI.U32 R18, P2, R17, R27, R18 ;  /* 0x0000001b11127227 */ /* 0x000fc80007840012 */
[----:B------:R-:W-:Y:S01]  /*36780*/  IMAD.HI.U32 R11, R17, R13, RZ ;  /* 0x0000000d110b7227 */ /* 0x000fe200078e00ff */
[----:B------:R-:W-:-:S04]  /*36790*/  IADD3 R19, P3, R29, R18, RZ ;  /* 0x000000121d137210 */ /* 0x000fc80007f7e0ff */
[----:B------:R-:W-:Y:S01]  /*367a0*/  IADD3.X R11, R11, R17, RZ, P1, !PT ;  /* 0x000000110b0b7210 */ /* 0x000fe20000ffe4ff */
[----:B------:R-:W-:-:S03]  /*367b0*/  IMAD.WIDE.U32 R16, R19, R26, RZ ;  /* 0x0000001a13107225 */ /* 0x000fc600078e00ff */
[----:B------:R-:W-:Y:S01]  /*367c0*/  IADD3.X R11, RZ, RZ, R11, P3, P2 ;  /* 0x000000ffff0b7210 */ /* 0x000fe20001fe440b */
[----:B------:R-:W-:Y:S01]  /*367d0*/  IMAD R18, R19, R25, R17 ;  /* 0x0000001913127224 */ /* 0x000fe200078e0211 */
[----:B------:R-:W-:-:S03]  /*367e0*/  IADD3 R17, P1, RZ, -R16, RZ ;  /* 0x80000010ff117210 */ /* 0x000fc60007f3e0ff */
[----:B------:R-:W-:Y:S02]  /*367f0*/  IMAD R13, R11, R26, R18 ;  /* 0x0000001a0b0d7224 */ /* 0x000fe400078e0212 */
[----:B------:R-:W-:-:S04]  /*36800*/  IMAD.HI.U32 R18, R19, R17, RZ ;  /* 0x0000001113127227 */ /* 0x000fc800078e00ff */
[----:B------:R-:W-:-:S04]  /*36810*/  IMAD.X R16, RZ, RZ, ~R13, P1 ;  /* 0x000000ffff107224 */ /* 0x000fc800008e0e0d */
[----:B------:R-:W-:-:S04]  /*36820*/  IMAD.WIDE.U32 R18, P1, R19, R16, R18 ;  /* 0x0000001013127225 */ /* 0x000fc80007820012 */
[C---:B------:R-:W-:Y:S02]  /*36830*/  IMAD R24, R11.reuse, R16, RZ ;  /* 0x000000100b187224 */ /* 0x040fe400078e02ff */
[----:B------:R-:W-:Y:S01]  /*36840*/  IMAD.HI.U32 R13, P2, R11, R17, R18 ;  /* 0x000000110b0d7227 */ /* 0x000fe20007840012 */
[----:B------:R-:W-:-:S03]  /*36850*/  MOV R17, RZ ;  /* 0x000000ff00117202 */ /* 0x000fc60000000f00 */
[----:B------:R-:W-:Y:S01]  /*36860*/  IMAD.HI.U32 R16, R11, R16, RZ ;  /* 0x000000100b107227 */ /* 0x000fe200078e00ff */
[----:B------:R-:W-:-:S04]  /*36870*/  IADD3 R13, P3, R24, R13, RZ ;  /* 0x0000000d180d7210 */ /* 0x000fc80007f7e0ff */
[----:B------:R-:W-:Y:S01]  /*36880*/  IADD3.X R11, R16, R11, RZ, P1, !PT ;  /* 0x0000000b100b7210 */ /* 0x000fe20000ffe4ff */
[----:B------:R-:W-:-:S03]  /*36890*/  IMAD.HI.U32 R16, R13, UR13, RZ ;  /* 0x0000000d0d107c27 */ /* 0x000fc6000f8e00ff */
[----:B------:R-:W-:Y:S01]  /*368a0*/  IADD3.X R11, RZ, RZ, R11, P3, P2 ;  /* 0x000000ffff0b7210 */ /* 0x000fe20001fe440b */
[----:B------:R-:W-:-:S04]  /*368b0*/  IMAD.WIDE.U32 R16, R13, UR21, R16 ;  /* 0x000000150d107c25 */ /* 0x000fc8000f8e0010 */
[C---:B------:R-:W-:Y:S02]  /*368c0*/  IMAD R18, R11.reuse, UR21, RZ ;  /* 0x000000150b127c24 */ /* 0x040fe4000f8e02ff */
[----:B------:R-:W-:-:S04]  /*368d0*/  IMAD.HI.U32 R13, P1, R11, UR13, R16 ;  /* 0x0000000d0b0d7c27 */ /* 0x000fc8000f820010 */
[----:B------:R-:W-:Y:S01]  /*368e0*/  IMAD.HI.U32 R11, R11, UR21, RZ ;  /* 0x000000150b0b7c27 */ /* 0x000fe2000f8e00ff */
[----:B------:R-:W-:-:S04]  /*368f0*/  IADD3 R13, P2, R18, R13, RZ ;  /* 0x0000000d120d7210 */ /* 0x000fc80007f5e0ff */
[----:B------:R-:W-:Y:S01]  /*36900*/  IADD3.X R11, R11, RZ, RZ, P1, !PT ;  /* 0x000000ff0b0b7210 */ /* 0x000fe20000ffe4ff */
[----:B------:R-:W-:-:S04]  /*36910*/  IMAD.WIDE.U32 R16, R13, R26, RZ ;  /* 0x0000001a0d107225 */ /* 0x000fc800078e00ff */
[----:B------:R-:W-:Y:S01]  /*36920*/  IMAD.X R11, RZ, RZ, R11, P2 ;  /* 0x000000ffff0b7224 */ /* 0x000fe200010e060b */
[----:B------:R-:W-:Y:S01]  /*36930*/  IADD3 R24, P2, -R16, UR13, RZ ;  /* 0x0000000d10187c10 */ /* 0x000fe2000ff5e1ff */
[C---:B------:R-:W-:Y:S01]  /*36940*/  IMAD R18, R13.reuse, R25, R17 ;  /* 0x000000190d127224 */ /* 0x040fe200078e0211 */
[----:B------:R-:W-:Y:S02]  /*36950*/  IADD3 R16, R13, 0x1, RZ ;  /* 0x000000010d107810 */ /* 0x000fe40007ffe0ff */
[-C--:B------:R-:W-:Y:S01]  /*36960*/  ISETP.GE.U32.AND P1, PT, R24, R26.reuse, PT ;  /* 0x0000001a1800720c */ /* 0x080fe20003f26070 */
[----:B------:R-:W-:-:S05]  /*36970*/  IMAD R11, R11, R26, R18 ;  /* 0x0000001a0b0b7224 */ /* 0x000fca00078e0212 */
[----:B------:R-:W-:Y:S02]  /*36980*/  IADD3.X R18, ~R11, UR21, RZ, P2, !PT ;  /* 0x000000150b127c10 */ /* 0x000fe400097fe5ff */
[----:B------:R-:W-:Y:S02]  /*36990*/  IADD3 R11, P2, -R26, R24, RZ ;  /* 0x000000181a0b7210 */ /* 0x000fe40007f5e1ff */
[----:B------:R-:W-:Y:S02]  /*369a0*/  ISETP.GE.U32.AND.EX P1, PT, R18, R25, PT, P1 ;  /* 0x000000191200720c */ /* 0x000fe40003f26110 */
[----:B------:R-:W-:Y:S02]  /*369b0*/  IADD3.X R17, ~R25, R18, RZ, P2, !PT ;  /* 0x0000001219117210 */ /* 0x000fe400017fe5ff */
[----:B------:R-:W-:Y:S02]  /*369c0*/  SEL R11, R11, R24, P1 ;  /* 0x000000180b0b7207 */ /* 0x000fe40000800000 */
[----:B------:R-:W-:-:S02]  /*369d0*/  SEL R17, R17, R18, P1 ;  /* 0x0000001211117207 */ /* 0x000fc40000800000 */
[----:B------:R-:W-:Y:S01]  /*369e0*/  SEL R16, R16, R13, P1 ;  /* 0x0000000d10107207 */ /* 0x000fe20000800000 */
[----:B------:R-:W-:Y:S01]  /*369f0*/  IMAD.MOV.U32 R13, RZ, RZ, 0x0 ;  /* 0x00000000ff0d7424 */ /* 0x000fe200078e00ff */
[----:B------:R-:W-:Y:S02]  /*36a00*/  ISETP.GE.U32.AND P1, PT, R11, R26, PT ;  /* 0x0000001a0b00720c */ /* 0x000fe40003f26070 */
[----:B------:R-:W-:Y:S02]  /*36a10*/  ISETP.NE.U32.AND P2, PT, R26, RZ, PT ;  /* 0x000000ff1a00720c */ /* 0x000fe40003f45070 */
[----:B------:R-:W-:Y:S02]  /*36a20*/  IADD3 R11, R16, 0x1, RZ ;  /* 0x00000001100b7810 */ /* 0x000fe40007ffe0ff */
[----:B------:R-:W-:Y:S02]  /*36a30*/  ISETP.GE.U32.AND.EX P1, PT, R17, R25, PT, P1 ;  /* 0x000000191100720c */ /* 0x000fe40003f26110 */
[----:B------:R-:W-:-:S02]  /*36a40*/  ISETP.NE.AND.EX P2, PT, R25, RZ, PT, P2 ;  /* 0x000000ff1900720c */ /* 0x000fc40003f45320 */
[----:B------:R-:W-:-:S04]  /*36a50*/  SEL R11, R11, R16, P1 ;  /* 0x000000100b0b7207 */ /* 0x000fc80000800000 */
[----:B------:R-:W-:Y:S01]  /*36a60*/  SEL R11, R11, 0xffffffff, P2 ;  /* 0xffffffff0b0b7807 */ /* 0x000fe20001000000 */
[----:B------:R-:W-:Y:S06]  /*36a70*/  RET.REL.NODEC R12 `(_ZN7cutlass13device_kernelINS_4gemm6kernel13GemmUniversalINS1_17GroupProblemShapeIN4cute5tupleIJiiiEEEEENS1_10collective13CollectiveMmaINS1_39MainloopSm90ArrayTmaGmmaWarpSpecializedILi3ENS6_IJNS5_1CILi2EEENSC_ILi1EEESE_EEENS1_52KernelPtrArrayTmaWarpSpecializedPingpongFP8FastAccumEEENS6_IJNSC_ILi256EEESI_NSC_ILi128EEEEEENS_12float_e4m3_tEPNS6_IJlSE_NSC_ILi0EEEEEESL_SO_NS5_8TiledMMAINS5_8MMA_AtomIJNS5_4SM904GMMA31MMA_64x256x32_F32E4M3E4M3_SS_TNILNSS_7ScaleInE1ELSU_1EEEEEENS5_6LayoutINS6_IJSE_SE_SE_EEENS6_IJSM_SM_SM_EEEEENS6_IJNS5_10UnderscoreES11_S11_EEEEENS5_13SM90_TMA_LOADENS5_14ComposedLayoutINS5_7SwizzleILi3ELi4ELi3EEENS5_18smem_ptr_flag_bitsILi8EEENSX_INS6_IJNSC_ILi8EEESJ_EEENS6_IJSJ_SE_EEEEEEEvNS5_8identityENS5_23SM90_TMA_LOAD_MULTICASTES1E_vS1F_EENS_8epilogue10collective18CollectiveEpilogueINS1I_30Sm90PtrArrayTmaWarpSpecializedILi4ELi2ELi16ELb1ELb0ELi2EEEJSK_NS6_IJNSC_ILi64EEENSC_ILi32EEEEEENS_6half_tEPNS6_IJSE_lSM_EEES1Q_S1S_NS1I_6fusion15FusionCallbacksIS1M_NS1T_17LinearCombinationIS1Q_fS1Q_fLNS_15FloatRoundStyleE2EEESK_S1P_JEEES14_NS15_IS17_NS18_ILi16EEENSX_INS6_IJS1N_S1A_EEENS6_IJSE_S1N_EEEEEEENS5_17SM75_U16x8_LDSM_TENS5_14SM90_TMA_STOREES23_NS5_17SM90_U16x8_STSM_TENS5_9Copy_AtomIJNS5_17SM90_U32x4_STSM_NES1Q_EEEvEEEvvEEEEvNT_6ParamsE) ;  /* 0xfffffc940c607950 */ /* 0x000fec0003c3ffff */
.L_x_512:
[----:B------:R-:W-:Y:S01]  /*36a80*/  UMOV UR28, UR23 ;  /* 0x00000017001c7c82 */ /* 0x000fe20008000000 */
[----:B------:R-:W-:Y:S02]  /*36a90*/  UMOV UR29, UR34 ;  /* 0x00000022001d7c82 */ /* 0x000fe40008000000 */
[----:B------:R-:W1:Y:S08]  /*36aa0*/  I2F.U64.RP R11, UR28 ;  /* 0x0000001c000b7d12 */ /* 0x000e700008309000 */
[----:B-1----:R-:W1:Y:S02]  /*36ab0*/  MUFU.RCP R11, R11 ;  /* 0x0000000b000b7308 */ /* 0x002e640000001000 */
[----:B-1----:R-:W-:-:S06]  /*36ac0*/  IADD3 R2, R11, 0x1ffffffe, RZ ;  /* 0x1ffffffe0b027810 */ /* 0x002fcc0007ffe0ff */
[----:B------:R-:W1:Y:S02]  /*36ad0*/  F2I.U64.TRUNC R2, R2 ;  /* 0x0000000200027311 */ /* 0x000e64000020d800 */
[----:B-1----:R-:W-:Y:S02]  /*36ae0*/  R2UR UR28, R2 ;  /* 0x00000000021c72ca */ /* 0x002fe400000e0000 */
[----:B------:R-:W-:Y:S02]  /*36af0*/  R2UR UR29, R3 ;  /* 0x00000000031d72ca */ /* 0x000fe400000e0000 */
[----:B------:R-:W-:Y:S02]  /*36b00*/  MOV R2, R12 ;  /* 0x0000000c00027202 */ /* 0x000fe40000000f00 */
[----:B------:R-:W-:-:S07]  /*36b10*/  MOV R3, 0x0 ;  /* 0x0000000000037802 */ /* 0x000fce0000000f00 */
[----:B------:R-:W-:-:S04]  /*36b20*/  UIMAD.WIDE.U32 UR30, UR28, UR23, URZ ;  /* 0x000000171c1e72a5 */ /* 0x000fc8000f8e003f */
[----:B------:R-:W-:Y:S02]  /*36b30*/  UIMAD UR31, UR28, UR34, UR31 ;  /* 0x000000221c1f72a4 */ /* 0x000fe4000f8e021f */
[----:B------:R-:W-:Y:S02]  /*36b40*/  UIADD3 UR36, UP1, URZ, -UR30, URZ ;  /* 0x8000001e3f247290 */ /* 0x000fe4000ff3e03f */
[----:B------:R-:W-:Y:S02]  /*36b50*/  UIMAD UR32, UR29, UR23, UR31 ;  /* 0x000000171d2072a4 */ /* 0x000fe4000f8e021f */
[----:B------:R-:W-:Y:S02]  /*36b60*/  UIMAD.WIDE.U32 UR30, UR28, UR36, URZ ;  /* 0x000000241c1e72a5 */ /* 0x000fe4000f8e003f */
[----:B------:R-:W-:-:S05]  /*36b70*/  UIADD3.X UR37, URZ, ~UR32, URZ, UP1, !UPT ;  /* 0x800000203f257290 */ /* 0x000fca0008ffe43f */
[----:B------:R-:W-:Y:S01]  /*36b80*/  UMOV UR30, UR31 ;  /* 0x0000001f001e7c82 */ /* 0x000fe20008000000 */
[----:B------:R-:W-:Y:S02]  /*36b90*/  UMOV UR31, UR28 ;  /* 0x0000001c001f7c82 */ /* 0x000fe40008000000 */
[----:B------:R-:W-:Y:S02]  /*36ba0*/  UIMAD.WIDE.U32 UR32, UP1, UR28, UR37, UR30 ;  /* 0x000000251c2072a5 */ /* 0x000fe4000f82001e */
[----:B------:R-:W-:Y:S02]  /*36bb0*/  UIMAD.WIDE.U32 UR30, UR29, UR37, URZ ;  /* 0x000000251d1e72a5 */ /* 0x000fe4000f8e003f */
[----:B------:R-:W-:Y:S02]  /*36bc0*/  UIMAD.WIDE.U32 UR32, UP2, UR29, UR36, UR32 ;  /* 0x000000241d2072a5 */ /* 0x000fe4000f840020 */
[----:B------:R-:W-:Y:S02]  /*36bd0*/  UIMAD UR37, UR29, UR37, URZ ;  /* 0x000000251d2572a4 */ /* 0x000fe4000f8e023f */
[----:B------:R-:W-:-:S02]  /*36be0*/  UIADD3.X UR30, UR31, UR29, URZ, UP1, !UPT ;  /* 0x0000001d1f1e7290 */ /* 0x000fc40008ffe43f */
[----:B------:R-:W-:-:S04]  /*36bf0*/  UIADD3 UR33, UP4, UR37, UR33, URZ ;  /* 0x0000002125217290 */ /* 0x000fc8000ff9e03f */
[----:B------:R-:W-:Y:S02]  /*36c00*/  UIMAD.WIDE.U32 UR28, UR33, UR23, URZ ;  /* 0x00000017211c72a5 */ /* 0x000fe4000f8e003f */
[----:B------:R-:W-:Y:S02]  /*36c10*/  UIADD3.X UR36, URZ, URZ, UR30, UP4, UP2 ;  /* 0x0000003f3f247290 */ /* 0x000fe4000a7e441e */
[----:B------:R-:W-:Y:S02]  /*36c20*/  UIMAD UR29, UR33, UR34, UR29 ;  /* 0x00000022211d72a4 */ /* 0x000fe4000f8e021d */
[----:B------:R-:W-:Y:S02]  /*36c30*/  UIADD3 UR37, UP1, URZ, -UR28, URZ ;  /* 0x8000001c3f257290 */ /* 0x000fe4000ff3e03f */
[----:B------:R-:W-:Y:S02]  /*36c40*/  UIMAD UR30, UR36, UR23, UR29 ;  /* 0x00000017241e72a4 */ /* 0x000fe4000f8e021d */
[----:B------:R-:W-:-:S02]  /*36c50*/  UIMAD.WIDE.U32 UR28, UR33, UR37, URZ ;  /* 0x00000025211c72a5 */ /* 0x000fc4000f8e003f */
[----:B------:R-:W-:-:S05]  /*36c60*/  UIADD3.X UR41, URZ, ~UR30, URZ, UP1, !UPT ;  /* 0x8000001e3f297290 */ /* 0x000fca0008ffe43f */
[----:B------:R-:W-:Y:S01]  /*36c70*/  UMOV UR32, UR29 ;  /* 0x0000001d00207c82 */ /* 0x000fe20008000000 */
[----:B------:R-:W-:Y:S02]  /*36c80*/  UIMAD.WIDE.U32 UR28, UR36, UR41, URZ ;  /* 0x00000029241c72a5 */ /* 0x000fe4000f8e003f */
[----:B------:R-:W-:Y:S02]  /*36c90*/  UIMAD.WIDE.U32 UR30, UP1, UR33, UR41, UR32 ;  /* 0x00000029211e72a5 */ /* 0x000fe4000f820020 */
[----:B------:R-:W-:Y:S02]  /*36ca0*/  UIMAD UR32, UR36, UR41, URZ ;  /* 0x00000029242072a4 */ /* 0x000fe4000f8e023f */
[----:B------:R-:W-:Y:S02]  /*36cb0*/  UIMAD.WIDE.U32 UR30, UP2, UR36, UR37, UR30 ;  /* 0x00000025241e72a5 */ /* 0x000fe4000f84001e */
[----:B------:R-:W-:Y:S02]  /*36cc0*/  UIADD3.X UR36, UR29, UR36, URZ, UP1, !UPT ;  /* 0x000000241d247290 */ /* 0x000fe40008ffe43f */
[----:B------:R-:W-:-:S04]  /*36cd0*/  UIADD3 UR32, UP4, UR32, UR31, URZ ;  /* 0x0000001f20207290 */ /* 0x000fc8000ff9e03f */
[----:B------:R-:W-:Y:S02]  /*36ce0*/  UIMAD.WIDE.U32 UR30, UR32, UR24, URZ ;  /* 0x00000018201e72a5 */ /* 0x000fe4000f8e003f */
[----:B------:R-:W-:-:S05]  /*36cf0*/  UIADD3.X UR36, URZ, URZ, UR36, UP4, UP2 ;  /* 0x0000003f3f247290 */ /* 0x000fca000a7e4424 */
[----:B------:R-:W-:Y:S01]  /*36d00*/  UMOV UR30, UR31 ;  /* 0x0000001f001e7c82 */ /* 0x000fe20008000000 */
[----:B------:R-:W-:Y:S02]  /*36d10*/  UMOV UR31, URZ ;  /* 0x0000003f001f7c82 */ /* 0x000fe40008000000 */
[----:B------:R-:W-:Y:S02]  /*36d20*/  UIMAD.WIDE.U32 UR28, UR32, UR25, UR30 ;  /* 0x00000019201c72a5 */ /* 0x000fe4000f8e001e */
[----:B------:R-:W-:Y:S02]  /*36d30*/  UIMAD UR32, UR36, UR25, URZ ;  /* 0x00000019242072a4 */ /* 0x000fe4000f8e023f */
[----:B------:R-:W-:Y:S02]  /*36d40*/  UIMAD.WIDE.U32 UR28, UP1, UR36, UR24, UR28 ;  /* 0x00000018241c72a5 */ /* 0x000fe4000f82001c */
[----:B------:R-:W-:Y:S02]  /*36d50*/  UIMAD.WIDE.U32 UR30, UR36, UR25, URZ ;  /* 0x00000019241e72a5 */ /* 0x000fe4000f8e003f */
[----:B------:R-:W-:-:S02]  /*36d60*/  UIADD3 UR32, UP2, UR32, UR29, URZ ;  /* 0x0000001d20207290 */ /* 0x000fc4000ff5e03f */
[----:B------:R-:W-:Y:S02]  /*36d70*/  UIADD3.X UR30, UR31, URZ, URZ, UP1, !UPT ;  /* 0x0000003f1f1e7290 */ /* 0x000fe40008ffe43f */
[----:B------:R-:W-:Y:S02]  /*36d80*/  UIMAD.WIDE.U32 UR28, UR32, UR23, URZ ;  /* 0x00000017201c72a5 */ /* 0x000fe4000f8e003f */
[----:B------:R-:W-:Y:S02]  /*36d90*/  UIADD3.X UR30, URZ, UR30, URZ, UP2, !UPT ;  /* 0x0000001e3f1e7290 */ /* 0x000fe400097fe43f */
[----:B------:R-:W-:Y:S02]  /*36da0*/  UIMAD UR29, UR32, UR34, UR29 ;  /* 0x00000022201d72a4 */ /* 0x000fe4000f8e021d */
[----:B------:R-:W-:Y:S02]  /*36db0*/  UIADD3 UR31, UP2, -UR28, UR24, URZ ;  /* 0x000000181c1f7290 */ /* 0x000fe4000ff5e13f */
[----:B------:R-:W-:-:S02]  /*36dc0*/  UIMAD UR29, UR30, UR23, UR29 ;  /* 0x000000171e1d72a4 */ /* 0x000fc4000f8e021d */
[----:B------:R-:W-:Y:S02]  /*36dd0*/  UISETP.GE.U32.AND UP1, UPT, UR31, UR23, UPT ;  /* 0x000000171f00728c */ /* 0x000fe4000bf26070 */
[----:B------:R-:W-:Y:S02]  /*36de0*/  UIADD3.X UR30, ~UR29, UR25, URZ, UP2, !UPT ;  /* 0x000000191d1e7290 */ /* 0x000fe400097fe53f */
[----:B------:R-:W-:Y:S02]  /*36df0*/  UIADD3 UR25, UP2, -UR23, UR31, URZ ;  /* 0x0000001f17197290 */ /* 0x000fe4000ff5e13f */
[----:B------:R-:W-:Y:S02]  /*36e00*/  UISETP.GE.U32.AND.EX UP1, UPT, UR30, UR34, UPT, UP1 ;  /* 0x000000221e00728c */ /* 0x000fe4000bf26110 */
[----:B------:R-:W-:Y:S02]  /*36e10*/  UIADD3 UR28, UR32, 0x1, URZ ;  /* 0x00000001201c7890 */ /* 0x000fe4000fffe03f */
[----:B------:R-:W-:-:S02]  /*36e20*/  UIADD3.X UR29, ~UR34, UR30, URZ, UP2, !UPT ;  /* 0x0000001e221d7290 */ /* 0x000fc400097fe53f */
[----:B------:R-:W-:Y:S02]  /*36e30*/  USEL UR25, UR25, UR31, UP1 ;  /* 0x0000001f19197287 */ /* 0x000fe40008800000 */
[----:B------:R-:W-:Y:S02]  /*36e40*/  USEL UR29, UR29, UR30, UP1 ;  /* 0x0000001e1d1d7287 */ /* 0x000fe40008800000 */
[----:B------:R-:W-:Y:S02]  /*36e50*/  USEL UR32, UR28, UR32, UP1 ;  /* 0x000000201c207287 */ /* 0x000fe40008800000 */
[----:B------:R-:W-:Y:S02]  /*36e60*/  UISETP.GE.U32.AND UP1, UPT, UR25, UR23, UPT ;  /* 0x000000171900728c */ /* 0x000fe4000bf26070 */
[----:B------:R-:W-:Y:S02]  /*36e70*/  UISETP.NE.U32.AND UP2, UPT, UR23, URZ, UPT ;  /* 0x0000003f1700728c */ /* 0x000fe4000bf45070 */
[----:B------:R-:W-:-:S02]  /*36e80*/  UIADD3 UR25, UR32, 0x1, URZ ;  /* 0x0000000120197890 */ /* 0x000fc4000fffe03f */
[----:B------:R-:W-:Y:S02]  /*36e90*/  UISETP.GE.U32.AND.EX UP1, UPT, UR29, UR34, UPT, UP1 ;  /* 0x000000221d00728c */ /* 0x000fe4000bf26110 */
[----:B------:R-:W-:Y:S02]  /*36ea0*/  UISETP.NE.AND.EX UP2, UPT, UR34, URZ, UPT, UP2 ;  /* 0x0000003f2200728c */ /* 0x000fe4000bf45320 */
[----:B------:R-:W-:-:S04]  /*36eb0*/  USEL UR25, UR25, UR32, UP1 ;  /* 0x0000002019197287 */ /* 0x000fc80008800000 */
[----:B------:R-:W-:Y:S01]  /*36ec0*/  USEL UR28, UR25, 0xffffffff, UP2 ;  /* 0xffffffff191c7887 */ /* 0x000fe20009000000 */
[----:B------:R-:W-:Y:S11]  /*36ed0*/  RET.REL.NODEC R2 `(_ZN7cutlass13device_kernelINS_4gemm6kernel13GemmUniversalINS1_17GroupProblemShapeIN4cute5tupleIJiiiEEEEENS1_10collective13CollectiveMmaINS1_39MainloopSm90ArrayTmaGmmaWarpSpecializedILi3ENS6_IJNS5_1CILi2EEENSC_ILi1EEESE_EEENS1_52KernelPtrArrayTmaWarpSpecializedPingpongFP8FastAccumEEENS6_IJNSC_ILi256EEESI_NSC_ILi128EEEEEENS_12float_e4m3_tEPNS6_IJlSE_NSC_ILi0EEEEEESL_SO_NS5_8TiledMMAINS5_8MMA_AtomIJNS5_4SM904GMMA31MMA_64x256x32_F32E4M3E4M3_SS_TNILNSS_7ScaleInE1ELSU_1EEEEEENS5_6LayoutINS6_IJSE_SE_SE_EEENS6_IJSM_SM_SM_EEEEENS6_IJNS5_10UnderscoreES11_S11_EEEEENS5_13SM90_TMA_LOADENS5_14ComposedLayoutINS5_7SwizzleILi3ELi4ELi3EEENS5_18smem_ptr_flag_bitsILi8EEENSX_INS6_IJNSC_ILi8EEESJ_EEENS6_IJSJ_SE_EEEEEEEvNS5_8identityENS5_23SM90_TMA_LOAD_MULTICASTES1E_vS1F_EENS_8epilogue10collective18CollectiveEpilogueINS1I_30Sm90PtrArrayTmaWarpSpecializedILi4ELi2ELi16ELb1ELb0ELi2EEEJSK_NS6_IJNSC_ILi64EEENSC_ILi32EEEEEENS_6half_tEPNS6_IJSE_lSM_EEES1Q_S1S_NS1I_6fusion15FusionCallbacksIS1M_NS1T_17LinearCombinationIS1Q_fS1Q_fLNS_15FloatRoundStyleE2EEESK_S1P_JEEES14_NS15_IS17_NS18_ILi16EEENSX_INS6_IJS1N_S1A_EEENS6_IJSE_S1N_EEEEEEENS5_17SM75_U16x8_LDSM_TENS5_14SM90_TMA_STOREES23_NS5_17SM90_U16x8_STSM_TENS5_9Copy_AtomIJNS5_17SM90_U32x4_STSM_NES1Q_EEEvEEEvvEEEEvNT_6ParamsE) ;  /* 0xfffffc9002487950 */ /* 0x000ff60003c3ffff */
.L_x_637:
[----:B------:R-:W-:-:S00]  /*36ee0*/  BRA `(.L_x_637) ;  /* 0xfffffffc00fc7947 */ /* 0x000fc0000383ffff */
[----:B------:R-:W-:-:S00]  /*36ef0*/  NOP ;  /* 0x0000000000007918 */ /* 0x000fc00000000000 */
        /* <DEDUP_REMOVED lines=8> */
.L_x_638:


//--------------------- .nv.global.init           --------------------------
	.section	.nv.global.init,"aw",@progbits
.nv.global.init:
	.type		$str$24,@object
	.size		$str$24,($str$25 - $str$24)
$str$24:
        /*0000*/ 	.byte	0x28, 0x61, 0x64, 0x64, 0x72, 0x65, 0x73, 0x73, 0x20, 0x26, 0x20, 0x6d, 0x61, 0x73, 0x6b, 0x29
        /*0010*/ 	.byte	0x20, 0x3d, 0x3d, 0x20, 0x30, 0x00
	.type		$str$25,@object
	.size		$str$25,(__unnamed_1 - $str$25)
$str$25:
        /*0016*/ 	.byte	0x2f, 0x74, 0x6d, 0x70, 0x2f, 0x63, 0x75, 0x74, 0x6c, 0x61, 0x73, 0x73, 0x5f, 0x73, 0x77, 0x65
        /*0026*/ 	.byte	0x65, 0x70, 0x5f, 0x73, 0x72, 0x63, 0x2f, 0x69, 0x6e, 0x63, 0x6c, 0x75, 0x64, 0x65, 0x2f, 0x63
        /*0036*/ 	.byte	0x75, 0x74, 0x65, 0x2f, 0x70, 0x6f, 0x69, 0x6e, 0x74, 0x65, 0x72, 0x5f, 0x66, 0x6c, 0x61, 0x67
        /*0046*/ 	.byte	0x67, 0x65, 0x64, 0x2e, 0x68, 0x70, 0x70, 0x00
	.type		__unnamed_1,@object
	.size		__unnamed_1,(.L_0 - __unnamed_1)
__unnamed_1:
        /* <DEDUP_REMOVED lines=28> */
        /*020e*/ 	.byte	0x3e, 0x3e, 0x3e, 0x3e, 0x3e, 0x5d, 0x00
.L_0:


//--------------------- .nv.shared._ZN7cutlass13device_kernelINS_4gemm6kernel13GemmUniversalINS1_17GroupProblemShapeIN4cute5tupleIJiiiEEEEENS1_10collective13CollectiveMmaINS1_39MainloopSm90ArrayTmaGmmaWarpSpecializedILi3ENS6_IJNS5_1CILi2EEENSC_ILi1EEESE_EEENS1_52KernelPtrArrayTmaWarpSpecializedPingpongFP8FastAccumEEENS6_IJNSC_ILi256EEESI_NSC_ILi128EEEEEENS_12float_e4m3_tEPNS6_IJlSE_NSC_ILi0EEEEEESL_SO_NS5_8TiledMMAINS5_8MMA_AtomIJNS5_4SM904GMMA31MMA_64x256x32_F32E4M3E4M3_SS_TNILNSS_7ScaleInE1ELSU_1EEEEEENS5_6LayoutINS6_IJSE_SE_SE_EEENS6_IJSM_SM_SM_EEEEENS6_IJNS5_10UnderscoreES11_S11_EEEEENS5_13SM90_TMA_LOADENS5_14ComposedLayoutINS5_7SwizzleILi3ELi4ELi3EEENS5_18smem_ptr_flag_bitsILi8EEENSX_INS6_IJNSC_ILi8EEESJ_EEENS6_IJSJ_SE_EEEEEEEvNS5_8identityENS5_23SM90_TMA_LOAD_MULTICASTES1E_vS1F_EENS_8epilogue10collective18CollectiveEpilogueINS1I_30Sm90PtrArrayTmaWarpSpecializedILi4ELi2ELi16ELb1ELb0ELi2EEEJSK_NS6_IJNSC_ILi64EEENSC_ILi32EEEEEENS_6half_tEPNS6_IJSE_lSM_EEES1Q_S1S_NS1I_6fusion15FusionCallbacksIS1M_NS1T_17LinearCombinationIS1Q_fS1Q_fLNS_15FloatRoundStyleE2EEESK_S1P_JEEES14_NS15_IS17_NS18_ILi16EEENSX_INS6_IJS1N_S1A_EEENS6_IJSE_S1N_EEEEEEENS5_17SM75_U16x8_LDSM_TENS5_14SM90_TMA_STOREES23_NS5_17SM90_U16x8_STSM_TENS5_9Copy_AtomIJNS5_17SM90_U32x4_STSM_NES1Q_EEEvEEEvvEEEEvNT_6ParamsE --------------------------
	.section	.nv.shared._ZN7cutlass13device_kernelINS_4gemm6kernel13GemmUniversalINS1_17GroupProblemShapeIN4cute5tupleIJiiiEEEEENS1_10collective13CollectiveMmaINS1_39MainloopSm90ArrayTmaGmmaWarpSpecializedILi3ENS6_IJNS5_1CILi2EEENSC_ILi1EEESE_EEENS1_52KernelPtrArrayTmaWarpSpecializedPingpongFP8FastAccumEEENS6_IJNSC_ILi256EEESI_NSC_ILi128EEEEEENS_12float_e4m3_tEPNS6_IJlSE_NSC_ILi0EEEEEESL_SO_NS5_8TiledMMAINS5_8MMA_AtomIJNS5_4SM904GMMA31MMA_64x256x32_F32E4M3E4M3_SS_TNILNSS_7ScaleInE1ELSU_1EEEEEENS5_6LayoutINS6_IJSE_SE_SE_EEENS6_IJSM_SM_SM_EEEEENS6_IJNS5_10UnderscoreES11_S11_EEEEENS5_13SM90_TMA_LOADENS5_14ComposedLayoutINS5_7SwizzleILi3ELi4ELi3EEENS5_18smem_ptr_flag_bitsILi8EEENSX_INS6_IJNSC_ILi8EEESJ_EEENS6_IJSJ_SE_EEEEEEEvNS5_8identityENS5_23SM90_TMA_LOAD_MULTICASTES1E_vS1F_EENS_8epilogue10collective18CollectiveEpilogueINS1I_30Sm90PtrArrayTmaWarpSpecializedILi4ELi2ELi16ELb1ELb0ELi2EEEJSK_NS6_IJNSC_ILi64EEENSC_ILi32EEEEEENS_6half_tEPNS6_IJSE_lSM_EEES1Q_S1S_NS1I_6fusion15FusionCallbacksIS1M_NS1T_17LinearCombinationIS1Q_fS1Q_fLNS_15FloatRoundStyleE2EEESK_S1P_JEEES14_NS15_IS17_NS18_ILi16EEENSX_INS6_IJS1N_S1A_EEENS6_IJSE_S1N_EEEEEEENS5_17SM75_U16x8_LDSM_TENS5_14SM90_TMA_STOREES23_NS5_17SM90_U16x8_STSM_TENS5_9Copy_AtomIJNS5_17SM90_U32x4_STSM_NES1Q_EEEvEEEvvEEEEvNT_6ParamsE,"aw",@nobits
	.sectionflags	@""
	.align	16
	.zero		1024


//--------------------- .nv.shared.reserved.0     --------------------------
	.section	.nv.shared.reserved.0,"aw",@nobits
	.weak		__nv_reservedSMEM_offset_0_alias
	.size		__nv_reservedSMEM_offset_0_alias, 0, 0
	.other		__nv_reservedSMEM_offset_0_alias,@"STO_CUDA_RESERVED_SHARED STV_DEFAULT"
__nv_reservedSMEM_offset_0_alias:
	.zero		0


//--------------------- .nv.global                --------------------------
	.section	.nv.global,"aw",@nobits
.nv.global:
	.type		_ZN39_INTERNAL_d4eac6ea_4_k_cu_fb859cd4_27934cute1_E,@object
	.size		_ZN39_INTERNAL_d4eac6ea_4_k_cu_fb859cd4_27934cute1_E,(_ZN39_INTERNAL_d4eac6ea_4_k_cu_fb859cd4_27934cuda3std3__45__cpo6cbeginE - _ZN39_INTERNAL_d4eac6ea_4_k_cu_fb859cd4_27934cute1_E)
_ZN39_INTERNAL_d4eac6ea_4_k_cu_fb859cd4_27934cute1_E:
	.zero		1
	.type		_ZN39_INTERNAL_d4eac6ea_4_k_cu_fb859cd4_27934cuda3std3__45__cpo6cbeginE,@object
	.size		_ZN39_INTERNAL_d4eac6ea_4_k_cu_fb859cd4_27934cuda3std3__45__cpo6cbeginE,(_ZN39_INTERNAL_d4eac6ea_4_k_cu_fb859cd4_27934cuda3std3__48in_placeE - _ZN39_INTERNAL_d4eac6ea_4_k_cu_fb859cd4_27934cuda3std3__45__cpo6cbeginE)
_ZN39_INTERNAL_d4eac6ea_4_k_cu_fb859cd4_27934cuda3std3__45__cpo6cbeginE:
	.zero		1
	.type		_ZN39_INTERNAL_d4eac6ea_4_k_cu_fb859cd4_27934cuda3std3__48in_placeE,@object
	.size		_ZN39_INTERNAL_d4eac6ea_4_k_cu_fb859cd4_27934cuda3std3__48in_placeE,(_ZN39_INTERNAL_d4eac6ea_4_k_cu_fb859cd4_27934cuda3std6ranges3__45__cpo9iter_moveE - _ZN39_INTERNAL_d4eac6ea_4_k_cu_fb859cd4_27934cuda3std3__48in_placeE)
_ZN39_INTERNAL_d4eac6ea_4_k_cu_fb859cd4_27934cuda3std3__48in_placeE:
	.zero		1
	.type		_ZN39_INTERNAL_d4eac6ea_4_k_cu_fb859cd4_27934cuda3std6ranges3__45__cpo9iter_moveE,@object
	.size		_ZN39_INTERNAL_d4eac6ea_4_k_cu_fb859cd4_27934cuda3std6ranges3__45__cpo9iter_moveE,(_ZN39_INTERNAL_d4eac6ea_4_k_cu_fb859cd4_27934cuda3std3__45__cpo5beginE - _ZN39_INTERNAL_d4eac6ea_4_k_cu_fb859cd4_27934cuda3std6ranges3__45__cpo9iter_moveE)
_ZN39_INTERNAL_d4eac6ea_4_k_cu_fb859cd4_27934cuda3std6ranges3__45__cpo9iter_moveE:
	.zero		1
	.type		_ZN39_INTERNAL_d4eac6ea_4_k_cu_fb859cd4_27934cuda3std3__45__cpo5beginE,@object
	.size		_ZN39_INTERNAL_d4eac6ea_4_k_cu_fb859cd4_27934cuda3std3__45__cpo5beginE,(_ZN39_INTERNAL_d4eac6ea_4_k_cu_fb859cd4_27934cuda3std3__441_GLOBAL__N__d4eac6ea_4_k_cu_fb859cd4_27936ignoreE - _ZN39_INTERNAL_d4eac6ea_4_k_cu_fb859cd4_27934cuda3std3__45__cpo5beginE)
_ZN39_INTERNAL_d4eac6ea_4_k_cu_fb859cd4_27934cuda3std3__45__cpo5beginE:
	.zero		1
	.type		_ZN39_INTERNAL_d4eac6ea_4_k_cu_fb859cd4_27934cuda3std3__441_GLOBAL__N__d4eac6ea_4_k_cu_fb859cd4_27936ignoreE,@object
	.size		_ZN39_INTERNAL_d4eac6ea_4_k_cu_fb859cd4_27934cuda3std3__441_GLOBAL__N__d4eac6ea_4_k_cu_fb859cd4_27936ignoreE,(_ZN39_INTERNAL_d4eac6ea_4_k_cu_fb859cd4_27934cute7productE - _ZN39_INTERNAL_d4eac6ea_4_k_cu_fb859cd4_27934cuda3std3__441_GLOBAL__N__d4eac6ea_4_k_cu_fb859cd4_27936ignoreE)
_ZN39_INTERNAL_d4eac6ea_4_k_cu_fb859cd4_27934cuda3std3__441_GLOBAL__N__d4eac6ea_4_k_cu_fb859cd4_27936ignoreE:
	.zero		1
	.type		_ZN39_INTERNAL_d4eac6ea_4_k_cu_fb859cd4_27934cute7productE,@object
	.size		_ZN39_INTERNAL_d4eac6ea_4_k_cu_fb859cd4_27934cute7productE,(_ZN39_INTERNAL_d4eac6ea_4_k_cu_fb859cd4_27934cuda3std3__45__cpo3endE - _ZN39_INTERNAL_d4eac6ea_4_k_cu_fb859cd4_27934cute7productE)
_ZN39_INTERNAL_d4eac6ea_4_k_cu_fb859cd4_27934cute7productE:
	.zero		1
	.type		_ZN39_INTERNAL_d4eac6ea_4_k_cu_fb859cd4_27934cuda3std3__45__cpo3endE,@object
	.size		_ZN39_INTERNAL_d4eac6ea_4_k_cu_fb859cd4_27934cuda3std3__45__cpo3endE,(_ZN39_INTERNAL_d4eac6ea_4_k_cu_fb859cd4_27934cuda3std3__419piecewise_constructE - _ZN39_INTERNAL_d4eac6ea_4_k_cu_fb859cd4_27934cuda3std3__45__cpo3endE)
_ZN39_INTERNAL_d4eac6ea_4_k_cu_fb859cd4_27934cuda3std3__45__cpo3endE:
	.zero		1
	.type		_ZN39_INTERNAL_d4eac6ea_4_k_cu_fb859cd4_27934cuda3std3__419piecewise_constructE,@object
	.size		_ZN39_INTERNAL_d4eac6ea_4_k_cu_fb859cd4_27934cuda3std3__419piecewise_constructE,(_ZN39_INTERNAL_d4eac6ea_4_k_cu_fb859cd4_27934cuda3std3__45__cpo4cendE - _ZN39_INTERNAL_d4eac6ea_4_k_cu_fb859cd4_27934cuda3std3__419piecewise_constructE)
_ZN39_INTERNAL_d4eac6ea_4_k_cu_fb859cd4_27934cuda3std3__419piecewise_constructE:
	.zero		1
	.type		_ZN39_INTERNAL_d4eac6ea_4_k_cu_fb859cd4_27934cuda3std3__45__cpo4cendE,@object
	.size		_ZN39_INTERNAL_d4eac6ea_4_k_cu_fb859cd4_27934cuda3std3__45__cpo4cendE,(_ZN39_INTERNAL_d4eac6ea_4_k_cu_fb859cd4_27934cuda3std6ranges3__45__cpo4swapE - _ZN39_INTERNAL_d4eac6ea_4_k_cu_fb859cd4_27934cuda3std3__45__cpo4cendE)
_ZN39_INTERNAL_d4eac6ea_4_k_cu_fb859cd4_27934cuda3std3__45__cpo4cendE:
	.zero		1
	.type		_ZN39_INTERNAL_d4eac6ea_4_k_cu_fb859cd4_27934cuda3std6ranges3__45__cpo4swapE,@object
	.size		_ZN39_INTERNAL_d4eac6ea_4_k_cu_fb859cd4_27934cuda3std6ranges3__45__cpo4swapE,(.L_8 - _ZN39_INTERNAL_d4eac6ea_4_k_cu_fb859cd4_27934cuda3std6ranges3__45__cpo4swapE)
_ZN39_INTERNAL_d4eac6ea_4_k_cu_fb859cd4_27934cuda3std6ranges3__45__cpo4swapE:
	.zero		1
.L_8:


//--------------------- .nv.constant0._ZN7cutlass13device_kernelINS_4gemm6kernel13GemmUniversalINS1_17GroupProblemShapeIN4cute5tupleIJiiiEEEEENS1_10collective13CollectiveMmaINS1_39MainloopSm90ArrayTmaGmmaWarpSpecializedILi3ENS6_IJNS5_1CILi2EEENSC_ILi1EEESE_EEENS1_52KernelPtrArrayTmaWarpSpecializedPingpongFP8FastAccumEEENS6_IJNSC_ILi256EEESI_NSC_ILi128EEEEEENS_12float_e4m3_tEPNS6_IJlSE_NSC_ILi0EEEEEESL_SO_NS5_8TiledMMAINS5_8MMA_AtomIJNS5_4SM904GMMA31MMA_64x256x32_F32E4M3E4M3_SS_TNILNSS_7ScaleInE1ELSU_1EEEEEENS5_6LayoutINS6_IJSE_SE_SE_EEENS6_IJSM_SM_SM_EEEEENS6_IJNS5_10UnderscoreES11_S11_EEEEENS5_13SM90_TMA_LOADENS5_14ComposedLayoutINS5_7SwizzleILi3ELi4ELi3EEENS5_18smem_ptr_flag_bitsILi8EEENSX_INS6_IJNSC_ILi8EEESJ_EEENS6_IJSJ_SE_EEEEEEEvNS5_8identityENS5_23SM90_TMA_LOAD_MULTICASTES1E_vS1F_EENS_8epilogue10collective18CollectiveEpilogueINS1I_30Sm90PtrArrayTmaWarpSpecializedILi4ELi2ELi16ELb1ELb0ELi2EEEJSK_NS6_IJNSC_ILi64EEENSC_ILi32EEEEEENS_6half_tEPNS6_IJSE_lSM_EEES1Q_S1S_NS1I_6fusion15FusionCallbacksIS1M_NS1T_17LinearCombinationIS1Q_fS1Q_fLNS_15FloatRoundStyleE2EEESK_S1P_JEEES14_NS15_IS17_NS18_ILi16EEENSX_INS6_IJS1N_S1A_EEENS6_IJSE_S1N_EEEEEEENS5_17SM75_U16x8_LDSM_TENS5_14SM90_TMA_STOREES23_NS5_17SM90_U16x8_STSM_TENS5_9Copy_AtomIJNS5_17SM90_U32x4_STSM_NES1Q_EEEvEEEvvEEEEvNT_6ParamsE --------------------------
	.section	.nv.constant0._ZN7cutlass13device_kernelINS_4gemm6kernel13GemmUniversalINS1_17GroupProblemShapeIN4cute5tupleIJiiiEEEEENS1_10collective13CollectiveMmaINS1_39MainloopSm90ArrayTmaGmmaWarpSpecializedILi3ENS6_IJNS5_1CILi2EEENSC_ILi1EEESE_EEENS1_52KernelPtrArrayTmaWarpSpecializedPingpongFP8FastAccumEEENS6_IJNSC_ILi256EEESI_NSC_ILi128EEEEEENS_12float_e4m3_tEPNS6_IJlSE_NSC_ILi0EEEEEESL_SO_NS5_8TiledMMAINS5_8MMA_AtomIJNS5_4SM904GMMA31MMA_64x256x32_F32E4M3E4M3_SS_TNILNSS_7ScaleInE1ELSU_1EEEEEENS5_6LayoutINS6_IJSE_SE_SE_EEENS6_IJSM_SM_SM_EEEEENS6_IJNS5_10UnderscoreES11_S11_EEEEENS5_13SM90_TMA_LOADENS5_14ComposedLayoutINS5_7SwizzleILi3ELi4ELi3EEENS5_18smem_ptr_flag_bitsILi8EEENSX_INS6_IJNSC_ILi8EEESJ_EEENS6_IJSJ_SE_EEEEEEEvNS5_8identityENS5_23SM90_TMA_LOAD_MULTICASTES1E_vS1F_EENS_8epilogue10collective18CollectiveEpilogueINS1I_30Sm90PtrArrayTmaWarpSpecializedILi4ELi2ELi16ELb1ELb0ELi2EEEJSK_NS6_IJNSC_ILi64EEENSC_ILi32EEEEEENS_6half_tEPNS6_IJSE_lSM_EEES1Q_S1S_NS1I_6fusion15FusionCallbacksIS1M_NS1T_17LinearCombinationIS1Q_fS1Q_fLNS_15FloatRoundStyleE2EEESK_S1P_JEEES14_NS15_IS17_NS18_ILi16EEENSX_INS6_IJS1N_S1A_EEENS6_IJSE_S1N_EEEEEEENS5_17SM75_U16x8_LDSM_TENS5_14SM90_TMA_STOREES23_NS5_17SM90_U16x8_STSM_TENS5_9Copy_AtomIJNS5_17SM90_U32x4_STSM_NES1Q_EEEvEEEvvEEEEvNT_6ParamsE,"a",@progbits
	.sectionflags	@""
	.align	4
.nv.constant0._ZN7cutlass13device_kernelINS_4gemm6kernel13GemmUniversalINS1_17GroupProblemShapeIN4cute5tupleIJiiiEEEEENS1_10collective13CollectiveMmaINS1_39MainloopSm90ArrayTmaGmmaWarpSpecializedILi3ENS6_IJNS5_1CILi2EEENSC_ILi1EEESE_EEENS1_52KernelPtrArrayTmaWarpSpecializedPingpongFP8FastAccumEEENS6_IJNSC_ILi256EEESI_NSC_ILi128EEEEEENS_12float_e4m3_tEPNS6_IJlSE_NSC_ILi0EEEEEESL_SO_NS5_8TiledMMAINS5_8MMA_AtomIJNS5_4SM904GMMA31MMA_64x256x32_F32E4M3E4M3_SS_TNILNSS_7ScaleInE1ELSU_1EEEEEENS5_6LayoutINS6_IJSE_SE_SE_EEENS6_IJSM_SM_SM_EEEEENS6_IJNS5_10UnderscoreES11_S11_EEEEENS5_13SM90_TMA_LOADENS5_14ComposedLayoutINS5_7SwizzleILi3ELi4ELi3EEENS5_18smem_ptr_flag_bitsILi8EEENSX_INS6_IJNSC_ILi8EEESJ_EEENS6_IJSJ_SE_EEEEEEEvNS5_8identityENS5_23SM90_TMA_LOAD_MULTICASTES1E_vS1F_EENS_8epilogue10collective18CollectiveEpilogueINS1I_30Sm90PtrArrayTmaWarpSpecializedILi4ELi2ELi16ELb1ELb0ELi2EEEJSK_NS6_IJNSC_ILi64EEENSC_ILi32EEEEEENS_6half_tEPNS6_IJSE_lSM_EEES1Q_S1S_NS1I_6fusion15FusionCallbacksIS1M_NS1T_17LinearCombinationIS1Q_fS1Q_fLNS_15FloatRoundStyleE2EEESK_S1P_JEEES14_NS15_IS17_NS18_ILi16EEENSX_INS6_IJS1N_S1A_EEENS6_IJSE_S1N_EEEEEEENS5_17SM75_U16x8_LDSM_TENS5_14SM90_TMA_STOREES23_NS5_17SM90_U16x8_STSM_TENS5_9Copy_AtomIJNS5_17SM90_U32x4_STSM_NES1Q_EEEvEEEvvEEEEvNT_6ParamsE:
	.zero		2432


//--------------------- SYMBOLS --------------------------

	.type		.nv.reservedSmem.offset0,@object
	.size		.nv.reservedSmem.offset0,0x4
	.type		__assertfail,@function
